	.target	sm_90a

	.elftype	@"ET_EXEC"


//--------------------- .note.nv.tkinfo           --------------------------
	.section	.note.nv.tkinfo,"",@"SHT_NOTE"
	.sectionflags	@"SHF_NOTE_NV_TKINFO"
	.tkinfo
        /*0018*/ 	.word	0x00000002
        /*0030*/ 	.string	""
        /*0030*/ 	.string	"ptxas"
        /*0030*/ 	.string	"Cuda compilation tools, release 13.0, V13.0.88"
        /*0030*/ 	.string	"Build cuda_13.0.r13.0/compiler.36424714_0"
        /*0030*/ 	.string	"-arch sm_90a -m 64 "



//--------------------- .note.nv.cuinfo           --------------------------
	.section	.note.nv.cuinfo,"",@"SHT_NOTE"
	.sectionflags	@"SHF_NOTE_NV_CUINFO"
        /*0018*/ 	.short	0x0002
        /*001a*/ 	.short	0x005a
        /*001c*/ 	.short	0x0082
	.zero		2


//--------------------- .nv.info                  --------------------------
	.section	.nv.info,"",@"SHT_CUDA_INFO"
	.align	4


	//----- nvinfo : EIATTR_REGCOUNT
	.align		4
        /*0000*/ 	.byte	0x04, 0x2f
        /*0002*/ 	.short	(.L_12 - .L_11)
	.align		4
.L_11:
        /*0004*/ 	.word	index@(_ZN7cutlass13device_kernelINS_4gemm6kernel13GemmUniversalIN4cute5tupleIJiiiiEEENS1_10collective13CollectiveMmaINS1_37MainloopSm90TmaGmmaWarpSpecializedFP8ILi7ENS5_IJNS4_1CILi2EEENSA_ILi1EEESC_EEENS1_35KernelTmaWarpSpecializedCooperativeEEENS5_IJNSA_ILi384EEENSA_ILi80EEENSA_ILi64EEEEEENS_12float_e4m3_tENS5_IJlSC_lEEESK_SL_NS4_8TiledMMAINS4_8MMA_AtomIJNS4_4SM904GMMA30MMA_64x16x32_F32E4M3E4M3_SS_TNILNSP_7ScaleInE1ELSR_1EEEEEENS4_6LayoutISD_NS5_IJSC_NSA_ILi0EEESV_EEEEENS5_IJNS4_10UnderscoreESY_SY_EEEEENS4_13SM90_TMA_LOADENS4_14ComposedLayoutINS4_7SwizzleILi2ELi4ELi3EEENS4_18smem_ptr_flag_bitsILi8EEENSU_INS5_IJNSA_ILi8EEESI_EEENS5_IJSI_SC_EEEEEEEvNS4_8identityENS4_23SM90_TMA_LOAD_MULTICASTES1B_vS1C_EENS_8epilogue10collective6detail29Sm90TmaWarpSpecializedAdapterINS1G_15DefaultEpilogueISK_SL_SL_NS1F_6thread17LinearCombinationISK_Li1EffLNS1K_9ScaleType4KindE0ELNS_15FloatRoundStyleE2ESK_EENS1_15EpilogueDefaultEEEEEvvEEEEvNT_6ParamsE)
        /*0008*/ 	.word	0x000000a8


	//----- nvinfo : EIATTR_FRAME_SIZE
	.align		4
.L_12:
        /*000c*/ 	.byte	0x04, 0x11
        /*000e*/ 	.short	(.L_14 - .L_13)
	.align		4
.L_13:
        /*0010*/ 	.word	index@(_ZN7cutlass13device_kernelINS_4gemm6kernel13GemmUniversalIN4cute5tupleIJiiiiEEENS1_10collective13CollectiveMmaINS1_37MainloopSm90TmaGmmaWarpSpecializedFP8ILi7ENS5_IJNS4_1CILi2EEENSA_ILi1EEESC_EEENS1_35KernelTmaWarpSpecializedCooperativeEEENS5_IJNSA_ILi384EEENSA_ILi80EEENSA_ILi64EEEEEENS_12float_e4m3_tENS5_IJlSC_lEEESK_SL_NS4_8TiledMMAINS4_8MMA_AtomIJNS4_4SM904GMMA30MMA_64x16x32_F32E4M3E4M3_SS_TNILNSP_7ScaleInE1ELSR_1EEEEEENS4_6LayoutISD_NS5_IJSC_NSA_ILi0EEESV_EEEEENS5_IJNS4_10UnderscoreESY_SY_EEEEENS4_13SM90_TMA_LOADENS4_14ComposedLayoutINS4_7SwizzleILi2ELi4ELi3EEENS4_18smem_ptr_flag_bitsILi8EEENSU_INS5_IJNSA_ILi8EEESI_EEENS5_IJSI_SC_EEEEEEEvNS4_8identityENS4_23SM90_TMA_LOAD_MULTICASTES1B_vS1C_EENS_8epilogue10collective6detail29Sm90TmaWarpSpecializedAdapterINS1G_15DefaultEpilogueISK_SL_SL_NS1F_6thread17LinearCombinationISK_Li1EffLNS1K_9ScaleType4KindE0ELNS_15FloatRoundStyleE2ESK_EENS1_15EpilogueDefaultEEEEEvvEEEEvNT_6ParamsE)
        /*0014*/ 	.word	0x000000a8


	//----- nvinfo : EIATTR_MIN_STACK_SIZE
	.align		4
.L_14:
        /*0018*/ 	.byte	0x04, 0x12
        /*001a*/ 	.short	(.L_16 - .L_15)
	.align		4
.L_15:
        /*001c*/ 	.word	index@(_ZN7cutlass13device_kernelINS_4gemm6kernel13GemmUniversalIN4cute5tupleIJiiiiEEENS1_10collective13CollectiveMmaINS1_37MainloopSm90TmaGmmaWarpSpecializedFP8ILi7ENS5_IJNS4_1CILi2EEENSA_ILi1EEESC_EEENS1_35KernelTmaWarpSpecializedCooperativeEEENS5_IJNSA_ILi384EEENSA_ILi80EEENSA_ILi64EEEEEENS_12float_e4m3_tENS5_IJlSC_lEEESK_SL_NS4_8TiledMMAINS4_8MMA_AtomIJNS4_4SM904GMMA30MMA_64x16x32_F32E4M3E4M3_SS_TNILNSP_7ScaleInE1ELSR_1EEEEEENS4_6LayoutISD_NS5_IJSC_NSA_ILi0EEESV_EEEEENS5_IJNS4_10UnderscoreESY_SY_EEEEENS4_13SM90_TMA_LOADENS4_14ComposedLayoutINS4_7SwizzleILi2ELi4ELi3EEENS4_18smem_ptr_flag_bitsILi8EEENSU_INS5_IJNSA_ILi8EEESI_EEENS5_IJSI_SC_EEEEEEEvNS4_8identityENS4_23SM90_TMA_LOAD_MULTICASTES1B_vS1C_EENS_8epilogue10collective6detail29Sm90TmaWarpSpecializedAdapterINS1G_15DefaultEpilogueISK_SL_SL_NS1F_6thread17LinearCombinationISK_Li1EffLNS1K_9ScaleType4KindE0ELNS_15FloatRoundStyleE2ESK_EENS1_15EpilogueDefaultEEEEEvvEEEEvNT_6ParamsE)
        /*0020*/ 	.word	0x000000a8
.L_16:


//--------------------- .nv.compat                --------------------------
	.section	.nv.compat,"",@"SHT_CUDA_COMPAT_INFO"
	.align	4
        /*0000*/ 	.byte	0x02, 0x09, 0x01, 0x00, 0x02, 0x02, 0x04, 0x00, 0x02, 0x05, 0x05, 0x00, 0x03, 0x07, 0x01, 0x01
        /*0010*/ 	.byte	0x02, 0x03, 0x01, 0x00, 0x02, 0x06, 0x01, 0x00, 0x04, 0x0b, 0x08, 0x00, 0x00, 0x00, 0x00, 0x00
        /*0020*/ 	.byte	0x00, 0x00, 0x00, 0x00


//--------------------- .nv.info._ZN7cutlass13device_kernelINS_4gemm6kernel13GemmUniversalIN4cute5tupleIJiiiiEEENS1_10collective13CollectiveMmaINS1_37MainloopSm90TmaGmmaWarpSpecializedFP8ILi7ENS5_IJNS4_1CILi2EEENSA_ILi1EEESC_EEENS1_35KernelTmaWarpSpecializedCooperativeEEENS5_IJNSA_ILi384EEENSA_ILi80EEENSA_ILi64EEEEEENS_12float_e4m3_tENS5_IJlSC_lEEESK_SL_NS4_8TiledMMAINS4_8MMA_AtomIJNS4_4SM904GMMA30MMA_64x16x32_F32E4M3E4M3_SS_TNILNSP_7ScaleInE1ELSR_1EEEEEENS4_6LayoutISD_NS5_IJSC_NSA_ILi0EEESV_EEEEENS5_IJNS4_10UnderscoreESY_SY_EEEEENS4_13SM90_TMA_LOADENS4_14ComposedLayoutINS4_7SwizzleILi2ELi4ELi3EEENS4_18smem_ptr_flag_bitsILi8EEENSU_INS5_IJNSA_ILi8EEESI_EEENS5_IJSI_SC_EEEEEEEvNS4_8identityENS4_23SM90_TMA_LOAD_MULTICASTES1B_vS1C_EENS_8epilogue10collective6detail29Sm90TmaWarpSpecializedAdapterINS1G_15DefaultEpilogueISK_SL_SL_NS1F_6thread17LinearCombinationISK_Li1EffLNS1K_9ScaleType4KindE0ELNS_15FloatRoundStyleE2ESK_EENS1_15EpilogueDefaultEEEEEvvEEEEvNT_6ParamsE --------------------------
	.section	.nv.info._ZN7cutlass13device_kernelINS_4gemm6kernel13GemmUniversalIN4cute5tupleIJiiiiEEENS1_10collective13CollectiveMmaINS1_37MainloopSm90TmaGmmaWarpSpecializedFP8ILi7ENS5_IJNS4_1CILi2EEENSA_ILi1EEESC_EEENS1_35KernelTmaWarpSpecializedCooperativeEEENS5_IJNSA_ILi384EEENSA_ILi80EEENSA_ILi64EEEEEENS_12float_e4m3_tENS5_IJlSC_lEEESK_SL_NS4_8TiledMMAINS4_8MMA_AtomIJNS4_4SM904GMMA30MMA_64x16x32_F32E4M3E4M3_SS_TNILNSP_7ScaleInE1ELSR_1EEEEEENS4_6LayoutISD_NS5_IJSC_NSA_ILi0EEESV_EEEEENS5_IJNS4_10UnderscoreESY_SY_EEEEENS4_13SM90_TMA_LOADENS4_14ComposedLayoutINS4_7SwizzleILi2ELi4ELi3EEENS4_18smem_ptr_flag_bitsILi8EEENSU_INS5_IJNSA_ILi8EEESI_EEENS5_IJSI_SC_EEEEEEEvNS4_8identityENS4_23SM90_TMA_LOAD_MULTICASTES1B_vS1C_EENS_8epilogue10collective6detail29Sm90TmaWarpSpecializedAdapterINS1G_15DefaultEpilogueISK_SL_SL_NS1F_6thread17LinearCombinationISK_Li1EffLNS1K_9ScaleType4KindE0ELNS_15FloatRoundStyleE2ESK_EENS1_15EpilogueDefaultEEEEEvvEEEEvNT_6ParamsE,"",@"SHT_CUDA_INFO"
	.sectionflags	@""
	.align	4


	//----- nvinfo : EIATTR_CUDA_API_VERSION
	.align		4
        /*0000*/ 	.byte	0x04, 0x37
        /*0002*/ 	.short	(.L_18 - .L_17)
.L_17:
        /*0004*/ 	.word	0x00000082


	//----- nvinfo : EIATTR_KPARAM_INFO
	.align		4
.L_18:
        /*0008*/ 	.byte	0x04, 0x17
        /*000a*/ 	.short	(.L_20 - .L_19)
.L_19:
        /*000c*/ 	.word	0x00000000
        /*0010*/ 	.short	0x0000
        /*0012*/ 	.short	0x0070
        /*0014*/ 	.byte	0x00, 0xf0, 0x01, 0x10


	//----- nvinfo : EIATTR_SPARSE_MMA_MASK
	.align		4
.L_20:
        /*0018*/ 	.byte	0x03, 0x50
        /*001a*/ 	.short	0x0000


	//----- nvinfo : EIATTR_MAXREG_COUNT
	.align		4
        /*001c*/ 	.byte	0x03, 0x1b
        /*001e*/ 	.short	0x00a8


	//----- nvinfo : EIATTR_NUM_BARRIERS
	.align		4
        /*0020*/ 	.byte	0x02, 0x4c
        /*0022*/ 	.byte	0x01
	.zero		1


	//----- nvinfo : EIATTR_ANNOTATIONS
	.align		4
        /*0024*/ 	.byte	0x04, 0x55
        /*0026*/ 	.short	(.L_22 - .L_21)


	//   ....[0]....
.L_21:
        /*0028*/ 	.word	0x00000001
        /*002c*/ 	.byte	0x60, 0x07, 0x00, 0x00, 0x01, 0x00, 0x00, 0x00, 0x60, 0x08, 0x00, 0x00, 0x01, 0x00, 0x00, 0x00
        /* <DEDUP_REMOVED lines=124> */
        /*07fc*/ 	.byte	0x10, 0x45, 0x01, 0x00, 0x01, 0x00, 0x00, 0x00, 0x60, 0x45, 0x01, 0x00


	//----- nvinfo : EIATTR_MERCURY_ISA_VERSION
	.align		4
.L_22:
        /*0808*/ 	.byte	0x03, 0x5f
        /*080a*/ 	.short	0x0101


	//----- nvinfo : EIATTR_INT_WARP_WIDE_INSTR_OFFSETS
	.align		4
        /*080c*/ 	.byte	0x04, 0x31
        /*080e*/ 	.short	(.L_24 - .L_23)


	//   ....[0]....
.L_23:
        /*0810*/ 	.word	0x00000580


	//   ....[1]....
        /*0814*/ 	.word	0x00000610


	//   ....[2]....
        /*0818*/ 	.word	0x00000730


	//----- nvinfo : EIATTR_COOP_GROUP_MASK_REGIDS
	.align		4
.L_24:
        /*081c*/ 	.byte	0x04, 0x29
        /*081e*/ 	.short	(.L_26 - .L_25)


	//   ....[0]....
.L_25:
        /*0820*/ 	.word	0xffffffff


	//   ....[1]....
        /*0824*/ 	.word	0xffffffff


	//   ....[2]....
        /*0828*/ 	.word	0xffffffff


	//   ....[3]....
        /*082c*/ 	.word	0xffffffff


	//   ....[4]....
        /*0830*/ 	.word	0xffffffff


	//   ....[5]....
        /*0834*/ 	.word	0xffffffff


	//----- nvinfo : EIATTR_COOP_GROUP_INSTR_OFFSETS
	.align		4
.L_26:
        /*0838*/ 	.byte	0x04, 0x28
        /*083a*/ 	.short	(.L_28 - .L_27)


	//   ....[0]....
.L_27:
        /*083c*/ 	.word	0x00000070


	//   ....[1]....
        /*0840*/ 	.word	0x00000080


	//   ....[2]....
        /*0844*/ 	.word	0x000001a0


	//   ....[3]....
        /*0848*/ 	.word	0x00000420


	//   ....[4]....
        /*084c*/ 	.word	0x000008a0


	//   ....[5]....
        /*0850*/ 	.word	0x00001640


	//----- nvinfo : EIATTR_REG_RECONFIG
	.align		4
.L_28:
        /*0854*/ 	.byte	0x01, 0x54
	.zero		2


	//----- nvinfo : EIATTR_MBARRIER_INSTR_OFFSETS
	.align		4
        /*0858*/ 	.byte	0x04, 0x39
        /*085a*/ 	.short	(.L_30 - .L_29)


	//   ....[0]....
.L_29:
        /*085c*/ 	.word	0x00000320
        /*0860*/ 	.word	0x000000ff
        /*0864*/ 	.word	0x00000000
        /*0868*/ 	.short	0x0100
        /*086a*/ 	.byte	0x0a
	.zero		1


	//   ....[1]....
        /*086c*/ 	.word	0x00000330
        /*0870*/ 	.word	0x000000ff
        /*0874*/ 	.word	0x00000038
        /*0878*/ 	.short	0x0100
        /*087a*/ 	.byte	0x0a
	.zero		1


	//   ....[2]....
        /*087c*/ 	.word	0x00000340
        /*0880*/ 	.word	0x000000ff
        /*0884*/ 	.word	0x00000008
        /*0888*/ 	.short	0x0100
        /*088a*/ 	.byte	0x0a
	.zero		1


	//   ....[3]....
        /*088c*/ 	.word	0x00000350
        /*0890*/ 	.word	0x000000ff
        /*0894*/ 	.word	0x00000040
        /*0898*/ 	.short	0x0100
        /*089a*/ 	.byte	0x0a
	.zero		1


	//   ....[4]....
        /*089c*/ 	.word	0x00000360
        /*08a0*/ 	.word	0x000000ff
        /*08a4*/ 	.word	0x00000010
        /*08a8*/ 	.short	0x0100
        /*08aa*/ 	.byte	0x0a
	.zero		1


	//   ....[5]....
        /*08ac*/ 	.word	0x00000370
        /*08b0*/ 	.word	0x000000ff
        /*08b4*/ 	.word	0x00000048
        /*08b8*/ 	.short	0x0100
        /*08ba*/ 	.byte	0x0a
	.zero		1


	//   ....[6]....
        /*08bc*/ 	.word	0x00000380
        /*08c0*/ 	.word	0x000000ff
        /*08c4*/ 	.word	0x00000018
        /*08c8*/ 	.short	0x0100
        /*08ca*/ 	.byte	0x0a
	.zero		1


	//   ....[7]....
        /*08cc*/ 	.word	0x00000390
        /*08d0*/ 	.word	0x000000ff
        /*08d4*/ 	.word	0x00000050
        /*08d8*/ 	.short	0x0100
        /*08da*/ 	.byte	0x0a
	.zero		1


	//   ....[8]....
        /*08dc*/ 	.word	0x000003a0
        /*08e0*/ 	.word	0x000000ff
        /*08e4*/ 	.word	0x00000020
        /*08e8*/ 	.short	0x0100
        /*08ea*/ 	.byte	0x0a
	.zero		1


	//   ....[9]....
        /*08ec*/ 	.word	0x000003b0
        /*08f0*/ 	.word	0x000000ff
        /*08f4*/ 	.word	0x00000058
        /*08f8*/ 	.short	0x0100
        /*08fa*/ 	.byte	0x0a
	.zero		1


	//   ....[10]....
        /*08fc*/ 	.word	0x000003c0
        /*0900*/ 	.word	0x000000ff
        /*0904*/ 	.word	0x00000028
        /*0908*/ 	.short	0x0100
        /*090a*/ 	.byte	0x0a
	.zero		1


	//   ....[11]....
        /*090c*/ 	.word	0x000003d0
        /*0910*/ 	.word	0x000000ff
        /*0914*/ 	.word	0x00000060
        /*0918*/ 	.short	0x0100
        /*091a*/ 	.byte	0x0a
	.zero		1


	//   ....[12]....
        /*091c*/ 	.word	0x000003e0
        /*0920*/ 	.word	0x000000ff
        /*0924*/ 	.word	0x00000030
        /*0928*/ 	.short	0x0100
        /*092a*/ 	.byte	0x0a
	.zero		1


	//   ....[13]....
        /*092c*/ 	.word	0x000003f0
        /*0930*/ 	.word	0x000000ff
        /*0934*/ 	.word	0x00000068
        /*0938*/ 	.short	0x0100
        /*093a*/ 	.byte	0x0a
	.zero		1


	//   ....[14]....
        /*093c*/ 	.word	0x00000790
        /*0940*/ 	.word	0x000000ff
        /*0944*/ 	.word	0x00000080
        /*0948*/ 	.short	0x0100
        /*094a*/ 	.byte	0x08
	.zero		1


	//   ....[15]....
        /*094c*/ 	.word	0x00000830
        /*0950*/ 	.word	0x000000ff
        /*0954*/ 	.word	0x00000088
        /*0958*/ 	.short	0x0100
        /*095a*/ 	.byte	0x08
	.zero		1


	//   ....[16]....
        /*095c*/ 	.word	0x00001d60
        /*0960*/ 	.word	0x000000ff
        /*0964*/ 	.word	0x00000000
        /*0968*/ 	.short	0x010a
        /*096a*/ 	.byte	0x0c
	.zero		1


	//   ....[17]....
        /*096c*/ 	.word	0x00001dc0
        /*0970*/ 	.word	0x000000ff
        /*0974*/ 	.word	0x00000000
        /*0978*/ 	.short	0x010a
        /*097a*/ 	.byte	0x0c
	.zero		1


	//   ....[18]....
        /*097c*/ 	.word	0x00003460
        /*0980*/ 	.word	0x000000ff
        /*0984*/ 	.word	0x00000000
        /*0988*/ 	.short	0x010a
        /*098a*/ 	.byte	0x0e
	.zero		1


	//   ....[19]....
        /*098c*/ 	.word	0x000034a0
        /*0990*/ 	.word	0x000000ff
        /*0994*/ 	.word	0x00000000
        /*0998*/ 	.short	0x010a
        /*099a*/ 	.byte	0x0e
	.zero		1


	//   ....[20]....
        /*099c*/ 	.word	0x00004980
        /*09a0*/ 	.word	0x000000e3
        /*09a4*/ 	.word	0x00000000
        /*09a8*/ 	.short	0x0101
        /*09aa*/ 	.byte	0x3f
	.zero		1


	//   ....[21]....
        /*09ac*/ 	.word	0x000057f0
        /*09b0*/ 	.word	0x00000018
        /*09b4*/ 	.word	0x00000000
        /*09b8*/ 	.short	0x0101
        /*09ba*/ 	.byte	0x3f
	.zero		1


	//   ....[22]....
        /*09bc*/ 	.word	0x00013570
        /*09c0*/ 	.word	0x0000000d
        /*09c4*/ 	.word	0x00000038
        /*09c8*/ 	.short	0x010a
        /*09ca*/ 	.byte	0x3f
	.zero		1


	//   ....[23]....
        /*09cc*/ 	.word	0x00013980
        /*09d0*/ 	.word	0x00000006
        /*09d4*/ 	.word	0x00000088
        /*09d8*/ 	.short	0x0101
        /*09da*/ 	.byte	0x3f
	.zero		1


	//   ....[24]....
        /*09dc*/ 	.word	0x00014100
        /*09e0*/ 	.word	0x00000005
        /*09e4*/ 	.word	0x00000000
        /*09e8*/ 	.short	0x010a
        /*09ea*/ 	.byte	0x3f
	.zero		1


	//   ....[25]....
        /*09ec*/ 	.word	0x00014180
        /*09f0*/ 	.word	0x00000007
        /*09f4*/ 	.word	0x00000000
        /*09f8*/ 	.short	0x010a
        /*09fa*/ 	.byte	0x3f
	.zero		1


	//   ....[26]....
        /*09fc*/ 	.word	0x00014210
        /*0a00*/ 	.word	0x00000006
        /*0a04*/ 	.word	0x00000000
        /*0a08*/ 	.short	0x010a
        /*0a0a*/ 	.byte	0x3f
	.zero		1


	//   ....[27]....
        /*0a0c*/ 	.word	0x000142a0
        /*0a10*/ 	.word	0x00000009
        /*0a14*/ 	.word	0x00000000
        /*0a18*/ 	.short	0x010a
        /*0a1a*/ 	.byte	0x3f
	.zero		1


	//   ....[28]....
        /*0a1c*/ 	.word	0x00014330
        /*0a20*/ 	.word	0x0000000a
        /*0a24*/ 	.word	0x00000000
        /*0a28*/ 	.short	0x010a
        /*0a2a*/ 	.byte	0x3f
	.zero		1


	//   ....[29]....
        /*0a2c*/ 	.word	0x000143c0
        /*0a30*/ 	.word	0x0000000b
        /*0a34*/ 	.word	0x00000000
        /*0a38*/ 	.short	0x010a
        /*0a3a*/ 	.byte	0x3f
	.zero		1


	//   ....[30]....
        /*0a3c*/ 	.word	0x00014450
        /*0a40*/ 	.word	0x00000003
        /*0a44*/ 	.word	0x00000000
        /*0a48*/ 	.short	0x010a
        /*0a4a*/ 	.byte	0x3f
	.zero		1


	//   ....[31]....
        /*0a4c*/ 	.word	0x000144c0
        /*0a50*/ 	.word	0x00000003
        /*0a54*/ 	.word	0x00000000
        /*0a58*/ 	.short	0x010a
        /*0a5a*/ 	.byte	0x3f
	.zero		1


	//   ....[32]....
        /*0a5c*/ 	.word	0x00014530
        /*0a60*/ 	.word	0x00000000
        /*0a64*/ 	.word	0x00000000
        /*0a68*/ 	.short	0x010a
        /*0a6a*/ 	.byte	0x3f
	.zero		1


	//   ....[33]....
        /*0a6c*/ 	.word	0x00014610
        /*0a70*/ 	.word	0x0000000d
        /*0a74*/ 	.word	0x00000038
        /*0a78*/ 	.short	0x010a
        /*0a7a*/ 	.byte	0x3f
	.zero		1


	//   ....[34]....
        /*0a7c*/ 	.word	0x000146e0
        /*0a80*/ 	.word	0x00000005
        /*0a84*/ 	.word	0x00000000
        /*0a88*/ 	.short	0x010a
        /*0a8a*/ 	.byte	0x3f
	.zero		1


	//   ....[35]....
        /*0a8c*/ 	.word	0x00014730
        /*0a90*/ 	.word	0x00000007
        /*0a94*/ 	.word	0x00000000
        /*0a98*/ 	.short	0x010a
        /*0a9a*/ 	.byte	0x3f
	.zero		1


	//   ....[36]....
        /*0a9c*/ 	.word	0x00014780
        /*0aa0*/ 	.word	0x00000006
        /*0aa4*/ 	.word	0x00000000
        /*0aa8*/ 	.short	0x010a
        /*0aaa*/ 	.byte	0x3f
	.zero		1


	//   ....[37]....
        /*0aac*/ 	.word	0x000147d0
        /*0ab0*/ 	.word	0x00000009
        /*0ab4*/ 	.word	0x00000000
        /*0ab8*/ 	.short	0x010a
        /*0aba*/ 	.byte	0x3f
	.zero		1


	//   ....[38]....
        /*0abc*/ 	.word	0x00014820
        /*0ac0*/ 	.word	0x0000000a
        /*0ac4*/ 	.word	0x00000000
        /*0ac8*/ 	.short	0x010a
        /*0aca*/ 	.byte	0x3f
	.zero		1


	//   ....[39]....
        /*0acc*/ 	.word	0x00014870
        /*0ad0*/ 	.word	0x0000000b
        /*0ad4*/ 	.word	0x00000000
        /*0ad8*/ 	.short	0x010a
        /*0ada*/ 	.byte	0x3f
	.zero		1


	//----- nvinfo : EIATTR_NUM_MBARRIERS
	.align		4
.L_30:
        /*0adc*/ 	.byte	0x03, 0x38
        /*0ade*/ 	.short	0x0010


	//----- nvinfo : EIATTR_EXIT_INSTR_OFFSETS
	.align		4
        /*0ae0*/ 	.byte	0x04, 0x1c
        /*0ae2*/ 	.short	(.L_32 - .L_31)


	//   ....[0]....
.L_31:
        /*0ae4*/ 	.word	0x00000a50


	//   ....[1]....
        /*0ae8*/ 	.word	0x000012e0


	//   ....[2]....
        /*0aec*/ 	.word	0x00012c40


	//   ....[3]....
        /*0af0*/ 	.word	0x00013200


	//   ....[4]....
        /*0af4*/ 	.word	0x000144a0


	//----- nvinfo : EIATTR_MAX_THREADS
	.align		4
.L_32:
        /*0af8*/ 	.byte	0x04, 0x05
        /*0afa*/ 	.short	(.L_34 - .L_33)
.L_33:
        /*0afc*/ 	.word	0x00000180
        /*0b00*/ 	.word	0x00000001
        /*0b04*/ 	.word	0x00000001


	//----- nvinfo : EIATTR_CRS_STACK_SIZE
	.align		4
.L_34:
        /*0b08*/ 	.byte	0x04, 0x1e
        /*0b0a*/ 	.short	(.L_36 - .L_35)
.L_35:
        /*0b0c*/ 	.word	0x00000000


	//----- nvinfo : EIATTR_CBANK_PARAM_SIZE
	.align		4
.L_36:
        /*0b10*/ 	.byte	0x03, 0x19
        /*0b12*/ 	.short	0x0470


	//----- nvinfo : EIATTR_PARAM_CBANK
	.align		4
        /*0b14*/ 	.byte	0x04, 0x0a
        /*0b16*/ 	.short	(.L_38 - .L_37)
	.align		4
.L_37:
        /*0b18*/ 	.word	index@(.nv.constant0._ZN7cutlass13device_kernelINS_4gemm6kernel13GemmUniversalIN4cute5tupleIJiiiiEEENS1_10collective13CollectiveMmaINS1_37MainloopSm90TmaGmmaWarpSpecializedFP8ILi7ENS5_IJNS4_1CILi2EEENSA_ILi1EEESC_EEENS1_35KernelTmaWarpSpecializedCooperativeEEENS5_IJNSA_ILi384EEENSA_ILi80EEENSA_ILi64EEEEEENS_12float_e4m3_tENS5_IJlSC_lEEESK_SL_NS4_8TiledMMAINS4_8MMA_AtomIJNS4_4SM904GMMA30MMA_64x16x32_F32E4M3E4M3_SS_TNILNSP_7ScaleInE1ELSR_1EEEEEENS4_6LayoutISD_NS5_IJSC_NSA_ILi0EEESV_EEEEENS5_IJNS4_10UnderscoreESY_SY_EEEEENS4_13SM90_TMA_LOADENS4_14ComposedLayoutINS4_7SwizzleILi2ELi4ELi3EEENS4_18smem_ptr_flag_bitsILi8EEENSU_INS5_IJNSA_ILi8EEESI_EEENS5_IJSI_SC_EEEEEEEvNS4_8identityENS4_23SM90_TMA_LOAD_MULTICASTES1B_vS1C_EENS_8epilogue10collective6detail29Sm90TmaWarpSpecializedAdapterINS1G_15DefaultEpilogueISK_SL_SL_NS1F_6thread17LinearCombinationISK_Li1EffLNS1K_9ScaleType4KindE0ELNS_15FloatRoundStyleE2ESK_EENS1_15EpilogueDefaultEEEEEvvEEEEvNT_6ParamsE)
        /*0b1c*/ 	.short	0x0210
        /*0b1e*/ 	.short	0x0470


	//----- nvinfo : EIATTR_SW_WAR
	.align		4
.L_38:
        /*0b20*/ 	.byte	0x04, 0x36
        /*0b22*/ 	.short	(.L_40 - .L_39)
.L_39:
        /*0b24*/ 	.word	0x00000008
.L_40:


//--------------------- .nv.callgraph             --------------------------
	.section	.nv.callgraph,"",@"SHT_CUDA_CALLGRAPH"
	.align	4
	.sectionentsize	8
	.align		4
        /*0000*/ 	.word	0x00000000
	.align		4
        /*0004*/ 	.word	0xffffffff
	.align		4
        /*0008*/ 	.word	0x00000000
	.align		4
        /*000c*/ 	.word	0xfffffffe
	.align		4
        /*0010*/ 	.word	0x00000000
	.align		4
        /*0014*/ 	.word	0xfffffffd
	.align		4
        /*0018*/ 	.word	0x00000000
	.align		4
        /*001c*/ 	.word	0xfffffffc


//--------------------- .nv.constant4             --------------------------
	.section	.nv.constant4,"a",@progbits
	.align	8
	.align		8
.nv.constant4:
        /*0000*/ 	.dword	_ZN40_INTERNAL_4a121474_4_k_cu_7fab5421_103694cuda3std3__45__cpo5beginE
	.align		8
        /*0008*/ 	.dword	_ZN40_INTERNAL_4a121474_4_k_cu_7fab5421_103694cuda3std3__45__cpo3endE
	.align		8
        /*0010*/ 	.dword	_ZN40_INTERNAL_4a121474_4_k_cu_7fab5421_103694cuda3std3__45__cpo6cbeginE
	.align		8
        /*0018*/ 	.dword	_ZN40_INTERNAL_4a121474_4_k_cu_7fab5421_103694cuda3std3__45__cpo4cendE
	.align		8
        /*0020*/ 	.dword	_ZN40_INTERNAL_4a121474_4_k_cu_7fab5421_103694cuda3std3__442_GLOBAL__N__4a121474_4_k_cu_7fab5421_103696ignoreE
	.align		8
        /*0028*/ 	.dword	_ZN40_INTERNAL_4a121474_4_k_cu_7fab5421_103694cuda3std3__419piecewise_constructE
	.align		8
        /*0030*/ 	.dword	_ZN40_INTERNAL_4a121474_4_k_cu_7fab5421_103694cuda3std3__48in_placeE
	.align		8
        /*0038*/ 	.dword	_ZN40_INTERNAL_4a121474_4_k_cu_7fab5421_103694cuda3std6ranges3__45__cpo4swapE
	.align		8
        /*0040*/ 	.dword	_ZN40_INTERNAL_4a121474_4_k_cu_7fab5421_103694cuda3std6ranges3__45__cpo9iter_moveE
	.align		8
        /*0048*/ 	.dword	_ZN40_INTERNAL_4a121474_4_k_cu_7fab5421_103694cute7productE
	.align		8
        /*0050*/ 	.dword	_ZN40_INTERNAL_4a121474_4_k_cu_7fab5421_103694cute1_E


//--------------------- .text._ZN7cutlass13device_kernelINS_4gemm6kernel13GemmUniversalIN4cute5tupleIJiiiiEEENS1_10collective13CollectiveMmaINS1_37MainloopSm90TmaGmmaWarpSpecializedFP8ILi7ENS5_IJNS4_1CILi2EEENSA_ILi1EEESC_EEENS1_35KernelTmaWarpSpecializedCooperativeEEENS5_IJNSA_ILi384EEENSA_ILi80EEENSA_ILi64EEEEEENS_12float_e4m3_tENS5_IJlSC_lEEESK_SL_NS4_8TiledMMAINS4_8MMA_AtomIJNS4_4SM904GMMA30MMA_64x16x32_F32E4M3E4M3_SS_TNILNSP_7ScaleInE1ELSR_1EEEEEENS4_6LayoutISD_NS5_IJSC_NSA_ILi0EEESV_EEEEENS5_IJNS4_10UnderscoreESY_SY_EEEEENS4_13SM90_TMA_LOADENS4_14ComposedLayoutINS4_7SwizzleILi2ELi4ELi3EEENS4_18smem_ptr_flag_bitsILi8EEENSU_INS5_IJNSA_ILi8EEESI_EEENS5_IJSI_SC_EEEEEEEvNS4_8identityENS4_23SM90_TMA_LOAD_MULTICASTES1B_vS1C_EENS_8epilogue10collective6detail29Sm90TmaWarpSpecializedAdapterINS1G_15DefaultEpilogueISK_SL_SL_NS1F_6thread17LinearCombinationISK_Li1EffLNS1K_9ScaleType4KindE0ELNS_15FloatRoundStyleE2ESK_EENS1_15EpilogueDefaultEEEEEvvEEEEvNT_6ParamsE --------------------------
	.section	.text._ZN7cutlass13device_kernelINS_4gemm6kernel13GemmUniversalIN4cute5tupleIJiiiiEEENS1_10collective13CollectiveMmaINS1_37MainloopSm90TmaGmmaWarpSpecializedFP8ILi7ENS5_IJNS4_1CILi2EEENSA_ILi1EEESC_EEENS1_35KernelTmaWarpSpecializedCooperativeEEENS5_IJNSA_ILi384EEENSA_ILi80EEENSA_ILi64EEEEEENS_12float_e4m3_tENS5_IJlSC_lEEESK_SL_NS4_8TiledMMAINS4_8MMA_AtomIJNS4_4SM904GMMA30MMA_64x16x32_F32E4M3E4M3_SS_TNILNSP_7ScaleInE1ELSR_1EEEEEENS4_6LayoutISD_NS5_IJSC_NSA_ILi0EEESV_EEEEENS5_IJNS4_10UnderscoreESY_SY_EEEEENS4_13SM90_TMA_LOADENS4_14ComposedLayoutINS4_7SwizzleILi2ELi4ELi3EEENS4_18smem_ptr_flag_bitsILi8EEENSU_INS5_IJNSA_ILi8EEESI_EEENS5_IJSI_SC_EEEEEEEvNS4_8identityENS4_23SM90_TMA_LOAD_MULTICASTES1B_vS1C_EENS_8epilogue10collective6detail29Sm90TmaWarpSpecializedAdapterINS1G_15DefaultEpilogueISK_SL_SL_NS1F_6thread17LinearCombinationISK_Li1EffLNS1K_9ScaleType4KindE0ELNS_15FloatRoundStyleE2ESK_EENS1_15EpilogueDefaultEEEEEvvEEEEvNT_6ParamsE,"ax",@progbits
	.align	128
.text._ZN7cutlass13device_kernelINS_4gemm6kernel13GemmUniversalIN4cute5tupleIJiiiiEEENS1_10collective13CollectiveMmaINS1_37MainloopSm90TmaGmmaWarpSpecializedFP8ILi7ENS5_IJNS4_1CILi2EEENSA_ILi1EEESC_EEENS1_35KernelTmaWarpSpecializedCooperativeEEENS5_IJNSA_ILi384EEENSA_ILi80EEENSA_ILi64EEEEEENS_12float_e4m3_tENS5_IJlSC_lEEESK_SL_NS4_8TiledMMAINS4_8MMA_AtomIJNS4_4SM904GMMA30MMA_64x16x32_F32E4M3E4M3_SS_TNILNSP_7ScaleInE1ELSR_1EEEEEENS4_6LayoutISD_NS5_IJSC_NSA_ILi0EEESV_EEEEENS5_IJNS4_10UnderscoreESY_SY_EEEEENS4_13SM90_TMA_LOADENS4_14ComposedLayoutINS4_7SwizzleILi2ELi4ELi3EEENS4_18smem_ptr_flag_bitsILi8EEENSU_INS5_IJNSA_ILi8EEESI_EEENS5_IJSI_SC_EEEEEEEvNS4_8identityENS4_23SM90_TMA_LOAD_MULTICASTES1B_vS1C_EENS_8epilogue10collective6detail29Sm90TmaWarpSpecializedAdapterINS1G_15DefaultEpilogueISK_SL_SL_NS1F_6thread17LinearCombinationISK_Li1EffLNS1K_9ScaleType4KindE0ELNS_15FloatRoundStyleE2ESK_EENS1_15EpilogueDefaultEEEEEvvEEEEvNT_6ParamsE:
        .type           _ZN7cutlass13device_kernelINS_4gemm6kernel13GemmUniversalIN4cute5tupleIJiiiiEEENS1_10collective13CollectiveMmaINS1_37MainloopSm90TmaGmmaWarpSpecializedFP8ILi7ENS5_IJNS4_1CILi2EEENSA_ILi1EEESC_EEENS1_35KernelTmaWarpSpecializedCooperativeEEENS5_IJNSA_ILi384EEENSA_ILi80EEENSA_ILi64EEEEEENS_12float_e4m3_tENS5_IJlSC_lEEESK_SL_NS4_8TiledMMAINS4_8MMA_AtomIJNS4_4SM904GMMA30MMA_64x16x32_F32E4M3E4M3_SS_TNILNSP_7ScaleInE1ELSR_1EEEEEENS4_6LayoutISD_NS5_IJSC_NSA_ILi0EEESV_EEEEENS5_IJNS4_10UnderscoreESY_SY_EEEEENS4_13SM90_TMA_LOADENS4_14ComposedLayoutINS4_7SwizzleILi2ELi4ELi3EEENS4_18smem_ptr_flag_bitsILi8EEENSU_INS5_IJNSA_ILi8EEESI_EEENS5_IJSI_SC_EEEEEEEvNS4_8identityENS4_23SM90_TMA_LOAD_MULTICASTES1B_vS1C_EENS_8epilogue10collective6detail29Sm90TmaWarpSpecializedAdapterINS1G_15DefaultEpilogueISK_SL_SL_NS1F_6thread17LinearCombinationISK_Li1EffLNS1K_9ScaleType4KindE0ELNS_15FloatRoundStyleE2ESK_EENS1_15EpilogueDefaultEEEEEvvEEEEvNT_6ParamsE,@function
        .size           _ZN7cutlass13device_kernelINS_4gemm6kernel13GemmUniversalIN4cute5tupleIJiiiiEEENS1_10collective13CollectiveMmaINS1_37MainloopSm90TmaGmmaWarpSpecializedFP8ILi7ENS5_IJNS4_1CILi2EEENSA_ILi1EEESC_EEENS1_35KernelTmaWarpSpecializedCooperativeEEENS5_IJNSA_ILi384EEENSA_ILi80EEENSA_ILi64EEEEEENS_12float_e4m3_tENS5_IJlSC_lEEESK_SL_NS4_8TiledMMAINS4_8MMA_AtomIJNS4_4SM904GMMA30MMA_64x16x32_F32E4M3E4M3_SS_TNILNSP_7ScaleInE1ELSR_1EEEEEENS4_6LayoutISD_NS5_IJSC_NSA_ILi0EEESV_EEEEENS5_IJNS4_10UnderscoreESY_SY_EEEEENS4_13SM90_TMA_LOADENS4_14ComposedLayoutINS4_7SwizzleILi2ELi4ELi3EEENS4_18smem_ptr_flag_bitsILi8EEENSU_INS5_IJNSA_ILi8EEESI_EEENS5_IJSI_SC_EEEEEEEvNS4_8identityENS4_23SM90_TMA_LOAD_MULTICASTES1B_vS1C_EENS_8epilogue10collective6detail29Sm90TmaWarpSpecializedAdapterINS1G_15DefaultEpilogueISK_SL_SL_NS1F_6thread17LinearCombinationISK_Li1EffLNS1K_9ScaleType4KindE0ELNS_15FloatRoundStyleE2ESK_EENS1_15EpilogueDefaultEEEEEvvEEEEvNT_6ParamsE,(.L_x_86 - _ZN7cutlass13device_kernelINS_4gemm6kernel13GemmUniversalIN4cute5tupleIJiiiiEEENS1_10collective13CollectiveMmaINS1_37MainloopSm90TmaGmmaWarpSpecializedFP8ILi7ENS5_IJNS4_1CILi2EEENSA_ILi1EEESC_EEENS1_35KernelTmaWarpSpecializedCooperativeEEENS5_IJNSA_ILi384EEENSA_ILi80EEENSA_ILi64EEEEEENS_12float_e4m3_tENS5_IJlSC_lEEESK_SL_NS4_8TiledMMAINS4_8MMA_AtomIJNS4_4SM904GMMA30MMA_64x16x32_F32E4M3E4M3_SS_TNILNSP_7ScaleInE1ELSR_1EEEEEENS4_6LayoutISD_NS5_IJSC_NSA_ILi0EEESV_EEEEENS5_IJNS4_10UnderscoreESY_SY_EEEEENS4_13SM90_TMA_LOADENS4_14ComposedLayoutINS4_7SwizzleILi2ELi4ELi3EEENS4_18smem_ptr_flag_bitsILi8EEENSU_INS5_IJNSA_ILi8EEESI_EEENS5_IJSI_SC_EEEEEEEvNS4_8identityENS4_23SM90_TMA_LOAD_MULTICASTES1B_vS1C_EENS_8epilogue10collective6detail29Sm90TmaWarpSpecializedAdapterINS1G_15DefaultEpilogueISK_SL_SL_NS1F_6thread17LinearCombinationISK_Li1EffLNS1K_9ScaleType4KindE0ELNS_15FloatRoundStyleE2ESK_EENS1_15EpilogueDefaultEEEEEvvEEEEvNT_6ParamsE)
        .other          _ZN7cutlass13device_kernelINS_4gemm6kernel13GemmUniversalIN4cute5tupleIJiiiiEEENS1_10collective13CollectiveMmaINS1_37MainloopSm90TmaGmmaWarpSpecializedFP8ILi7ENS5_IJNS4_1CILi2EEENSA_ILi1EEESC_EEENS1_35KernelTmaWarpSpecializedCooperativeEEENS5_IJNSA_ILi384EEENSA_ILi80EEENSA_ILi64EEEEEENS_12float_e4m3_tENS5_IJlSC_lEEESK_SL_NS4_8TiledMMAINS4_8MMA_AtomIJNS4_4SM904GMMA30MMA_64x16x32_F32E4M3E4M3_SS_TNILNSP_7ScaleInE1ELSR_1EEEEEENS4_6LayoutISD_NS5_IJSC_NSA_ILi0EEESV_EEEEENS5_IJNS4_10UnderscoreESY_SY_EEEEENS4_13SM90_TMA_LOADENS4_14ComposedLayoutINS4_7SwizzleILi2ELi4ELi3EEENS4_18smem_ptr_flag_bitsILi8EEENSU_INS5_IJNSA_ILi8EEESI_EEENS5_IJSI_SC_EEEEEEEvNS4_8identityENS4_23SM90_TMA_LOAD_MULTICASTES1B_vS1C_EENS_8epilogue10collective6detail29Sm90TmaWarpSpecializedAdapterINS1G_15DefaultEpilogueISK_SL_SL_NS1F_6thread17LinearCombinationISK_Li1EffLNS1K_9ScaleType4KindE0ELNS_15FloatRoundStyleE2ESK_EENS1_15EpilogueDefaultEEEEEvvEEEEvNT_6ParamsE,@"STO_CUDA_ENTRY STV_DEFAULT"
_ZN7cutlass13device_kernelINS_4gemm6kernel13GemmUniversalIN4cute5tupleIJiiiiEEENS1_10collective13CollectiveMmaINS1_37MainloopSm90TmaGmmaWarpSpecializedFP8ILi7ENS5_IJNS4_1CILi2EEENSA_ILi1EEESC_EEENS1_35KernelTmaWarpSpecializedCooperativeEEENS5_IJNSA_ILi384EEENSA_ILi80EEENSA_ILi64EEEEEENS_12float_e4m3_tENS5_IJlSC_lEEESK_SL_NS4_8TiledMMAINS4_8MMA_AtomIJNS4_4SM904GMMA30MMA_64x16x32_F32E4M3E4M3_SS_TNILNSP_7ScaleInE1ELSR_1EEEEEENS4_6LayoutISD_NS5_IJSC_NSA_ILi0EEESV_EEEEENS5_IJNS4_10UnderscoreESY_SY_EEEEENS4_13SM90_TMA_LOADENS4_14ComposedLayoutINS4_7SwizzleILi2ELi4ELi3EEENS4_18smem_ptr_flag_bitsILi8EEENSU_INS5_IJNSA_ILi8EEESI_EEENS5_IJSI_SC_EEEEEEEvNS4_8identityENS4_23SM90_TMA_LOAD_MULTICASTES1B_vS1C_EENS_8epilogue10collective6detail29Sm90TmaWarpSpecializedAdapterINS1G_15DefaultEpilogueISK_SL_SL_NS1F_6thread17LinearCombinationISK_Li1EffLNS1K_9ScaleType4KindE0ELNS_15FloatRoundStyleE2ESK_EENS1_15EpilogueDefaultEEEEEvvEEEEvNT_6ParamsE:
[----:B------:R-:W0:Y:S02]  /*0000*/  LDC R1, c[0x0][0x28] ;  /* 0x00000a00ff017b82 */ /* 0x000e240000000800 */
[----:B0-----:R-:W-:Y:S01]  /*0010*/  VIADD R1, R1, 0xffffff58 ;  /* 0xffffff5801017836 */ /* 0x001fe20000000000 */
[----:B------:R-:W0:Y:S01]  /*0020*/  S2R R4, SR_TID.X ;  /* 0x0000000000047919 */ /* 0x000e220000002100 */
[----:B------:R-:W-:Y:S01]  /*0030*/  ELECT P0, URZ, PT ;  /* 0x00000000003f782f */ /* 0x000fe20003800000 */
[----:B------:R-:W-:Y:S01]  /*0040*/  BSSY B0, `(.L_x_0) ;  /* 0x0000015000007945 */ /* 0x000fe20003800000 */
[--C-:B0-----:R-:W-:Y:S02]  /*0050*/  SHF.R.U32.HI R0, RZ, 0x5, R4.reuse ;  /* 0x00000005ff007819 */ /* 0x101fe40000011604 */
[----:B------:R-:W-:-:S03]  /*0060*/  SHF.R.U32.HI R2, RZ, 0x7, R4 ;  /* 0x00000007ff027819 */ /* 0x000fc60000011604 */
[----:B------:R-:W0:Y:S04]  /*0070*/  SHFL.IDX PT, R3, R0, RZ, 0x1f ;  /* 0x00001fff00037589 */ /* 0x000e2800000e0000 */
[----:B------:R-:W1:Y:S01]  /*0080*/  SHFL.IDX PT, R2, R2, RZ, 0x1f ;  /* 0x00001fff02027589 */ /* 0x000e6200000e0000 */
[----:B0-----:R-:W-:Y:S02]  /*0090*/  R2UR UR4, R3 ;  /* 0x00000000030472ca */ /* 0x001fe400000e0000 */
[----:B-1----:R-:W-:-:S11]  /*00a0*/  R2UR UR8, R2 ;  /* 0x00000000020872ca */ /* 0x002fd600000e0000 */
[----:B------:R-:W-:Y:S02]  /*00b0*/  USHF.R.S32.HI UR5, URZ, 0x1f, UR4 ;  /* 0x0000001f3f057899 */ /* 0x000fe40008011404 */
[----:B------:R-:W-:Y:S02]  /*00c0*/  ISETP.NE.OR P0, PT, RZ, UR4, !P0 ;  /* 0x00000004ff007c0c */ /* 0x000fe4000c705670 */
[----:B------:R-:W-:-:S04]  /*00d0*/  ULEA.HI UR5, UR5, UR4, URZ, 0x2 ;  /* 0x0000000405057291 */ /* 0x000fc8000f8f103f */
[----:B------:R-:W-:-:S04]  /*00e0*/  ULOP3.LUT UR5, UR5, 0xfffffffc, URZ, 0xc0, !UPT ;  /* 0xfffffffc05057892 */ /* 0x000fc8000f8ec03f */
[----:B------:R-:W-:-:S03]  /*00f0*/  UIADD3 UR6, UR4, -UR5, URZ ;  /* 0x8000000504067290 */ /* 0x000fc6000fffe03f */
[----:B------:R-:W-:Y:S09]  /*0100*/  @P0 BRA `(.L_x_1) ;  /* 0x0000000000200947 */ /* 0x000ff20003800000 */
[----:B------:R-:W-:Y:S02]  /*0110*/  ULDC.64 UR4, c[0x0][0x198] ;  /* 0x0000660000047ab9 */ /* 0x000fe40000000a00 */
[----:B------:R-:W-:Y:S02]  /*0120*/  UIADD3 UR10, UP0, UR4, 0xf0, URZ ;  /* 0x000000f0040a7890 */ /* 0x000fe4000ff1e03f */
[----:B------:R-:W-:Y:S02]  /*0130*/  UIADD3 UR4, UP1, UR4, 0x1f0, URZ ;  /* 0x000001f004047890 */ /* 0x000fe4000ff3e03f */
[----:B------:R-:W-:Y:S02]  /*0140*/  UIADD3.X UR11, URZ, UR5, URZ, UP0, !UPT ;  /* 0x000000053f0b7290 */ /* 0x000fe400087fe43f */
[----:B------:R-:W-:-:S07]  /*0150*/  UIADD3.X UR5, URZ, UR5, URZ, UP1, !UPT ;  /* 0x000000053f057290 */ /* 0x000fce0008ffe43f */
[----:B------:R0:W-:Y:S02]  /*0160*/  UTMACCTL.PF [UR10] ;  /* 0x000000000a0079b9 */ /* 0x0001e40008040000 */
[----:B------:R0:W-:Y:S02]  /*0170*/  UTMACCTL.PF [UR4] ;  /* 0x00000000040079b9 */ /* 0x0001e40008040000 */
[----:B0-----:R-:W-:Y:S01]  /*0180*/  NOP ;  /* 0x0000000000007918 */ /* 0x001fe20000000000 */
.L_x_1:
[----:B------:R-:W-:Y:S05]  /*0190*/  BSYNC B0 ;  /* 0x0000000000007941 */ /* 0x000fea0003800000 */
.L_x_0:
[----:B------:R-:W0:Y:S01]  /*01a0*/  SHFL.IDX PT, R3, R0, RZ, 0x1f ;  /* 0x00001fff00037589 */ /* 0x000e2200000e0000 */
[----:B------:R-:W-:Y:S01]  /*01b0*/  UISETP.NE.AND UP0, UPT, UR6, 0x3, UPT ;  /* 0x000000030600788c */ /* 0x000fe2000bf05270 */
[----:B------:R-:W-:Y:S01]  /*01c0*/  ISETP.NE.AND P1, PT, RZ, UR8, PT ;  /* 0x00000008ff007c0c */ /* 0x000fe2000bf25270 */
[----:B------:R-:W-:Y:S02]  /*01d0*/  UIADD3 UR11, UR8, -0x1, URZ ;  /* 0xffffffff080b7890 */ /* 0x000fe4000fffe03f */
[----:B------:R-:W-:Y:S02]  /*01e0*/  UISETP.EQ.OR UP0, UPT, UR6, URZ, !UP0 ;  /* 0x0000003f0600728c */ /* 0x000fe4000c702670 */
[----:B------:R-:W-:Y:S02]  /*01f0*/  UISETP.GE.U32.AND UP1, UPT, UR11, 0x2, UPT ;  /* 0x000000020b00788c */ /* 0x000fe4000bf26070 */
[----:B------:R-:W-:-:S04]  /*0200*/  UISETP.EQ.AND UP0, UPT, UR8, URZ, UP0 ;  /* 0x0000003f0800728c */ /* 0x000fc80008702270 */
[----:B------:R-:W-:-:S04]  /*0210*/  USEL UR7, URZ, 0x1, !UP0 ;  /* 0x000000013f077887 */ /* 0x000fc8000c000000 */
[----:B------:R-:W-:Y:S01]  /*0220*/  USEL UR7, UR7, 0x2, UP1 ;  /* 0x0000000207077887 */ /* 0x000fe20008800000 */
[----:B0-----:R-:W-:-:S13]  /*0230*/  ISETP.NE.AND P0, PT, R3, RZ, PT ;  /* 0x000000ff0300720c */ /* 0x001fda0003f05270 */
[----:B------:R-:W-:Y:S05]  /*0240*/  @P0 BRA `(.L_x_2) ;  /* 0x0000000000700947 */ /* 0x000fea0003800000 */
[----:B------:R-:W0:Y:S01]  /*0250*/  S2UR UR10, SR_CgaCtaId ;  /* 0x00000000000a79c3 */ /* 0x000e220000008800 */
[----:B------:R-:W-:Y:S01]  /*0260*/  UMOV UR4, 0x400 ;  /* 0x0000040000047882 */ /* 0x000fe20000000000 */
[----:B------:R-:W-:Y:S01]  /*0270*/  UMOV UR5, 0x1 ;  /* 0x0000000100057882 */ /* 0x000fe20000000000 */
[----:B------:R-:W-:Y:S01]  /*0280*/  UMOV UR8, 0x4 ;  /* 0x0000000400087882 */ /* 0x000fe20000000000 */
[----:B------:R-:W-:Y:S01]  /*0290*/  ELECT P0, URZ, PT ;  /* 0x00000000003f782f */ /* 0x000fe20003800000 */
[----:B------:R-:W-:-:S04]  /*02a0*/  UIADD3 UR8, -UR8, 0x100000, URZ ;  /* 0x0010000008087890 */ /* 0x000fc8000fffe13f */
[----:B------:R-:W-:Y:S02]  /*02b0*/  USHF.L.U32 UR9, UR8, 0xb, URZ ;  /* 0x0000000b08097899 */ /* 0x000fe4000800063f */
[----:B------:R-:W-:Y:S02]  /*02c0*/  USHF.L.U32 UR8, UR8, 0x1, URZ ;  /* 0x0000000108087899 */ /* 0x000fe4000800063f */
[----:B0-----:R-:W-:Y:S02]  /*02d0*/  ULEA UR10, UR10, UR4, 0x18 ;  /* 0x000000040a0a7291 */ /* 0x001fe4000f8ec03f */
[----:B------:R-:W-:-:S04]  /*02e0*/  UIADD3 UR4, -UR5, 0x100000, URZ ;  /* 0x0010000005047890 */ /* 0x000fc8000fffe13f */
[----:B------:R-:W-:Y:S02]  /*02f0*/  USHF.L.U32 UR5, UR4, 0xb, URZ ;  /* 0x0000000b04057899 */ /* 0x000fe4000800063f */
[----:B------:R-:W-:Y:S01]  /*0300*/  USHF.L.U32 UR4, UR4, 0x1, URZ ;  /* 0x0000000104047899 */ /* 0x000fe2000800063f */
[----:B------:R-:W0:Y:S11]  /*0310*/  FENCE.VIEW.ASYNC.S ;  /* 0x00000000000073c6 */ /* 0x000e360000000000 */
[----:B0-----:R0:W1:Y:S01]  /*0320*/  SYNCS.EXCH.64 URZ, [UR10], UR4 ;  /* 0x000000040a3f75b2 */ /* 0x0010620008000100 */
[----:B------:R0:W2:Y:S01]  /*0330*/  SYNCS.EXCH.64 URZ, [UR10+0x38], UR8 ;  /* 0x000038080a3f75b2 */ /* 0x0000a20008000100 */
[----:B------:R0:W3:Y:S01]  /*0340*/  SYNCS.EXCH.64 URZ, [UR10+0x8], UR4 ;  /* 0x000008040a3f75b2 */ /* 0x0000e20008000100 */
[----:B------:R0:W4:Y:S01]  /*0350*/  SYNCS.EXCH.64 URZ, [UR10+0x40], UR8 ;  /* 0x000040080a3f75b2 */ /* 0x0001220008000100 */
[----:B------:R0:W0:Y:S01]  /*0360*/  SYNCS.EXCH.64 URZ, [UR10+0x10], UR4 ;  /* 0x000010040a3f75b2 */ /* 0x0000220008000100 */
        /* <DEDUP_REMOVED lines=9> */
[----:B------:R-:W-:Y:S01]  /*0400*/  NOP ;  /* 0x0000000000007918 */ /* 0x000fe20000000000 */
.L_x_2:
[----:B------:R-:W-:Y:S01]  /*0410*/  SHF.R.S32.HI R2, RZ, 0x1f, R4 ;  /* 0x0000001fff027819 */ /* 0x000fe20000011404 */
[----:B------:R-:W5:Y:S01]  /*0420*/  SHFL.IDX PT, R0, R0, RZ, 0x1f ;  /* 0x00001fff00007589 */ /* 0x000f6200000e0000 */
[----:B0-----:R-:W0:Y:S01]  /*0430*/  S2UR UR10, SR_CTAID.X ;  /* 0x00000000000a79c3 */ /* 0x001e220000002500 */
[----:B------:R-:W-:Y:S02]  /*0440*/  ELECT P0, URZ, PT ;  /* 0x00000000003f782f */ /* 0x000fe40003800000 */
[----:B------:R-:W-:Y:S01]  /*0450*/  LEA.HI R2, R2, R4, RZ, 0x7 ;  /* 0x0000000402027211 */ /* 0x000fe200078f38ff */
[----:B------:R-:W-:Y:S01]  /*0460*/  ULDC UR4, c[0x0][0x150] ;  /* 0x0000540000047ab9 */ /* 0x000fe20000000800 */
[----:B------:R-:W-:Y:S01]  /*0470*/  NOP ;  /* 0x0000000000007918 */ /* 0x000fe20000000000 */
[----:B------:R-:W-:Y:S01]  /*0480*/  NOP ;  /* 0x0000000000007918 */ /* 0x000fe20000000000 */
[----:B------:R-:W-:Y:S01]  /*0490*/  LOP3.LUT R2, R2, 0xffffff80, RZ, 0xc0, !PT ;  /* 0xffffff8002027812 */ /* 0x000fe200078ec0ff */
[----:B------:R-:W1:Y:S04]  /*04a0*/  LDC R8, c[0x0][0x144] ;  /* 0x00005100ff087b82 */ /* 0x000e680000000800 */
[----:B------:R-:W-:-:S02]  /*04b0*/  IMAD.IADD R5, R4, 0x1, -R2 ;  /* 0x0000000104057824 */ /* 0x000fc400078e0a02 */
[----:B------:R-:W2:Y:S03]  /*04c0*/  S2R R2, SR_CTAID.Y ;  /* 0x0000000000027919 */ /* 0x000ea60000002600 */
[----:B------:R-:W-:Y:S01]  /*04d0*/  SHF.R.S32.HI R4, RZ, 0x1f, R5 ;  /* 0x0000001fff047819 */ /* 0x000fe20000011405 */
[----:B------:R-:W3:Y:S03]  /*04e0*/  LDC R13, c[0x0][0x148] ;  /* 0x00005200ff0d7b82 */ /* 0x000ee60000000800 */
[----:B------:R-:W-:Y:S02]  /*04f0*/  LEA.HI R4, R4, R5, RZ, 0x3 ;  /* 0x0000000504047211 */ /* 0x000fe400078f18ff */
[----:B-----5:R-:W-:Y:S02]  /*0500*/  ISETP.NE.OR P0, PT, R0, RZ, !P0 ;  /* 0x000000ff0000720c */ /* 0x020fe40004705670 */
[----:B------:R-:W-:-:S02]  /*0510*/  SHF.R.S32.HI R0, RZ, 0x3, R4 ;  /* 0x00000003ff007819 */ /* 0x000fc40000011404 */
[----:B------:R-:W-:Y:S02]  /*0520*/  SHF.R.S32.HI R7, RZ, 0x1f, R4 ;  /* 0x0000001fff077819 */ /* 0x000fe40000011404 */
[----:B0-----:R-:W-:Y:S02]  /*0530*/  I2FP.F32.U32 R6, UR10 ;  /* 0x0000000a00067c45 */ /* 0x001fe40008201000 */
[----:B------:R-:W-:Y:S02]  /*0540*/  SHF.R.S32.HI R4, RZ, 0x1f, R3 ;  /* 0x0000001fff047819 */ /* 0x000fe40000011403 */
[----:B------:R-:W-:Y:S01]  /*0550*/  LEA.HI R7, R7, R0, RZ, 0x2 ;  /* 0x0000000007077211 */ /* 0x000fe200078f10ff */
[----:B------:R-:W-:Y:S01]  /*0560*/  FMUL R6, R6, UR4 ;  /* 0x0000000406067c20 */ /* 0x000fe20008400000 */
[----:B------:R-:W-:Y:S01]  /*0570*/  LEA.HI R4, R4, R3, RZ, 0x2 ;  /* 0x0000000304047211 */ /* 0x000fe200078f10ff */
[----:B------:R-:W-:Y:S01]  /*0580*/  VOTEU.ALL UP0, P0 ;  /* 0x00000000003f7886 */ /* 0x000fe20000000000 */
[----:B------:R-:W-:Y:S01]  /*0590*/  LOP3.LUT R7, R7, 0xfffffffc, RZ, 0xc0, !PT ;  /* 0xfffffffc07077812 */ /* 0x000fe200078ec0ff */
[----:B------:R-:W-:Y:S01]  /*05a0*/  ULDC UR4, c[0x0][0x154] ;  /* 0x0000550000047ab9 */ /* 0x000fe20000000800 */
[----:B------:R-:W-:Y:S01]  /*05b0*/  LOP3.LUT R4, R4, 0x3ffffffc, RZ, 0xc0, !PT ;  /* 0x3ffffffc04047812 */ /* 0x000fe200078ec0ff */
[----:B------:R-:W0:Y:S01]  /*05c0*/  F2I.U32.TRUNC.NTZ R6, R6 ;  /* 0x0000000600067305 */ /* 0x000e22000020f000 */
[----:B------:R-:W5:Y:S01]  /*05d0*/  @!UP0 S2UR UR9, SR_CgaCtaId ;  /* 0x00000000000989c3 */ /* 0x000f620000008800 */
[----:B------:R-:W-:Y:S01]  /*05e0*/  IMAD.IADD R7, R0, 0x1, -R7 ;  /* 0x0000000100077824 */ /* 0x000fe200078e0a07 */
[----:B------:R-:W-:Y:S01]  /*05f0*/  @!UP0 UMOV UR8, 0x400 ;  /* 0x0000040000088882 */ /* 0x000fe20000000000 */
[----:B------:R-:W-:Y:S01]  /*0600*/  IMAD.IADD R4, R3, 0x1, -R4 ;  /* 0x0000000103047824 */ /* 0x000fe200078e0a04 */
[----:B------:R-:W-:-:S03]  /*0610*/  VOTEU.ALL UP1, P0 ;  /* 0x00000000003f7886 */ /* 0x000fc60000020000 */
[----:B------:R-:W-:Y:S01]  /*0620*/  IMAD R7, R4, 0x4, R7 ;  /* 0x0000000404077824 */ /* 0x000fe200078e0207 */
[----:B--2---:R-:W-:-:S04]  /*0630*/  I2FP.F32.U32 R4, R2 ;  /* 0x0000000200047245 */ /* 0x004fc80000201000 */
[----:B------:R-:W-:Y:S01]  /*0640*/  LEA.HI R0, R7, R7, RZ, 0x1 ;  /* 0x0000000707007211 */ /* 0x000fe200078f08ff */
[----:B0-----:R-:W-:Y:S02]  /*0650*/  IMAD.MOV R9, RZ, RZ, -R6 ;  /* 0x000000ffff097224 */ /* 0x001fe400078e0a06 */
[----:B------:R-:W-:Y:S01]  /*0660*/  FMUL R6, R4, UR4 ;  /* 0x0000000404067c20 */ /* 0x000fe20008400000 */
[----:B------:R-:W-:Y:S01]  /*0670*/  LOP3.LUT R0, R0, 0xfffffffe, RZ, 0xc0, !PT ;  /* 0xfffffffe00007812 */ /* 0x000fe200078ec0ff */
[----:B------:R-:W-:Y:S01]  /*0680*/  UMOV UR4, 0x20 ;  /* 0x0000002000047882 */ /* 0x000fe20000000000 */
[----:B-1----:R-:W-:Y:S01]  /*0690*/  IMAD R4, R8, R9, UR10 ;  /* 0x0000000a08047e24 */ /* 0x002fe2000f8e0209 */
[----:B------:R-:W-:-:S04]  /*06a0*/  @!UP0 UIADD3 UR4, -UR4, 0x100000, URZ ;  /* 0x0010000004048890 */ /* 0x000fc8000fffe13f */
[----:B------:R-:W-:Y:S02]  /*06b0*/  @!UP0 USHF.L.U32 UR5, UR4, 0xb, URZ ;  /* 0x0000000b04058899 */ /* 0x000fe4000800063f */
[----:B------:R-:W-:Y:S01]  /*06c0*/  @!UP0 USHF.L.U32 UR4, UR4, 0x1, URZ ;  /* 0x0000000104048899 */ /* 0x000fe2000800063f */
[----:B------:R-:W0:Y:S01]  /*06d0*/  LDC R8, c[0x0][0x140] ;  /* 0x00005000ff087b82 */ /* 0x000e220000000800 */
[C---:B------:R-:W-:Y:S01]  /*06e0*/  IMAD.IADD R9, R7.reuse, 0x1, -R0 ;  /* 0x0000000107097824 */ /* 0x040fe200078e0a00 */
[----:B------:R-:W1:Y:S01]  /*06f0*/  F2I.U32.TRUNC.NTZ R6, R6 ;  /* 0x0000000600067305 */ /* 0x000e62000020f000 */
[----:B------:R-:W-:Y:S01]  /*0700*/  IMAD.SHL.U32 R0, R7, 0x4, RZ ;  /* 0x0000000407007824 */ /* 0x000fe200078e00ff */
[----:B-----5:R-:W-:Y:S02]  /*0710*/  @!UP0 ULEA UR8, UR9, UR8, 0x18 ;  /* 0x0000000809088291 */ /* 0x020fe4000f8ec03f */
[----:B------:R-:W-:Y:S01]  /*0720*/  ISETP.NE.AND P2, PT, R9, R4, PT ;  /* 0x000000040900720c */ /* 0x000fe20003f45270 */
[----:B------:R-:W-:Y:S01]  /*0730*/  VOTEU.ALL UP0, P0 ;  /* 0x00000000003f7886 */ /* 0x000fe20000000000 */
[----:B------:R-:W-:-:S02]  /*0740*/  LOP3.LUT R10, R7, 0xc, R0, 0x78, !PT ;  /* 0x0000000c070a7812 */ /* 0x000fc400078e7800 */
[----:B------:R-:W-:-:S03]  /*0750*/  LOP3.LUT P0, RZ, R5, 0x7, RZ, 0xc0, !PT ;  /* 0x0000000705ff7812 */ /* 0x000fc6000780c0ff */
[----:B------:R2:W-:Y:S01]  /*0760*/  STL [R1+0x48], R10 ;  /* 0x0000480a01007387 */ /* 0x0005e20000100800 */
[----:B------:R-:W-:-:S03]  /*0770*/  ISETP.LT.U32.AND P0, PT, R10, 0x2, !P0 ;  /* 0x000000020a00780c */ /* 0x000fc60004701070 */
[----:B------:R-:W5:Y:S02]  /*0780*/  FENCE.VIEW.ASYNC.S ;  /* 0x00000000000073c6 */ /* 0x000f640000000000 */
[----:B-----5:R2:W0:Y:S01]  /*0790*/  @!UP0 SYNCS.EXCH.64 URZ, [UR8+0x80], UR4 ;  /* 0x00008004083f85b2 */ /* 0x0204220008000100 */
[----:B-1----:R-:W-:Y:S01]  /*07a0*/  IMAD.MOV R14, RZ, RZ, -R6 ;  /* 0x000000ffff0e7224 */ /* 0x002fe200078e0a06 */
[----:B------:R-:W-:Y:S02]  /*07b0*/  SEL R5, RZ, 0x1, !P0 ;  /* 0x00000001ff057807 */ /* 0x000fe40004000000 */
[----:B------:R-:W-:Y:S01]  /*07c0*/  @P2 LEA.HI R0, R10, R10, RZ, 0x1 ;  /* 0x0000000a0a002211 */ /* 0x000fe200078f08ff */
[----:B---3--:R-:W-:-:S03]  /*07d0*/  IMAD R7, R13, R14, R2 ;  /* 0x0000000e0d077224 */ /* 0x008fc600078e0202 */
[----:B------:R-:W-:Y:S02]  /*07e0*/  @P2 SHF.R.S32.HI R0, RZ, 0x1, R0 ;  /* 0x00000001ff002819 */ /* 0x000fe40000011400 */
[----:B0-----:R-:W-:Y:S02]  /*07f0*/  ISETP.EQ.U32.AND P4, PT, R8, 0x1, PT ;  /* 0x000000010800780c */ /* 0x001fe40003f82070 */
[----:B------:R-:W-:Y:S01]  /*0800*/  @P2 ISETP.NE.AND P3, PT, R0, R7, PT ;  /* 0x000000070000220c */ /* 0x000fe20003f65270 */
[----:B------:R-:W-:-:S03]  /*0810*/  IMAD.MOV.U32 R0, RZ, RZ, 0x1 ;  /* 0x00000001ff007424 */ /* 0x000fc600078e00ff */
[----:B------:R-:W-:Y:S01]  /*0820*/  @P2 SEL R0, RZ, 0x1, P3 ;  /* 0x00000001ff002807 */ /* 0x000fe20001800000 */
[----:B------:R2:W0:Y:S01]  /*0830*/  @!UP1 SYNCS.EXCH.64 URZ, [UR8+0x88], UR4 ;  /* 0x00008804083f95b2 */ /* 0x0004220008000100 */
[----:B------:R-:W-:Y:S02]  /*0840*/  NOP ;  /* 0x0000000000007918 */ /* 0x000fe40000000000 */
[----:B------:R-:W-:-:S05]  /*0850*/  LOP3.LUT R0, R0, R5, RZ, 0xc0, !PT ;  /* 0x0000000500007212 */ /* 0x000fca00078ec0ff */
[----:B------:R2:W-:Y:S01]  /*0860*/  STL [R1+0x44], R0 ;  /* 0x0000440001007387 */ /* 0x0005e20000100800 */
[----:B------:R-:W-:Y:S05]  /*0870*/  @!P4 BRA `(.L_x_3) ;  /* 0x000000000008c947 */ /* 0x000fea0003800000 */
[----:B0---4-:R-:W-:Y:S01]  /*0880*/  UCGABAR_ARV ;  /* 0x00000000000079c7 */ /* 0x011fe20008000000 */
[----:B------:R-:W-:Y:S05]  /*0890*/  BRA `(.L_x_4) ;  /* 0x0000000000047947 */ /* 0x000fea0003800000 */
.L_x_3:
[----:B0---4-:R-:W-:Y:S01]  /*08a0*/  NOP ;  /* 0x0000000000007918 */ /* 0x011fe20000000000 */
.L_x_4:
[----:B------:R-:W0:Y:S01]  /*08b0*/  LDC R5, c[0x0][0x65c] ;  /* 0x00019700ff057b82 */ /* 0x000e220000000800 */
[----:B------:R-:W-:Y:S01]  /*08c0*/  IMAD.U32 R6, RZ, RZ, UR10 ;  /* 0x0000000aff067e24 */ /* 0x000fe2000f8e00ff */
[----:B--2---:R-:W-:Y:S01]  /*08d0*/  LOP3.LUT R0, R0, 0xffffffbf, RZ, 0xc0, !PT ;  /* 0xffffffbf00007812 */ /* 0x004fe200078ec0ff */
[----:B------:R-:W-:Y:S01]  /*08e0*/  IMAD.MOV.U32 R7, RZ, RZ, RZ ;  /* 0x000000ffff077224 */ /* 0x000fe200078e00ff */
[----:B0-----:R-:W-:-:S13]  /*08f0*/  ISETP.NE.AND P2, PT, R5, 0x1, PT ;  /* 0x000000010500780c */ /* 0x001fda0003f45270 */
[----:B------:R-:W0:Y:S01]  /*0900*/  @P2 LDC R9, c[0x0][0x10] ;  /* 0x00000400ff092b82 */ /* 0x000e220000000800 */
[----:B------:R-:W-:Y:S01]  /*0910*/  @P2 IMAD.MOV.U32 R3, RZ, RZ, RZ ;  /* 0x000000ffff032224 */ /* 0x000fe200078e00ff */
[----:B------:R-:W-:Y:S01]  /*0920*/  @P2 LOP3.LUT R0, R0, 0x40, RZ, 0xfc, !PT ;  /* 0x0000004000002812 */ /* 0x000fe200078efcff */
[----:B------:R-:W-:-:S05]  /*0930*/  @P2 IMAD.MOV.U32 R11, RZ, RZ, RZ ;  /* 0x000000ffff0b2224 */ /* 0x000fca00078e00ff */
[----:B------:R-:W1:Y:S01]  /*0940*/  @!P2 LDC R5, c[0x0][0xc] ;  /* 0x00000300ff05ab82 */ /* 0x000e620000000800 */
[----:B0-----:R-:W-:-:S04]  /*0950*/  @P2 IMAD.WIDE.U32 R8, R9, UR10, R2 ;  /* 0x0000000a09082c25 */ /* 0x001fc8000f8e0002 */
[----:B------:R-:W-:Y:S02]  /*0960*/  @P2 IMAD.MOV.U32 R23, RZ, RZ, R8 ;  /* 0x000000ffff172224 */ /* 0x000fe400078e0008 */
[----:B------:R-:W-:Y:S02]  /*0970*/  @P2 IMAD.IADD R144, R9, 0x1, R11 ;  /* 0x0000000109902824 */ /* 0x000fe400078e020b */
[----:B-1----:R-:W-:-:S04]  /*0980*/  @!P2 IMAD.WIDE.U32 R6, R2, R5, R6 ;  /* 0x000000050206a225 */ /* 0x002fc800078e0006 */
[----:B------:R-:W-:Y:S02]  /*0990*/  @!P2 IMAD.MOV.U32 R23, RZ, RZ, R6 ;  /* 0x000000ffff17a224 */ /* 0x000fe400078e0006 */
[----:B------:R-:W-:-:S03]  /*09a0*/  @!P2 IMAD.MOV.U32 R144, RZ, RZ, R7 ;  /* 0x000000ffff90a224 */ /* 0x000fc600078e0007 */
[----:B------:R0:W-:Y:S04]  /*09b0*/  STL [R1+0x50], R23 ;  /* 0x0000501701007387 */ /* 0x0001e80000100800 */
[----:B------:R0:W-:Y:S01]  /*09c0*/  STL [R1+0x4c], R144 ;  /* 0x00004c9001007387 */ /* 0x0001e20000100800 */
[----:B------:R-:W-:Y:S05]  /*09d0*/  @!P4 BRA `(.L_x_5) ;  /* 0x00000000000cc947 */ /* 0x000fea0003800000 */
[----:B------:R-:W-:Y:S01]  /*09e0*/  UCGABAR_WAIT ;  /* 0x0000000000007dc7 */ /* 0x000fe20008000000 */
[----:B------:R-:W-:Y:S01]  /*09f0*/  CCTL.IVALL ;  /* 0x00000000ff00798f */ /* 0x000fe20002000000 */
[----:B------:R-:W-:Y:S05]  /*0a00*/  BRA `(.L_x_6) ;  /* 0x0000000000047947 */ /* 0x000fea0003800000 */
.L_x_5:
[----:B------:R-:W-:Y:S06]  /*0a10*/  BAR.SYNC.DEFER_BLOCKING 0x0 ;  /* 0x0000000000007b1d */ /* 0x000fec0000010000 */
.L_x_6:
[----:B------:R-:W-:Y:S05]  /*0a20*/  @!P1 BRA `(.L_x_7) ;  /* 0x0000012000889947 */ /* 0x000fea0003800000 */
[----:B------:R-:W-:-:S06]  /*0a30*/  UISETP.GT.U32.AND UP0, UPT, UR11, 0x1, UPT ;  /* 0x000000010b00788c */ /* 0x000fcc000bf04070 */
[----:B------:R-:W-:-:S13]  /*0a40*/  PLOP3.LUT P0, PT, PT, PT, UP0, 0x80, 0x0 ;  /* 0x000000000000781c */ /* 0x000fda0003f0f008 */
[----:B------:R-:W-:Y:S05]  /*0a50*/  @P0 EXIT ;  /* 0x000000000000094d */ /* 0x000fea0003800000 */
[----:B------:R-:W-:Y:S01]  /*0a60*/  IMAD.MOV.U32 R7, RZ, RZ, -0x1 ;  /* 0xffffffffff077424 */ /* 0x000fe200078e00ff */
[----:B------:R-:W-:Y:S01]  /*0a70*/  ULDC.64 UR4, c[0x0][0x650] ;  /* 0x0001940000047ab9 */ /* 0x000fe20000000a00 */
[----:B------:R-:W-:Y:S01]  /*0a80*/  IMAD.MOV.U32 R6, RZ, RZ, -0x1 ;  /* 0xffffffffff067424 */ /* 0x000fe200078e00ff */
[----:B------:R-:W-:Y:S01]  /*0a90*/  ISETP.GE.U32.AND P0, PT, R23, UR4, PT ;  /* 0x0000000417007c0c */ /* 0x000fe2000bf06070 */
[----:B------:R-:W-:Y:S01]  /*0aa0*/  UMOV UR34, 0xffffffff ;  /* 0xffffffff00227882 */ /* 0x000fe20000000000 */
[----:B------:R1:W-:Y:S01]  /*0ab0*/  STL [R1+0x58], R7 ;  /* 0x0000580701007387 */ /* 0x0003e20000100800 */
[----:B------:R-:W-:Y:S02]  /*0ac0*/  PRMT R5, RZ, 0x7610, R5 ;  /* 0x00007610ff057816 */ /* 0x000fe40000000005 */
[----:B------:R-:W-:Y:S01]  /*0ad0*/  ISETP.GE.U32.AND.EX P0, PT, R144, UR5, PT, P0 ;  /* 0x0000000590007c0c */ /* 0x000fe2000bf06100 */
[----:B------:R1:W-:-:S12]  /*0ae0*/  STL [R1+0x54], R6 ;  /* 0x0000540601007387 */ /* 0x0003d80000100800 */
[----:B-1----:R-:W-:Y:S05]  /*0af0*/  @P0 BRA `(.L_x_8) ;  /* 0x0000000400380947 */ /* 0x002fea0003800000 */
[----:B------:R-:W1:Y:S01]  /*0b00*/  LDC.64 R16, c[0x0][0x628] ;  /* 0x00018a00ff107b82 */ /* 0x000e620000000a00 */
[----:B------:R-:W-:Y:S02]  /*0b10*/  IMAD.MOV.U32 R6, RZ, RZ, R23 ;  /* 0x000000ffff067224 */ /* 0x000fe400078e0017 */
[----:B------:R-:W-:-:S05]  /*0b20*/  IMAD.MOV.U32 R7, RZ, RZ, R144 ;  /* 0x000000ffff077224 */ /* 0x000fca00078e0090 */
[----:B------:R-:W2:Y:S08]  /*0b30*/  LDC R12, c[0x0][0x630] ;  /* 0x00018c00ff0c7b82 */ /* 0x000eb00000000800 */
[----:B------:R-:W3:Y:S01]  /*0b40*/  LDC.64 R18, c[0x0][0x620] ;  /* 0x00018800ff127b82 */ /* 0x000ee20000000a00 */
[----:B-1----:R-:W-:-:S04]  /*0b50*/  ISETP.NE.U32.AND P0, PT, R16, RZ, PT ;  /* 0x000000ff1000720c */ /* 0x002fc80003f05070 */
[----:B------:R-:W-:-:S13]  /*0b60*/  ISETP.NE.AND.EX P0, PT, R17, RZ, PT, P0 ;  /* 0x000000ff1100720c */ /* 0x000fda0003f05300 */
[----:B--23--:R-:W-:Y:S05]  /*0b70*/  @!P0 BRA `(.L_x_9) ;  /* 0x0000000000288947 */ /* 0x00cfea0003800000 */
[----:B------:R-:W1:Y:S02]  /*0b80*/  LDC R5, c[0x0][0x634] ;  /* 0x00018d00ff057b82 */ /* 0x000e640000000800 */
[----:B-1----:R-:W-:-:S05]  /*0b90*/  IADD3 R5, P0, R23, R5, RZ ;  /* 0x0000000517057210 */ /* 0x002fca0007f1e0ff */
[----:B------:R-:W-:-:S04]  /*0ba0*/  IMAD.X R15, RZ, RZ, R144, P0 ;  /* 0x000000ffff0f7224 */ /* 0x000fc800000e0690 */
[----:B------:R-:W-:-:S04]  /*0bb0*/  IMAD.WIDE.U32 R6, R15, R16, RZ ;  /* 0x000000100f067225 */ /* 0x000fc800078e00ff */
[----:B------:R-:W-:-:S04]  /*0bc0*/  IMAD.WIDE.U32 R8, P0, R5, R17, R6 ;  /* 0x0000001105087225 */ /* 0x000fc80007800006 */
[----:B------:R-:W-:-:S04]  /*0bd0*/  IMAD.WIDE.U32 R6, R5, R16, RZ ;  /* 0x0000001005067225 */ /* 0x000fc800078e00ff */
[----:B------:R-:W-:Y:S01]  /*0be0*/  IMAD.X R11, RZ, RZ, RZ, P0 ;  /* 0x000000ffff0b7224 */ /* 0x000fe200000e06ff */
[----:B------:R-:W-:Y:S01]  /*0bf0*/  IADD3 RZ, P0, R7, R8, RZ ;  /* 0x0000000807ff7210 */ /* 0x000fe20007f1e0ff */
[----:B------:R-:W-:-:S04]  /*0c00*/  IMAD.MOV.U32 R10, RZ, RZ, R9 ;  /* 0x000000ffff0a7224 */ /* 0x000fc800078e0009 */
[----:B------:R-:W-:-:S08]  /*0c10*/  IMAD.WIDE.U32.X R6, R15, R17, R10, P0 ;  /* 0x000000110f067225 */ /* 0x000fd000000e040a */
.L_x_9:
[----:B------:R-:W1:Y:S01]  /*0c20*/  LDC.64 R20, c[0x0][0x640] ;  /* 0x00019000ff147b82 */ /* 0x000e620000000a00 */
[-C--:B------:R-:W-:Y:S01]  /*0c30*/  SHF.R.U64 R22, R6, R12.reuse, R7 ;  /* 0x0000000c06167219 */ /* 0x080fe20000001207 */
[----:B------:R-:W-:Y:S01]  /*0c40*/  IMAD.MOV.U32 R6, RZ, RZ, R23 ;  /* 0x000000ffff067224 */ /* 0x000fe200078e0017 */
[----:B------:R-:W-:Y:S01]  /*0c50*/  SHF.R.U32.HI R3, RZ, R12, R7 ;  /* 0x0000000cff037219 */ /* 0x000fe20000011607 */
[----:B------:R-:W-:Y:S01]  /*0c60*/  IMAD.MOV.U32 R7, RZ, RZ, R144 ;  /* 0x000000ffff077224 */ /* 0x000fe200078e0090 */
[----:B------:R-:W-:Y:S01]  /*0c70*/  IADD3 R5, P0, RZ, -R22, RZ ;  /* 0x80000016ff057210 */ /* 0x000fe20007f1e0ff */
[----:B0-----:R-:W-:Y:S02]  /*0c80*/  IMAD R23, R13, R14, R2 ;  /* 0x0000000e0d177224 */ /* 0x001fe400078e0202 */
[----:B------:R-:W0:Y:S01]  /*0c90*/  LDC R10, c[0x0][0x618] ;  /* 0x00018600ff0a7b82 */ /* 0x000e220000000800 */
[----:B------:R-:W-:Y:S02]  /*0ca0*/  IMAD.MOV.U32 R13, RZ, RZ, 0x1 ;  /* 0x00000001ff0d7424 */ /* 0x000fe400078e00ff */
[----:B------:R-:W-:-:S02]  /*0cb0*/  IMAD.X R3, RZ, RZ, ~R3, P0 ;  /* 0x000000ffff037224 */ /* 0x000fc400000e0e03 */
[----:B------:R-:W-:-:S03]  /*0cc0*/  IMAD.WIDE.U32 R6, R5, R18, R6 ;  /* 0x0000001205067225 */ /* 0x000fc600078e0006 */
[----:B------:R-:W2:Y:S01]  /*0cd0*/  LDC R9, c[0x0][0x608] ;  /* 0x00018200ff097b82 */ /* 0x000ea20000000800 */
[----:B------:R-:W-:-:S04]  /*0ce0*/  IMAD R8, R3, R18, RZ ;  /* 0x0000001203087224 */ /* 0x000fc800078e02ff */
[----:B------:R-:W-:Y:S02]  /*0cf0*/  IMAD R3, R5, R19, R8 ;  /* 0x0000001305037224 */ /* 0x000fe400078e0208 */
[----:B------:R-:W-:Y:S01]  /*0d00*/  IMAD.MOV.U32 R5, RZ, RZ, -0x1 ;  /* 0xffffffffff057424 */ /* 0x000fe200078e00ff */
[----:B------:R-:W3:Y:S01]  /*0d10*/  LDC R12, c[0x0][0x658] ;  /* 0x00019600ff0c7b82 */ /* 0x000ee20000000800 */
[----:B------:R-:W-:Y:S01]  /*0d20*/  IMAD.IADD R3, R7, 0x1, R3 ;  /* 0x0000000107037824 */ /* 0x000fe200078e0203 */
[----:B-1----:R-:W-:-:S04]  /*0d30*/  ISETP.NE.U32.AND P0, PT, R20, RZ, PT ;  /* 0x000000ff1400720c */ /* 0x002fc80003f05070 */
[----:B------:R-:W-:Y:S02]  /*0d40*/  ISETP.NE.AND.EX P0, PT, R21, RZ, PT, P0 ;  /* 0x000000ff1500720c */ /* 0x000fe40003f05300 */
[----:B------:R-:W1:Y:S01]  /*0d50*/  LDC R17, c[0x0][0x600] ;  /* 0x00018000ff117b82 */ /* 0x000e620000000800 */
[-CC-:B0-----:R-:W-:Y:S02]  /*0d60*/  SHF.R.U64 R15, R6, R10.reuse, R3.reuse ;  /* 0x0000000a060f7219 */ /* 0x181fe40000001203 */
[----:B------:R-:W-:-:S05]  /*0d70*/  SHF.R.U32.HI R6, RZ, R10, R3 ;  /* 0x0000000aff067219 */ /* 0x000fca0000011603 */
[----:B------:R-:W0:Y:S01]  /*0d80*/  LDC R16, c[0x0][0x648] ;  /* 0x00019200ff107b82 */ /* 0x000e220000000800 */
[-CC-:B--2---:R-:W-:Y:S02]  /*0d90*/  SHF.R.U64 R10, R15, R9.reuse, R6.reuse ;  /* 0x000000090f0a7219 */ /* 0x184fe40000001206 */
[----:B------:R-:W-:-:S05]  /*0da0*/  SHF.R.U32.HI R3, RZ, R9, R6 ;  /* 0x00000009ff037219 */ /* 0x000fca0000011606 */
[----:B------:R-:W2:Y:S01]  /*0db0*/  LDC R18, c[0x0][0x638] ;  /* 0x00018e00ff127b82 */ /* 0x000ea20000000800 */
[-C--:B---3--:R-:W-:Y:S02]  /*0dc0*/  SHF.L.U32 R2, R5, R12.reuse, RZ ;  /* 0x0000000c05027219 */ /* 0x088fe400000006ff */
[--C-:B------:R-:W-:Y:S02]  /*0dd0*/  SHF.R.U64 R14, R10, R12, R3.reuse ;  /* 0x0000000c0a0e7219 */ /* 0x100fe40000001203 */
[----:B------:R-:W-:Y:S02]  /*0de0*/  LOP3.LUT R5, RZ, R2, RZ, 0x33, !PT ;  /* 0x00000002ff057212 */ /* 0x000fe400078e33ff */
[----:B------:R-:W-:Y:S01]  /*0df0*/  SHF.R.U32.HI R3, RZ, R12, R3 ;  /* 0x0000000cff037219 */ /* 0x000fe20000011603 */
[----:B------:R-:W3:Y:S01]  /*0e00*/  LDC R19, c[0x0][0x610] ;  /* 0x00018400ff137b82 */ /* 0x000ee20000000800 */
[----:B------:R-:W-:Y:S01]  /*0e10*/  IMAD.MOV.U32 R2, RZ, RZ, R14 ;  /* 0x000000ffff027224 */ /* 0x000fe200078e000e */
[----:B------:R-:W-:Y:S06]  /*0e20*/  @!P0 BRA `(.L_x_10) ;  /* 0x0000000000288947 */ /* 0x000fec0003800000 */
[----:B------:R-:W4:Y:S02]  /*0e30*/  LDC R9, c[0x0][0x64c] ;  /* 0x00019300ff097b82 */ /* 0x000f240000000800 */
[----:B----4-:R-:W-:-:S05]  /*0e40*/  IADD3 R9, P0, R14, R9, RZ ;  /* 0x000000090e097210 */ /* 0x010fca0007f1e0ff */
        /* <DEDUP_REMOVED lines=8> */
.L_x_10:
[----:B0-----:R-:W-:Y:S01]  /*0ed0*/  SHF.R.U64 R3, R2, R16, R3 ;  /* 0x0000001002037219 */ /* 0x001fe20000001203 */
[----:B-1----:R-:W-:Y:S01]  /*0ee0*/  VIADD R6, R17, 0xffffffff ;  /* 0xffffffff11067836 */ /* 0x002fe20000000000 */
[----:B------:R-:W-:Y:S02]  /*0ef0*/  SHF.L.U32 R2, R13, R12, RZ ;  /* 0x0000000c0d027219 */ /* 0x000fe400000006ff */
[----:B------:R-:W-:Y:S01]  /*0f00*/  LOP3.LUT R5, R10, R5, RZ, 0xc0, !PT ;  /* 0x000000050a057212 */ /* 0x000fe200078ec0ff */
[----:B------:R-:W-:Y:S01]  /*0f10*/  IMAD.MOV R7, RZ, RZ, -R3 ;  /* 0x000000ffff077224 */ /* 0x000fe200078e0a03 */
[----:B------:R-:W-:Y:S02]  /*0f20*/  SEL R4, R4, R23, !P2 ;  /* 0x0000001704047207 */ /* 0x000fe40005000000 */
[----:B------:R-:W-:Y:S01]  /*0f30*/  LOP3.LUT R6, R15, R6, RZ, 0xc0, !PT ;  /* 0x000000060f067212 */ /* 0x000fe200078ec0ff */
[----:B------:R-:W-:Y:S01]  /*0f40*/  IMAD R5, R2, R3, R5 ;  /* 0x0000000302057224 */ /* 0x000fe200078e0205 */
[----:B------:R-:W-:Y:S01]  /*0f50*/  R2UR UR34, R22 ;  /* 0x00000000162272ca */ /* 0x000fe200000e0000 */
[----:B--2---:R-:W-:-:S02]  /*0f60*/  IMAD R2, R7, R18, R14 ;  /* 0x0000001207027224 */ /* 0x004fc400078e020e */
[----:B---3--:R-:W-:Y:S02]  /*0f70*/  IMAD R4, R5, R19, R4 ;  /* 0x0000001305047224 */ /* 0x008fe400078e0204 */
[----:B------:R-:W-:Y:S02]  /*0f80*/  IMAD R3, R2, R17, R6 ;  /* 0x0000001102037224 */ /* 0x000fe400078e0206 */
[----:B------:R-:W-:-:S03]  /*0f90*/  IMAD.MOV.U32 R5, RZ, RZ, 0x1 ;  /* 0x00000001ff057424 */ /* 0x000fc600078e00ff */
[----:B------:R-:W-:Y:S02]  /*0fa0*/  SEL R6, R3, R4, !P2 ;  /* 0x0000000403067207 */ /* 0x000fe40005000000 */
[----:B------:R-:W-:-:S03]  /*0fb0*/  SEL R2, R4, R3, !P2 ;  /* 0x0000000304027207 */ /* 0x000fc60005000000 */
[----:B------:R1:W-:Y:S04]  /*0fc0*/  STL [R1+0x54], R6 ;  /* 0x0000540601007387 */ /* 0x0003e80000100800 */
[----:B------:R1:W-:Y:S02]  /*0fd0*/  STL [R1+0x58], R2 ;  /* 0x0000580201007387 */ /* 0x0003e40000100800 */
.L_x_8:
[----:B------:R-:W-:-:S08]  /*0fe0*/  NOP ;  /* 0x0000000000007918 */ /* 0x000fd00000000000 */
[----:B------:R-:W2:Y:S02]  /*0ff0*/  USETMAXREG.TRY_ALLOC.CTAPOOL UP0, 0xe8 ;  /* 0x000000e8000079c8 */ /* 0x000ea40008000600 */
[----:B--2---:R-:W-:-:S13]  /*1000*/  PLOP3.LUT P0, PT, PT, PT, UP0, 0x80, 0x0 ;  /* 0x000000000000781c */ /* 0x004fda0003f0f008 */
[----:B------:R-:W-:Y:S05]  /*1010*/  @!P0 BRA `(.L_x_8) ;  /* 0xfffffffc00f08947 */ /* 0x000fea000383ffff */
[----:B------:R-:W-:Y:S01]  /*1020*/  ULDC.64 UR4, c[0x0][0x598] ;  /* 0x0001660000047ab9 */ /* 0x000fe20000000a00 */
[----:B------:R-:W-:Y:S01]  /*1030*/  ULDC.64 UR38, c[0x0][0x208] ;  /* 0x0000820000267ab9 */ /* 0x000fe20000000a00 */
[----:B------:R-:W-:-:S04]  /*1040*/  ISETP.NE.U32.AND P0, PT, RZ, UR4, PT ;  /* 0x00000004ff007c0c */ /* 0x000fc8000bf05070 */
[----:B------:R-:W-:-:S13]  /*1050*/  ISETP.NE.AND.EX P0, PT, RZ, UR5, PT, P0 ;  /* 0x00000005ff007c0c */ /* 0x000fda000bf05300 */
[----:B------:R-:W-:Y:S05]  /*1060*/  @!P0 BRA `(.L_x_11) ;  /* 0x0000000000208947 */ /* 0x000fea0003800000 */
[----:B-1----:R-:W1:Y:S02]  /*1070*/  LDC.64 R2, c[0x0][0x598] ;  /* 0x00016600ff027b82 */ /* 0x002e640000000a00 */
[----:B-1----:R-:W2:Y:S02]  /*1080*/  LDG.E.64 R2, desc[UR38][R2.64] ;  /* 0x0000002602027981 */ /* 0x002ea4000c1e1b00 */
[----:B--2---:R-:W-:-:S04]  /*1090*/  ISETP.NE.U32.AND P0, PT, R2, RZ, PT ;  /* 0x000000ff0200720c */ /* 0x004fc80003f05070 */
[----:B------:R-:W-:-:S13]  /*10a0*/  ISETP.NE.AND.EX P0, PT, R3, RZ, PT, P0 ;  /* 0x000000ff0300720c */ /* 0x000fda0003f05300 */
[----:B------:R-:W-:Y:S05]  /*10b0*/  @!P0 BRA `(.L_x_11) ;  /* 0x00000000000c8947 */ /* 0x000fea0003800000 */
[----:B------:R-:W2:Y:S02]  /*10c0*/  LD.E R2, desc[UR38][R2.64] ;  /* 0x0000002602027980 */ /* 0x000ea4000c101900 */
[----:B--2---:R-:W-:Y:S01]  /*10d0*/  R2UR UR33, R2 ;  /* 0x00000000022172ca */ /* 0x004fe200000e0000 */
[----:B------:R-:W-:-:S14]  /*10e0*/  BRA `(.L_x_12) ;  /* 0x0000000000247947 */ /* 0x000fdc0003800000 */
.L_x_11:
[----:B------:R-:W-:Y:S02]  /*10f0*/  ULDC.64 UR4, c[0x0][0x588] ;  /* 0x0001620000047ab9 */ /* 0x000fe40000000a00 */
[----:B------:R-:W-:-:S04]  /*1100*/  ISETP.NE.U32.AND P0, PT, RZ, UR4, PT ;  /* 0x00000004ff007c0c */ /* 0x000fc8000bf05070 */
[----:B------:R-:W-:-:S13]  /*1110*/  ISETP.NE.AND.EX P0, PT, RZ, UR5, PT, P0 ;  /* 0x00000005ff007c0c */ /* 0x000fda000bf05300 */
[----:B------:R-:W-:Y:S05]  /*1120*/  @!P0 BRA `(.L_x_13) ;  /* 0x0000000000108947 */ /* 0x000fea0003800000 */
[----:B-1----:R-:W1:Y:S02]  /*1130*/  LDC.64 R2, c[0x0][0x588] ;  /* 0x00016200ff027b82 */ /* 0x002e640000000a00 */
[----:B-1----:R-:W2:Y:S02]  /*1140*/  LDG.E R2, desc[UR38][R2.64] ;  /* 0x0000002602027981 */ /* 0x002ea4000c1e1900 */
[----:B--2---:R-:W-:Y:S01]  /*1150*/  R2UR UR33, R2 ;  /* 0x00000000022172ca */ /* 0x004fe200000e0000 */
[----:B------:R-:W-:-:S14]  /*1160*/  BRA `(.L_x_12) ;  /* 0x0000000000047947 */ /* 0x000fdc0003800000 */
.L_x_13:
[----:B------:R-:W-:-:S05]  /*1170*/  ULDC UR33, c[0x0][0x580] ;  /* 0x0001600000217ab9 */ /* 0x000fca0000000800 */
.L_x_12:
[----:B------:R-:W-:Y:S02]  /*1180*/  ULDC.64 UR4, c[0x0][0x5a0] ;  /* 0x0001680000047ab9 */ /* 0x000fe40000000a00 */
        /* <DEDUP_REMOVED lines=11> */
.L_x_14:
        /* <DEDUP_REMOVED lines=8> */
.L_x_16:
[----:B------:R-:W-:-:S05]  /*12c0*/  ULDC UR32, c[0x0][0x584] ;  /* 0x0001610000207ab9 */ /* 0x000fca0000000800 */
.L_x_15:
[----:B------:R-:W-:-:S13]  /*12d0*/  LOP3.LUT P0, RZ, R5, 0xff, RZ, 0xc0, !PT ;  /* 0x000000ff05ff7812 */ /* 0x000fda000780c0ff */
[----:B------:R-:W-:Y:S05]  /*12e0*/  @!P0 EXIT ;  /* 0x000000000000894d */ /* 0x000fea0003800000 */
[----:B------:R-:W-:Y:S01]  /*12f0*/  ULDC UR4, c[0x0][0x28c] ;  /* 0x0000a30000047ab9 */ /* 0x000fe20000000800 */
[----:B------:R-:W-:Y:S02]  /*1300*/  ULOP3.LUT UR8, UR7, 0x1, URZ, 0xfc, !UPT ;  /* 0x0000000107087892 */ /* 0x000fe4000f8efc3f */
[----:B------:R-:W-:-:S04]  /*1310*/  UIADD3 UR4, UR4, 0x3f, URZ ;  /* 0x0000003f04047890 */ /* 0x000fc8000fffe03f */
[----:B------:R-:W-:-:S04]  /*1320*/  USHF.R.S32.HI UR5, URZ, 0x1f, UR4 ;  /* 0x0000001f3f057899 */ /* 0x000fc80008011404 */
[----:B------:R-:W-:-:S03]  /*1330*/  ULEA.HI UR5, UR5, UR4, URZ, 0x6 ;  /* 0x0000000405057291 */ /* 0x000fc6000f8f303f */
[----:B------:R-:W-:Y:S01]  /*1340*/  UMOV UR4, URZ ;  /* 0x0000003f00047c82 */ /* 0x000fe20008000000 */
[----:B------:R-:W-:-:S03]  /*1350*/  USHF.R.S32.HI UR9, URZ, 0x6, UR5 ;  /* 0x000000063f097899 */ /* 0x000fc60008011405 */
[----:B------:R-:W-:-:S09]  /*1360*/  UMOV UR5, URZ ;  /* 0x0000003f00057c82 */ /* 0x000fd20008000000 */
.L_x_45:
[----:B01----:R-:W1:Y:S01]  /*1370*/  S2R R2, SR_TID.X ;  /* 0x0000000000027919 */ /* 0x003e620000002100 */
[----:B--2---:R-:W2:Y:S01]  /*1380*/  S2UR UR16, SR_CgaCtaId ;  /* 0x00000000001079c3 */ /* 0x004ea20000008800 */
[----:B------:R-:W-:Y:S01]  /*1390*/  UMOV UR15, 0x400 ;  /* 0x00000400000f7882 */ /* 0x000fe20000000000 */
[----:B------:R-:W-:Y:S01]  /*13a0*/  UMOV UR6, URZ ;  /* 0x0000003f00067c82 */ /* 0x000fe20008000000 */
[----:B------:R-:W-:Y:S01]  /*13b0*/  STL [R1+0x40], RZ ;  /* 0x000040ff01007387 */ /* 0x000fe20000100800 */
[----:B------:R-:W-:Y:S01]  /*13c0*/  UMOV UR12, URZ ;  /* 0x0000003f000c7c82 */ /* 0x000fe20008000000 */
[----:B------:R-:W-:Y:S01]  /*13d0*/  UMOV UR13, URZ ;  /* 0x0000003f000d7c82 */ /* 0x000fe20008000000 */
[----:B------:R-:W-:Y:S01]  /*13e0*/  UMOV UR37, UR5 ;  /* 0x0000000500257c82 */ /* 0x000fe20008000000 */
[----:B------:R-:W-:Y:S01]  /*13f0*/  STL [R1+0x3c], RZ ;  /* 0x00003cff01007387 */ /* 0x000fe20000100800 */
[----:B------:R-:W3:Y:S01]  /*1400*/  LDC R3, c[0x0][0x28c] ;  /* 0x0000a300ff037b82 */ /* 0x000ee20000000800 */
[----:B------:R-:W-:-:S02]  /*1410*/  CS2R R4, SRZ ;  /* 0x0000000000047805 */ /* 0x000fc4000001ff00 */
[----:B------:R-:W-:Y:S01]  /*1420*/  CS2R R6, SRZ ;  /* 0x0000000000067805 */ /* 0x000fe2000001ff00 */
[----:B------:R-:W-:Y:S01]  /*1430*/  STL [R1+0x38], RZ ;  /* 0x000038ff01007387 */ /* 0x000fe20000100800 */
[----:B------:R-:W-:Y:S02]  /*1440*/  CS2R R8, SRZ ;  /* 0x0000000000087805 */ /* 0x000fe4000001ff00 */
[----:B------:R-:W-:Y:S02]  /*1450*/  CS2R R10, SRZ ;  /* 0x00000000000a7805 */ /* 0x000fe4000001ff00 */
[----:B------:R-:W-:Y:S01]  /*1460*/  CS2R R12, SRZ ;  /* 0x00000000000c7805 */ /* 0x000fe2000001ff00 */
[----:B------:R-:W-:Y:S01]  /*1470*/  STL [R1+0x34], RZ ;  /* 0x000034ff01007387 */ /* 0x000fe20000100800 */
[----:B------:R-:W-:Y:S02]  /*1480*/  CS2R R14, SRZ ;  /* 0x00000000000e7805 */ /* 0x000fe4000001ff00 */
[----:B------:R-:W-:-:S02]  /*1490*/  CS2R R16, SRZ ;  /* 0x0000000000107805 */ /* 0x000fc4000001ff00 */
[----:B------:R-:W-:Y:S01]  /*14a0*/  CS2R R18, SRZ ;  /* 0x0000000000127805 */ /* 0x000fe2000001ff00 */
[----:B------:R-:W-:Y:S01]  /*14b0*/  STL [R1+0x30], RZ ;  /* 0x000030ff01007387 */ /* 0x000fe20000100800 */
[----:B------:R-:W-:Y:S02]  /*14c0*/  CS2R R20, SRZ ;  /* 0x0000000000147805 */ /* 0x000fe4000001ff00 */
[----:B0-----:R-:W-:Y:S02]  /*14d0*/  CS2R R22, SRZ ;  /* 0x0000000000167805 */ /* 0x001fe4000001ff00 */
[----:B------:R-:W-:Y:S01]  /*14e0*/  CS2R R144, SRZ ;  /* 0x0000000000907805 */ /* 0x000fe2000001ff00 */
[----:B------:R-:W-:Y:S01]  /*14f0*/  STL [R1+0x2c], RZ ;  /* 0x00002cff01007387 */ /* 0x000fe20000100800 */
[----:B------:R-:W-:Y:S02]  /*1500*/  CS2R R146, SRZ ;  /* 0x0000000000927805 */ /* 0x000fe4000001ff00 */
[----:B------:R-:W-:-:S02]  /*1510*/  CS2R R148, SRZ ;  /* 0x0000000000947805 */ /* 0x000fc4000001ff00 */
[----:B------:R-:W-:Y:S01]  /*1520*/  CS2R R150, SRZ ;  /* 0x0000000000967805 */ /* 0x000fe2000001ff00 */
[----:B------:R-:W-:Y:S01]  /*1530*/  STL [R1+0x28], RZ ;  /* 0x000028ff01007387 */ /* 0x000fe20000100800 */
[----:B------:R-:W-:Y:S02]  /*1540*/  CS2R R152, SRZ ;  /* 0x0000000000987805 */ /* 0x000fe4000001ff00 */
[----:B------:R-:W-:Y:S02]  /*1550*/  CS2R R154, SRZ ;  /* 0x00000000009a7805 */ /* 0x000fe4000001ff00 */
[----:B------:R-:W-:Y:S02]  /*1560*/  CS2R R156, SRZ ;  /* 0x00000000009c7805 */ /* 0x000fe4000001ff00 */
[----:B-1----:R-:W-:Y:S01]  /*1570*/  LOP3.LUT R2, R2, 0x80, RZ, 0xc0, !PT ;  /* 0x0000008002027812 */ /* 0x002fe200078ec0ff */
[----:B------:R-:W-:Y:S01]  /*1580*/  STL [R1+0x24], RZ ;  /* 0x000024ff01007387 */ /* 0x000fe20000100800 */
[----:B---3--:R-:W-:-:S02]  /*1590*/  ISETP.GE.AND P0, PT, R3, 0x1, PT ;  /* 0x000000010300780c */ /* 0x008fc40003f06270 */
[----:B------:R-:W-:Y:S02]  /*15a0*/  CS2R R158, SRZ ;  /* 0x00000000009e7805 */ /* 0x000fe4000001ff00 */
[----:B------:R-:W-:Y:S01]  /*15b0*/  SHF.R.U32.HI R2, RZ, 0x7, R2 ;  /* 0x00000007ff027819 */ /* 0x000fe20000011602 */
[----:B------:R-:W-:Y:S01]  /*15c0*/  STL [R1+0x20], RZ ;  /* 0x000020ff01007387 */ /* 0x000fe20000100800 */
[----:B------:R-:W-:Y:S02]  /*15d0*/  CS2R R160, SRZ ;  /* 0x0000000000a07805 */ /* 0x000fe4000001ff00 */
[----:B------:R-:W-:Y:S02]  /*15e0*/  CS2R R162, SRZ ;  /* 0x0000000000a27805 */ /* 0x000fe4000001ff00 */
[----:B------:R-:W-:Y:S01]  /*15f0*/  CS2R R164, SRZ ;  /* 0x0000000000a47805 */ /* 0x000fe2000001ff00 */
[----:B------:R-:W-:Y:S01]  /*1600*/  STL [R1+0x1c], RZ ;  /* 0x00001cff01007387 */ /* 0x000fe20000100800 */
[----:B------:R-:W-:-:S02]  /*1610*/  CS2R R166, SRZ ;  /* 0x0000000000a67805 */ /* 0x000fc4000001ff00 */
[----:B------:R-:W-:Y:S02]  /*1620*/  CS2R R168, SRZ ;  /* 0x0000000000a87805 */ /* 0x000fe4000001ff00 */
[----:B------:R-:W-:Y:S01]  /*1630*/  CS2R R170, SRZ ;  /* 0x0000000000aa7805 */ /* 0x000fe2000001ff00 */
[----:B------:R-:W0:Y:S01]  /*1640*/  SHFL.IDX PT, R2, R2, RZ, 0x1f ;  /* 0x00001fff02027589 */ /* 0x000e2200000e0000 */
[----:B------:R-:W-:Y:S02]  /*1650*/  CS2R R172, SRZ ;  /* 0x0000000000ac7805 */ /* 0x000fe4000001ff00 */
[----:B------:R-:W-:Y:S02]  /*1660*/  CS2R R174, SRZ ;  /* 0x0000000000ae7805 */ /* 0x000fe4000001ff00 */
[----:B------:R-:W-:Y:S01]  /*1670*/  CS2R R176, SRZ ;  /* 0x0000000000b07805 */ /* 0x000fe2000001ff00 */
[----:B------:R1:W-:Y:S01]  /*1680*/  STL [R1+0x18], RZ ;  /* 0x000018ff01007387 */ /* 0x0003e20000100800 */
[----:B------:R-:W-:-:S02]  /*1690*/  CS2R R178, SRZ ;  /* 0x0000000000b27805 */ /* 0x000fc4000001ff00 */
[----:B------:R-:W-:Y:S02]  /*16a0*/  CS2R R180, SRZ ;  /* 0x0000000000b47805 */ /* 0x000fe4000001ff00 */
[----:B------:R-:W-:Y:S01]  /*16b0*/  CS2R R182, SRZ ;  /* 0x0000000000b67805 */ /* 0x000fe2000001ff00 */
[----:B------:R1:W-:Y:S01]  /*16c0*/  STL [R1+0x14], RZ ;  /* 0x000014ff01007387 */ /* 0x0003e20000100800 */
        /* <DEDUP_REMOVED lines=14> */
[----:B------:R-:W-:Y:S02]  /*17b0*/  CS2R R206, SRZ ;  /* 0x0000000000ce7805 */ /* 0x000fe4000001ff00 */
[----:B0-----:R-:W-:Y:S01]  /*17c0*/  R2UR UR11, R2 ;  /* 0x00000000020b72ca */ /* 0x001fe200000e0000 */
[----:B------:R1:W-:Y:S01]  /*17d0*/  STL [R1+0x4], RZ ;  /* 0x000004ff01007387 */ /* 0x0003e20000100800 */
[----:B------:R-:W-:Y:S02]  /*17e0*/  CS2R R2, SRZ ;  /* 0x0000000000027805 */ /* 0x000fe4000001ff00 */
[----:B------:R-:W-:Y:S02]  /*17f0*/  CS2R R208, SRZ ;  /* 0x0000000000d07805 */ /* 0x000fe4000001ff00 */
[----:B------:R-:W-:Y:S01]  /*1800*/  CS2R R210, SRZ ;  /* 0x0000000000d27805 */ /* 0x000fe2000001ff00 */
[----:B------:R1:W-:Y:S01]  /*1810*/  STL [R1], RZ ;  /* 0x000000ff01007387 */ /* 0x0003e20000100800 */
[----:B------:R-:W-:-:S02]  /*1820*/  CS2R R212, SRZ ;  /* 0x0000000000d47805 */ /* 0x000fc4000001ff00 */
[----:B------:R-:W-:Y:S02]  /*1830*/  CS2R R214, SRZ ;  /* 0x0000000000d67805 */ /* 0x000fe4000001ff00 */
[----:B------:R-:W-:Y:S02]  /*1840*/  CS2R R216, SRZ ;  /* 0x0000000000d87805 */ /* 0x000fe4000001ff00 */
[----:B------:R-:W-:Y:S02]  /*1850*/  CS2R R218, SRZ ;  /* 0x0000000000da7805 */ /* 0x000fe4000001ff00 */
[----:B------:R-:W-:Y:S02]  /*1860*/  CS2R R220, SRZ ;  /* 0x0000000000dc7805 */ /* 0x000fe4000001ff00 */
[----:B------:R-:W-:Y:S01]  /*1870*/  CS2R R222, SRZ ;  /* 0x0000000000de7805 */ /* 0x000fe2000001ff00 */
[----:B------:R-:W-:Y:S01]  /*1880*/  IMAD.MOV.U32 R224, RZ, RZ, RZ ;  /* 0x000000ffffe07224 */ /* 0x000fe200078e00ff */
[----:B------:R-:W-:Y:S01]  /*1890*/  ULEA.HI UR10, UR11, UR11, URZ, 0x1 ;  /* 0x0000000b0b0a7291 */ /* 0x000fe2000f8f083f */
[----:B------:R-:W-:Y:S01]  /*18a0*/  IMAD.U32 R225, RZ, RZ, UR4 ;  /* 0x00000004ffe17e24 */ /* 0x000fe2000f8e00ff */
[----:B------:R-:W-:-:S02]  /*18b0*/  CS2R R136, SRZ ;  /* 0x0000000000887805 */ /* 0x000fc4000001ff00 */
[----:B------:R-:W-:Y:S01]  /*18c0*/  CS2R R138, SRZ ;  /* 0x00000000008a7805 */ /* 0x000fe2000001ff00 */
[----:B------:R-:W-:Y:S01]  /*18d0*/  ULOP3.LUT UR14, UR10, 0xffffe, URZ, 0xc0, !UPT ;  /* 0x000ffffe0a0e7892 */ /* 0x000fe2000f8ec03f */
[----:B------:R-:W-:Y:S01]  /*18e0*/  CS2R R140, SRZ ;  /* 0x00000000008c7805 */ /* 0x000fe2000001ff00 */
[----:B--2---:R-:W-:Y:S01]  /*18f0*/  ULEA UR10, UR16, UR15, 0x18 ;  /* 0x0000000f100a7291 */ /* 0x004fe2000f8ec03f */
[----:B------:R-:W-:Y:S01]  /*1900*/  CS2R R142, SRZ ;  /* 0x00000000008e7805 */ /* 0x000fe2000001ff00 */
[----:B------:R-:W-:Y:S01]  /*1910*/  UIADD3 UR14, UR11, -UR14, URZ ;  /* 0x8000000e0b0e7290 */ /* 0x000fe2000fffe03f */
[----:B------:R-:W-:Y:S02]  /*1920*/  CS2R R128, SRZ ;  /* 0x0000000000807805 */ /* 0x000fe4000001ff00 */
[----:B------:R-:W-:Y:S02]  /*1930*/  CS2R R130, SRZ ;  /* 0x0000000000827805 */ /* 0x000fe4000001ff00 */
[----:B------:R-:W-:Y:S01]  /*1940*/  CS2R R132, SRZ ;  /* 0x0000000000847805 */ /* 0x000fe2000001ff00 */
[----:B------:R-:W-:Y:S01]  /*1950*/  ULEA UR14, UR14, UR10, 0xc ;  /* 0x0000000a0e0e7291 */ /* 0x000fe2000f8e603f */
[----:B------:R-:W-:-:S02]  /*1960*/  CS2R R134, SRZ ;  /* 0x0000000000867805 */ /* 0x000fc4000001ff00 */
[----:B------:R-:W-:Y:S02]  /*1970*/  CS2R R120, SRZ ;  /* 0x0000000000787805 */ /* 0x000fe4000001ff00 */
[----:B------:R-:W-:Y:S01]  /*1980*/  CS2R R122, SRZ ;  /* 0x00000000007a7805 */ /* 0x000fe2000001ff00 */
[----:B------:R-:W-:Y:S01]  /*1990*/  UIADD3 UR14, UR14, 0x180, URZ ;  /* 0x000001800e0e7890 */ /* 0x000fe2000fffe03f */
[----:B------:R-:W-:Y:S02]  /*19a0*/  CS2R R124, SRZ ;  /* 0x00000000007c7805 */ /* 0x000fe4000001ff00 */
[----:B------:R-:W-:Y:S02]  /*19b0*/  CS2R R126, SRZ ;  /* 0x00000000007e7805 */ /* 0x000fe4000001ff00 */
[----:B------:R-:W-:Y:S01]  /*19c0*/  CS2R R112, SRZ ;  /* 0x0000000000707805 */ /* 0x000fe2000001ff00 */
[----:B------:R-:W-:Y:S01]  /*19d0*/  USHF.R.U32.HI UR11, URZ, 0x4, UR14 ;  /* 0x000000043f0b7899 */ /* 0x000fe2000801160e */
[----:B------:R-:W-:-:S02]  /*19e0*/  CS2R R114, SRZ ;  /* 0x0000000000727805 */ /* 0x000fc4000001ff00 */
[----:B------:R-:W-:Y:S02]  /*19f0*/  CS2R R116, SRZ ;  /* 0x0000000000747805 */ /* 0x000fe4000001ff00 */
[----:B------:R-:W-:Y:S01]  /*1a00*/  CS2R R118, SRZ ;  /* 0x0000000000767805 */ /* 0x000fe2000001ff00 */
[----:B------:R-:W-:Y:S01]  /*1a10*/  ULOP3.LUT UR11, UR11, 0x3fff, URZ, 0xc0, !UPT ;  /* 0x00003fff0b0b7892 */ /* 0x000fe2000f8ec03f */
[----:B------:R-:W-:Y:S02]  /*1a20*/  CS2R R104, SRZ ;  /* 0x0000000000687805 */ /* 0x000fe4000001ff00 */
[----:B------:R-:W-:Y:S02]  /*1a30*/  CS2R R106, SRZ ;  /* 0x00000000006a7805 */ /* 0x000fe4000001ff00 */
[----:B------:R-:W-:Y:S02]  /*1a40*/  CS2R R108, SRZ ;  /* 0x00000000006c7805 */ /* 0x000fe4000001ff00 */
[----:B------:R-:W-:-:S02]  /*1a50*/  CS2R R110, SRZ ;  /* 0x00000000006e7805 */ /* 0x000fc4000001ff00 */
[----:B------:R-:W-:Y:S02]  /*1a60*/  CS2R R96, SRZ ;  /* 0x0000000000607805 */ /* 0x000fe4000001ff00 */
[----:B------:R-:W-:Y:S02]  /*1a70*/  CS2R R98, SRZ ;  /* 0x0000000000627805 */ /* 0x000fe4000001ff00 */
        /* <DEDUP_REMOVED lines=37> */
[----:B------:R-:W-:Y:S01]  /*1cd0*/  CS2R R30, SRZ ;  /* 0x00000000001e7805 */ /* 0x000fe2000001ff00 */
[----:B-1----:R-:W-:Y:S06]  /*1ce0*/  @!P0 BRA `(.L_x_17) ;  /* 0x0000001400948947 */ /* 0x002fec0003800000 */
[----:B------:R-:W-:-:S06]  /*1cf0*/  UISETP.NE.AND UP0, UPT, UR8, 0x3, UPT ;  /* 0x000000030800788c */ /* 0x000fcc000bf05270 */
[----:B------:R-:W-:-:S13]  /*1d00*/  PLOP3.LUT P1, PT, PT, PT, UP0, 0x80, 0x0 ;  /* 0x000000000000781c */ /* 0x000fda0003f2f008 */
[----:B------:R-:W-:Y:S05]  /*1d10*/  @!P1 BRA `(.L_x_18) ;  /* 0x0000000000049947 */ /* 0x000fea0003800000 */
[----:B------:R-:W-:Y:S01]  /*1d20*/  BPT.TRAP 0x1 ;  /* 0x000000040000795c */ /* 0x000fe20000300000 */
.L_x_18:
[----:B------:R-:W-:Y:S01]  /*1d30*/  ULEA UR12, UR5, UR10, 0x3 ;  /* 0x0000000a050c7291 */ /* 0x000fe2000f8e183f */
[----:B------:R-:W-:-:S05]  /*1d40*/  IMAD.U32 R2, RZ, RZ, UR4 ;  /* 0x00000004ff027e24 */ /* 0x000fca000f8e00ff */
[----:B------:R-:W-:-:S04]  /*1d50*/  SHF.L.U32 R2, R2, 0x1f, RZ ;  /* 0x0000001f02027819 */ /* 0x000fc800000006ff */
[----:B------:R0:W1:Y:S01]  /*1d60*/  SYNCS.PHASECHK.TRANS64.TRYWAIT P0, [UR12], R2 ;  /* 0x00000002ff0075a7 */ /* 0x000062000800014c */
[----:B------:R-:W-:Y:S05]  /*1d70*/  @!P1 BRA `(.L_x_19) ;  /* 0x0000000000049947 */ /* 0x000fea0003800000 */
[----:B------:R-:W-:Y:S01]  /*1d80*/  BPT.TRAP 0x1 ;  /* 0x000000040000795c */ /* 0x000fe20000300000 */
.L_x_19:
[----:B------:R2:W-:Y:S01]  /*1d90*/  STL [R1+0x40], RZ ;  /* 0x000040ff01007387 */ /* 0x0005e20000100800 */
[----:B------:R-:W-:Y:S01]  /*1da0*/  UMOV UR6, 0x2 ;  /* 0x0000000200067882 */ /* 0x000fe20000000000 */
[----:B-1----:R-:W-:Y:S05]  /*1db0*/  @P0 BRA `(.L_x_20) ;  /* 0x0000000000080947 */ /* 0x002fea0003800000 */
[----:B------:R-:W1:Y:S02]  /*1dc0*/  SYNCS.PHASECHK.TRANS64.TRYWAIT P0, [UR12], R2 ;  /* 0x00000002ff0075a7 */ /* 0x000e64000800014c */
[----:B-1----:R-:W-:Y:S05]  /*1dd0*/  @!P0 BRA `(.L_x_21) ;  /* 0x0000012400b48947 */ /* 0x002fea0003800000 */
.L_x_20:
[----:B------:R-:W-:Y:S01]  /*1de0*/  UIADD3 UR12, UR10, 0x2a180, URZ ;  /* 0x0002a1800a0c7890 */ /* 0x000fe2000fffe03f */
[----:B------:R-:W-:Y:S01]  /*1df0*/  WARPGROUP.ARRIVE ;  /* 0x00000000000079c5 */ /* 0x000fe20000000000 */
[----:B------:R-:W-:Y:S01]  /*1e00*/  ULOP3.LUT UR35, UR11, 0x10000, URZ, 0xfc, !UPT ;  /* 0x000100000b237892 */ /* 0x000fe2000f8efc3f */
[----:B------:R3:W-:Y:S01]  /*1e10*/  STL [R1+0x3c], RZ ;  /* 0x00003cff01007387 */ /* 0x0007e20000100800 */
[----:B------:R-:W-:Y:S01]  /*1e20*/  USHF.R.U32.HI UR12, URZ, 0x4, UR12 ;  /* 0x000000043f0c7899 */ /* 0x000fe2000801160c */
[----:B01----:R-:W-:Y:S01]  /*1e30*/  CS2R R2, SRZ ;  /* 0x0000000000027805 */ /* 0x003fe2000001ff00 */
[----:B------:R-:W-:Y:S01]  /*1e40*/  UIMAD UR35, UR5, 0x600, UR35 ;  /* 0x00000600052378a4 */ /* 0x000fe2000f8e0223 */
[----:B------:R3:W-:Y:S01]  /*1e50*/  STL [R1+0x38], RZ ;  /* 0x000038ff01007387 */ /* 0x0007e20000100800 */
[----:B------:R-:W-:Y:S01]  /*1e60*/  ULOP3.LUT UR12, UR12, 0x3fff, URZ, 0xc0, !UPT ;  /* 0x00003fff0c0c7892 */ /* 0x000fe2000f8ec03f */
[----:B------:R-:W-:Y:S01]  /*1e70*/  CS2R R4, SRZ ;  /* 0x0000000000047805 */ /* 0x000fe2000001ff00 */
[----:B------:R-:W-:Y:S01]  /*1e80*/  UMOV UR21, 0x80000020 ;  /* 0x8000002000157882 */ /* 0x000fe20000000000 */
[----:B------:R-:W-:Y:S01]  /*1e90*/  UMOV UR23, 0x80000020 ;  /* 0x8000002000177882 */ /* 0x000fe20000000000 */
[----:B------:R-:W-:Y:S01]  /*1ea0*/  ULOP3.LUT UR12, UR12, 0x10000, URZ, 0xfc, !UPT ;  /* 0x000100000c0c7892 */ /* 0x000fe2000f8efc3f */
[----:B------:R3:W-:Y:S01]  /*1eb0*/  STL [R1+0x34], RZ ;  /* 0x000034ff01007387 */ /* 0x0007e20000100800 */
[----:B------:R-:W-:Y:S01]  /*1ec0*/  UMOV UR20, UR35 ;  /* 0x0000002300147c82 */ /* 0x000fe20008000000 */
[----:B------:R-:W-:Y:S01]  /*1ed0*/  UMOV UR25, UR21 ;  /* 0x0000001500197c82 */ /* 0x000fe20008000000 */
[----:B------:R-:W-:Y:S01]  /*1ee0*/  UIMAD UR36, UR5, 0x140, UR12 ;  /* 0x00000140052478a4 */ /* 0x000fe2000f8e020c */
[----:B------:R3:W-:Y:S01]  /*1ef0*/  STL [R1+0x30], RZ ;  /* 0x000030ff01007387 */ /* 0x0007e20000100800 */
[----:B------:R-:W-:Y:S01]  /*1f00*/  UMOV UR24, UR20 ;  /* 0x0000001400187c82 */ /* 0x000fe20008000000 */
[----:B------:R-:W-:Y:S01]  /*1f10*/  UMOV UR27, 0x80000020 ;  /* 0x80000020001b7882 */ /* 0x000fe20000000000 */
[----:B------:R-:W-:Y:S01]  /*1f20*/  UIADD3 UR26, UR36, 0x40, URZ ;  /* 0x00000040241a7890 */ /* 0x000fe2000fffe03f */
[----:B------:R3:W-:Y:S01]  /*1f30*/  STL [R1+0x2c], RZ ;  /* 0x00002cff01007387 */ /* 0x0007e20000100800 */
[----:B------:R-:W-:Y:S01]  /*1f40*/  UIADD3 UR30, UR36, 0x80, URZ ;  /* 0x00000080241e7890 */ /* 0x000fe2000fffe03f */
[----:B------:R-:W-:Y:S01]  /*1f50*/  CS2R R6, SRZ ;  /* 0x0000000000067805 */ /* 0x000fe2000001ff00 */
[----:B------:R-:W-:Y:S01]  /*1f60*/  UIADD3 UR18, UR36, 0xc0, URZ ;  /* 0x000000c024127890 */ /* 0x000fe2000fffe03f */
[----:B------:R3:W-:Y:S01]  /*1f70*/  STL [R1+0x28], RZ ;  /* 0x000028ff01007387 */ /* 0x0007e20000100800 */
[----:B------:R-:W-:Y:S01]  /*1f80*/  UMOV UR22, UR36 ;  /* 0x0000002400167c82 */ /* 0x000fe20008000000 */
[----:B------:R-:W-:Y:S01]  /*1f90*/  UMOV UR28, UR20 ;  /* 0x00000014001c7c82 */ /* 0x000fe20008000000 */
[----:B------:R-:W-:Y:S01]  /*1fa0*/  QGMMA.64x16x32.F32.E4M3.E4M3 R136, gdesc[UR20], RZ, !UPT ;  /* 0x00200000148879f3 */ /* 0x000fe2000c7008ff */
[----:B------:R-:W-:Y:S01]  /*1fb0*/  UMOV UR29, UR21 ;  /* 0x00000015001d7c82 */ /* 0x000fe20008000000 */
[----:B------:R-:W-:Y:S01]  /*1fc0*/  UMOV UR31, 0x80000020 ;  /* 0x80000020001f7882 */ /* 0x000fe20000000000 */
[----:B------:R-:W-:Y:S01]  /*1fd0*/  UIADD3 UR14, UR36, 0x100, URZ ;  /* 0x00000100240e7890 */ /* 0x000fe2000fffe03f */
[----:B------:R-:W-:Y:S01]  /*1fe0*/  QGMMA.64x16x32.F32.E4M3.E4M3 R112, gdesc[UR24], RZ, !UPT ;  /* 0x00200000187079f3 */ /* 0x000fe2000c7008ff */
[----:B------:R-:W-:Y:S01]  /*1ff0*/  UMOV UR16, UR20 ;  /* 0x0000001400107c82 */ /* 0x000fe20008000000 */
[----:B------:R-:W-:Y:S01]  /*2000*/  UMOV UR17, UR21 ;  /* 0x0000001500117c82 */ /* 0x000fe20008000000 */
[----:B------:R-:W-:Y:S01]  /*2010*/  UMOV UR19, 0x80000020 ;  /* 0x8000002000137882 */ /* 0x000fe20000000000 */
[----:B------:R-:W-:Y:S01]  /*2020*/  QGMMA.64x16x32.F32.E4M3.E4M3 R88, gdesc[UR28], RZ, !UPT ;  /* 0x002000001c5879f3 */ /* 0x000fe2000c7008ff */
[----:B------:R-:W-:Y:S01]  /*2030*/  UMOV UR12, UR20 ;  /* 0x00000014000c7c82 */ /* 0x000fe20008000000 */
[----:B------:R-:W-:Y:S01]  /*2040*/  UMOV UR13, UR21 ;  /* 0x00000015000d7c82 */ /* 0x000fe20008000000 */
[----:B------:R-:W-:Y:S01]  /*2050*/  UMOV UR15, 0x80000020 ;  /* 0x80000020000f7882 */ /* 0x000fe20000000000 */
[----:B------:R-:W-:Y:S01]  /*2060*/  QGMMA.64x16x32.F32.E4M3.E4M3 R64, gdesc[UR16], RZ, !UPT ;  /* 0x00200000104079f3 */ /* 0x000fe2000c7008ff */
[----:B------:R-:W-:Y:S01]  /*2070*/  UIADD3 UR16, UR35, 0x200, URZ ;  /* 0x0000020023107890 */ /* 0x000fe2000fffe03f */
[----:B------:R3:W-:Y:S01]  /*2080*/  STL [R1+0x24], RZ ;  /* 0x000024ff01007387 */ /* 0x0007e20000100800 */
[----:B------:R-:W-:Y:S01]  /*2090*/  CS2R R8, SRZ ;  /* 0x0000000000087805 */ /* 0x000fe2000001ff00 */
[----:B------:R-:W-:Y:S01]  /*20a0*/  QGMMA.64x16x32.F32.E4M3.E4M3 R40, gdesc[UR12], RZ, !UPT ;  /* 0x002000000c2879f3 */ /* 0x000fe2000c7008ff */
[----:B------:R-:W-:Y:S01]  /*20b0*/  UMOV UR13, 0x80000020 ;  /* 0x80000020000d7882 */ /* 0x000fe20000000000 */
[----:B------:R3:W-:Y:S01]  /*20c0*/  STL [R1+0x20], RZ ;  /* 0x000020ff01007387 */ /* 0x0007e20000100800 */
[----:B------:R-:W-:Y:S01]  /*20d0*/  UMOV UR17, UR13 ;  /* 0x0000000d00117c82 */ /* 0x000fe20008000000 */
[----:B------:R-:W-:Y:S01]  /*20e0*/  UMOV UR12, UR16 ;  /* 0x00000010000c7c82 */ /* 0x000fe20008000000 */
[----:B------:R-:W-:Y:S01]  /*20f0*/  UMOV UR29, UR13 ;  /* 0x0000000d001d7c82 */ /* 0x000fe20008000000 */
[----:B------:R-:W-:Y:S01]  /*2100*/  QGMMA.64x16x32.F32.E4M3.E4M3 R32, gdesc[UR12], RZ, !UPT ;  /* 0x002000000c2079f3 */ /* 0x000fe2000c7008ff */
[----:B------:R-:W-:Y:S01]  /*2110*/  UMOV UR16, UR12 ;  /* 0x0000000c00107c82 */ /* 0x000fe20008000000 */
[----:B------:R-:W-:Y:S01]  /*2120*/  UMOV UR28, UR12 ;  /* 0x0000000c001c7c82 */ /* 0x000fe20008000000 */
[----:B------:R-:W-:Y:S01]  /*2130*/  UMOV UR24, UR12 ;  /* 0x0000000c00187c82 */ /* 0x000fe20008000000 */
[----:B------:R-:W-:Y:S01]  /*2140*/  QGMMA.64x16x32.F32.E4M3.E4M3 R56, gdesc[UR16], RZ, !UPT ;  /* 0x00200000103879f3 */ /* 0x000fe2000c7008ff */
[----:B------:R-:W-:Y:S01]  /*2150*/  UIADD3 UR16, UR35, 0x400, URZ ;  /* 0x0000040023107890 */ /* 0x000fe2000fffe03f */
[----:B------:R3:W-:Y:S01]  /*2160*/  STL [R1+0x1c], RZ ;  /* 0x00001cff01007387 */ /* 0x0007e20000100800 */
[----:B------:R-:W-:Y:S01]  /*2170*/  UMOV UR25, UR13 ;  /* 0x0000000d00197c82 */ /* 0x000fe20008000000 */
[----:B------:R-:W-:Y:S01]  /*2180*/  QGMMA.64x16x32.F32.E4M3.E4M3 R80, gdesc[UR28], RZ, !UPT ;  /* 0x002000001c5079f3 */ /* 0x000fe2000c7008ff */
[----:B------:R-:W-:Y:S01]  /*2190*/  UMOV UR20, UR12 ;  /* 0x0000000c00147c82 */ /* 0x000fe20008000000 */
[----:B------:R-:W-:Y:S01]  /*21a0*/  UMOV UR21, UR13 ;  /* 0x0000000d00157c82 */ /* 0x000fe20008000000 */
[----:B------:R3:W-:Y:S01]  /*21b0*/  STL [R1+0x18], RZ ;  /* 0x000018ff01007387 */ /* 0x0007e20000100800 */
[----:B------:R-:W-:Y:S01]  /*21c0*/  QGMMA.64x16x32.F32.E4M3.E4M3 R104, gdesc[UR24], RZ, !UPT ;  /* 0x00200000186879f3 */ /* 0x000fe2000c7008ff */
[----:B------:R-:W-:-:S02]  /*21d0*/  CS2R R10, SRZ ;  /* 0x00000000000a7805 */ /* 0x000fc4000001ff00 */
[----:B------:R-:W-:Y:S01]  /*21e0*/  CS2R R12, SRZ ;  /* 0x00000000000c7805 */ /* 0x000fe2000001ff00 */
[----:B------:R3:W-:Y:S01]  /*21f0*/  STL [R1+0x14], RZ ;  /* 0x000014ff01007387 */ /* 0x0007e20000100800 */
[----:B------:R-:W-:Y:S01]  /*2200*/  QGMMA.64x16x32.F32.E4M3.E4M3 R128, gdesc[UR20], RZ, !UPT ;  /* 0x00200000148079f3 */ /* 0x000fe2000c7008ff */
[----:B------:R-:W-:Y:S01]  /*2210*/  UMOV UR20, UR16 ;  /* 0x0000001000147c82 */ /* 0x000fe20008000000 */
[----:B------:R-:W-:Y:S01]  /*2220*/  UMOV UR21, 0x80000020 ;  /* 0x8000002000157882 */ /* 0x000fe20000000000 */
[----:B------:R-:W-:Y:S01]  /*2230*/  UMOV UR24, UR20 ;  /* 0x0000001400187c82 */ /* 0x000fe20008000000 */
[----:B------:R-:W-:Y:S01]  /*2240*/  UMOV UR25, UR21 ;  /* 0x0000001500197c82 */ /* 0x000fe20008000000 */
[----:B------:R-:W-:Y:S01]  /*2250*/  QGMMA.64x16x32.F32.E4M3.E4M3 R120, gdesc[UR20], RZ, !UPT ;  /* 0x00200000147879f3 */ /* 0x000fe2000c7008ff */
        /* <DEDUP_REMOVED lines=10> */
[----:B------:R-:W-:Y:S01]  /*2300*/  UIADD3 UR26, UR36, 0x42, URZ ;  /* 0x00000042241a7890 */ /* 0x000fe2000fffe03f */
[----:B------:R-:W-:Y:S01]  /*2310*/  QGMMA.64x16x32.F32.E4M3.E4M3 R48, gdesc[UR16], RZ, !UPT ;  /* 0x00200000103079f3 */ /* 0x000fe2000c7008ff */
[----:B------:R-:W-:Y:S01]  /*2320*/  UIADD3 UR18, UR36, 0x2, URZ ;  /* 0x0000000224127890 */ /* 0x000fe2000fffe03f */
[----:B------:R3:W-:Y:S01]  /*2330*/  STL [R1+0xc], RZ ;  /* 0x00000cff01007387 */ /* 0x0007e20000100800 */
[----:B------:R-:W-:Y:S01]  /*2340*/  UIADD3 UR30, UR36, 0x82, URZ ;  /* 0x00000082241e7890 */ /* 0x000fe2000fffe03f */
[----:B------:R-:W-:Y:S01]  /*2350*/  QGMMA.64x16x32.F32.E4M3.E4M3 R24, gdesc[UR12], RZ, !UPT ;  /* 0x002000000c1879f3 */ /* 0x000fe2000c7008ff */
[----:B------:R-:W-:Y:S01]  /*2360*/  UMOV UR16, UR22 ;  /* 0x0000001600107c82 */ /* 0x000fe20008000000 */
[----:B------:R-:W-:Y:S01]  /*2370*/  UIADD3 UR22, UR36, 0xc2, URZ ;  /* 0x000000c224167890 */ /* 0x000fe2000fffe03f */
[----:B------:R3:W-:Y:S01]  /*2380*/  STL [R1+0x8], RZ ;  /* 0x000008ff01007387 */ /* 0x0007e20000100800 */
[----:B------:R-:W-:Y:S01]  /*2390*/  UMOV UR17, 0x80000020 ;  /* 0x8000002000117882 */ /* 0x000fe20000000000 */
[----:B------:R-:W-:Y:S01]  /*23a0*/  UMOV UR19, 0x80000020 ;  /* 0x8000002000137882 */ /* 0x000fe20000000000 */
[----:B------:R-:W-:Y:S01]  /*23b0*/  UMOV UR24, UR16 ;  /* 0x0000001000187c82 */ /* 0x000fe20008000000 */
[----:B------:R-:W-:Y:S01]  /*23c0*/  UMOV UR25, UR17 ;  /* 0x0000001100197c82 */ /* 0x000fe20008000000 */
[----:B------:R-:W-:Y:S01]  /*23d0*/  UMOV UR27, 0x80000020 ;  /* 0x80000020001b7882 */ /* 0x000fe20000000000 */
[----:B------:R-:W-:Y:S01]  /*23e0*/  QGMMA.64x16x32.F32.E4M3.E4M3 R136, gdesc[UR16], R136 ;  /* 0x00200000108879f3 */ /* 0x000fe20008700888 */
[----:B------:R-:W-:Y:S01]  /*23f0*/  UMOV UR28, UR16 ;  /* 0x00000010001c7c82 */ /* 0x000fe20008000000 */
[----:B------:R-:W-:Y:S01]  /*2400*/  UMOV UR29, UR17 ;  /* 0x00000011001d7c82 */ /* 0x000fe20008000000 */
[----:B------:R-:W-:Y:S01]  /*2410*/  UMOV UR31, 0x80000020 ;  /* 0x80000020001f7882 */ /* 0x000fe20000000000 */
[----:B------:R-:W-:Y:S01]  /*2420*/  QGMMA.64x16x32.F32.E4M3.E4M3 R112, gdesc[UR24], R112 ;  /* 0x00200000187079f3 */ /* 0x000fe20008700870 */
[----:B------:R-:W-:Y:S01]  /*2430*/  UIADD3 UR14, UR36, 0x102, URZ ;  /* 0x00000102240e7890 */ /* 0x000fe2000fffe03f */
[----:B------:R3:W-:Y:S01]  /*2440*/  STL [R1+0x4], RZ ;  /* 0x000004ff01007387 */ /* 0x0007e20000100800 */
        /* <DEDUP_REMOVED lines=9> */
[----:B------:R3:W-:Y:S01]  /*24e0*/  STL [R1], RZ ;  /* 0x000000ff01007387 */ /* 0x0007e20000100800 */
[----:B------:R-:W-:Y:S01]  /*24f0*/  UIADD3 UR35, UR35, 0x402, URZ ;  /* 0x0000040223237890 */ /* 0x000fe2000fffe03f */
[----:B------:R-:W-:Y:S01]  /*2500*/  QGMMA.64x16x32.F32.E4M3.E4M3 R40, gdesc[UR12], R40 ;  /* 0x002000000c2879f3 */ /* 0x000fe20008700828 */
[----:B------:R-:W-:Y:S01]  /*2510*/  UMOV UR13, 0x80000020 ;  /* 0x80000020000d7882 */ /* 0x000fe20000000000 */
[----:B------:R-:W-:Y:S01]  /*2520*/  CS2R R14, SRZ ;  /* 0x00000000000e7805 */ /* 0x000fe2000001ff00 */
[----:B------:R-:W-:Y:S01]  /*2530*/  UMOV UR21, UR13 ;  /* 0x0000000d00157c82 */ /* 0x000fe20008000000 */
[----:B------:R-:W-:Y:S01]  /*2540*/  UMOV UR12, UR20 ;  /* 0x00000014000c7c82 */ /* 0x000fe20008000000 */
[----:B------:R-:W-:Y:S01]  /*2550*/  UMOV UR29, UR13 ;  /* 0x0000000d001d7c82 */ /* 0x000fe20008000000 */
[----:B------:R-:W-:Y:S01]  /*2560*/  QGMMA.64x16x32.F32.E4M3.E4M3 R32, gdesc[UR12], R32 ;  /* 0x002000000c2079f3 */ /* 0x000fe20008700820 */
[----:B------:R-:W-:Y:S01]  /*2570*/  UMOV UR20, UR12 ;  /* 0x0000000c00147c82 */ /* 0x000fe20008000000 */
[----:B------:R-:W-:Y:S01]  /*2580*/  UMOV UR28, UR12 ;  /* 0x0000000c001c7c82 */ /* 0x000fe20008000000 */
[----:B------:R-:W-:Y:S01]  /*2590*/  UMOV UR24, UR12 ;  /* 0x0000000c00187c82 */ /* 0x000fe20008000000 */
[----:B------:R-:W-:Y:S01]  /*25a0*/  UMOV UR16, UR12 ;  /* 0x0000000c00107c82 */ /* 0x000fe20008000000 */
[----:B------:R-:W-:Y:S01]  /*25b0*/  ULDC UR12, c[0x0][0x50c] ;  /* 0x00014300000c7ab9 */ /* 0x000fe20000000800 */
[----:B------:R-:W-:Y:S01]  /*25c0*/  QGMMA.64x16x32.F32.E4M3.E4M3 R56, gdesc[UR20], R56 ;  /* 0x00200000143879f3 */ /* 0x000fe20008700838 */
[----:B------:R-:W-:Y:S01]  /*25d0*/  UISETP.NE.AND UP0, UPT, UR12, 0x2, UPT ;  /* 0x000000020c00788c */ /* 0x000fe2000bf05270 */
[----:B------:R-:W-:Y:S01]  /*25e0*/  CS2R R16, SRZ ;  /* 0x0000000000107805 */ /* 0x000fe2000001ff00 */
[----:B------:R-:W-:Y:S01]  /*25f0*/  UMOV UR25, UR13 ;  /* 0x0000000d00197c82 */ /* 0x000fe20008000000 */
[----:B------:R-:W-:Y:S01]  /*2600*/  QGMMA.64x16x32.F32.E4M3.E4M3 R80, gdesc[UR28], R80 ;  /* 0x002000001c5079f3 */ /* 0x000fe20008700850 */
[----:B------:R-:W-:Y:S01]  /*2610*/  USEL UR12, URZ, 0x1, UP0 ;  /* 0x000000013f0c7887 */ /* 0x000fe20008000000 */
[----:B------:R-:W-:Y:S01]  /*2620*/  CS2R R18, SRZ ;  /* 0x0000000000127805 */ /* 0x000fe2000001ff00 */
[----:B------:R-:W-:Y:S01]  /*2630*/  UMOV UR17, UR13 ;  /* 0x0000000d00117c82 */ /* 0x000fe20008000000 */
[----:B------:R-:W-:Y:S01]  /*2640*/  QGMMA.64x16x32.F32.E4M3.E4M3 R104, gdesc[UR24], R104 ;  /* 0x00200000186879f3 */ /* 0x000fe20008700868 */
[----:B------:R-:W-:-:S02]  /*2650*/  CS2R R20, SRZ ;  /* 0x0000000000147805 */ /* 0x000fc4000001ff00 */
[----:B------:R-:W-:Y:S02]  /*2660*/  CS2R R22, SRZ ;  /* 0x0000000000167805 */ /* 0x000fe4000001ff00 */
[----:B------:R-:W-:Y:S01]  /*2670*/  ISETP.NE.AND P0, PT, RZ, UR12, PT ;  /* 0x0000000cff007c0c */ /* 0x000fe2000bf05270 */
[----:B------:R-:W-:Y:S01]  /*2680*/  QGMMA.64x16x32.F32.E4M3.E4M3 R128, gdesc[UR16], R128 ;  /* 0x00200000108079f3 */ /* 0x000fe20008700880 */
[----:B------:R-:W-:Y:S01]  /*2690*/  UMOV UR16, UR35 ;  /* 0x0000002300107c82 */ /* 0x000fe20008000000 */
[----:B------:R-:W-:Y:S01]  /*26a0*/  UMOV UR17, 0x80000020 ;  /* 0x8000002000117882 */ /* 0x000fe20000000000 */
[----:B------:R-:W-:Y:S01]  /*26b0*/  UMOV UR24, UR16 ;  /* 0x0000001000187c82 */ /* 0x000fe20008000000 */
[----:B------:R-:W-:Y:S01]  /*26c0*/  UMOV UR25, UR17 ;  /* 0x0000001100197c82 */ /* 0x000fe20008000000 */
[----:B------:R-:W-:Y:S01]  /*26d0*/  QGMMA.64x16x32.F32.E4M3.E4M3 R120, gdesc[UR16], R120 ;  /* 0x00200000107879f3 */ /* 0x000fe20008700878 */
[----:B------:R-:W-:Y:S01]  /*26e0*/  UMOV UR28, UR16 ;  /* 0x00000010001c7c82 */ /* 0x000fe20008000000 */
[----:B------:R-:W-:Y:S01]  /*26f0*/  UMOV UR29, UR17 ;  /* 0x00000011001d7c82 */ /* 0x000fe20008000000 */
[----:B------:R-:W-:Y:S01]  /*2700*/  UMOV UR20, UR16 ;  /* 0x0000001000147c82 */ /* 0x000fe20008000000 */
[----:B------:R-:W-:Y:S01]  /*2710*/  QGMMA.64x16x32.F32.E4M3.E4M3 R96, gdesc[UR24], R96 ;  /* 0x00200000186079f3 */ /* 0x000fe20008700860 */
[----:B------:R-:W-:Y:S01]  /*2720*/  UMOV UR21, UR17 ;  /* 0x0000001100157c82 */ /* 0x000fe20008000000 */
[----:B------:R-:W-:Y:S01]  /*2730*/  UMOV UR18, UR14 ;  /* 0x0000000e00127c82 */ /* 0x000fe20008000000 */
[----:B------:R-:W-:Y:S01]  /*2740*/  UMOV UR19, UR15 ;  /* 0x0000000f00137c82 */ /* 0x000fe20008000000 */
[----:B------:R-:W-:Y:S01]  /*2750*/  QGMMA.64x16x32.F32.E4M3.E4M3 R72, gdesc[UR28], R72 ;  /* 0x002000001c4879f3 */ /* 0x000fe20008700848 */
[----:B------:R-:W-:-:S02]  /*2760*/  CS2R R144, SRZ ;  /* 0x0000000000907805 */ /* 0x000fc4000001ff00 */
[----:B------:R-:W-:Y:S02]  /*2770*/  CS2R R146, SRZ ;  /* 0x0000000000927805 */ /* 0x000fe4000001ff00 */
[----:B------:R-:W-:Y:S01]  /*2780*/  CS2R R148, SRZ ;  /* 0x0000000000947805 */ /* 0x000fe2000001ff00 */
[----:B------:R-:W-:Y:S01]  /*2790*/  QGMMA.64x16x32.F32.E4M3.E4M3 R48, gdesc[UR20], R48 ;  /* 0x00200000143079f3 */ /* 0x000fe20008700830 */
[----:B------:R-:W-:Y:S02]  /*27a0*/  CS2R R150, SRZ ;  /* 0x0000000000967805 */ /* 0x000fe4000001ff00 */
[----:B------:R-:W-:Y:S02]  /*27b0*/  CS2R R152, SRZ ;  /* 0x0000000000987805 */ /* 0x000fe4000001ff00 */
[----:B------:R-:W-:Y:S01]  /*27c0*/  CS2R R154, SRZ ;  /* 0x00000000009a7805 */ /* 0x000fe2000001ff00 */
[----:B------:R-:W-:Y:S01]  /*27d0*/  QGMMA.64x16x32.F32.E4M3.E4M3 R24, gdesc[UR16], R24, gsb0 ;  /* 0x00200000101879f3 */ /* 0x000fe20008000818 */
        /* <DEDUP_REMOVED lines=33> */
[----:B------:R-:W-:Y:S01]  /*29f0*/  CS2R R222, SRZ ;  /* 0x0000000000de7805 */ /* 0x000fe2000001ff00 */
[----:B------:R-:W-:Y:S01]  /*2a00*/  IMAD.MOV.U32 R224, RZ, RZ, RZ ;  /* 0x000000ffffe07224 */ /* 0x000fe200078e00ff */
[----:B---3--:R-:W-:Y:S06]  /*2a10*/  @!P0 BRA `(.L_x_22) ;  /* 0x00000008002c8947 */ /* 0x008fec0003800000 */
[----:B------:R-:W-:Y:S02]  /*2a20*/  WARPGROUP.DEPBAR.LE gsb0, 0x0 ;  /* 0x00008000000079c5 */ /* 0x000fe40000010000 */
[----:B------:R-:W-:-:S01]  /*2a30*/  FADD R226, RZ, R47 ;  /* 0x0000002fffe27221 */ /* 0x000fc20000000000 */
[----:B------:R-:W-:Y:S01]  /*2a40*/  FADD R225, RZ, R32 ;  /* 0x00000020ffe17221 */ /* 0x000fe20000000000 */
[----:B------:R-:W-:-:S01]  /*2a50*/  FADD R227, RZ, R33 ;  /* 0x00000021ffe37221 */ /* 0x000fc20000000000 */
[----:B------:R-:W-:Y:S01]  /*2a60*/  FADD R224, RZ, R136 ;  /* 0x00000088ffe07221 */ /* 0x000fe20000000000 */
[----:B------:R-:W-:-:S01]  /*2a70*/  FADD R223, RZ, R137 ;  /* 0x00000089ffdf7221 */ /* 0x000fc20000000000 */
[----:B------:R0:W-:Y:S01]  /*2a80*/  STL [R1], R226 ;  /* 0x000000e201007387 */ /* 0x0001e20000100800 */
[----:B------:R-:W-:-:S01]  /*2a90*/  FADD R222, RZ, R138 ;  /* 0x0000008affde7221 */ /* 0x000fc20000000000 */
[----:B------:R-:W-:Y:S01]  /*2aa0*/  FADD R221, RZ, R139 ;  /* 0x0000008bffdd7221 */ /* 0x000fe20000000000 */
[----:B------:R-:W-:-:S01]  /*2ab0*/  FADD R220, RZ, R140 ;  /* 0x0000008cffdc7221 */ /* 0x000fc20000000000 */
[----:B------:R1:W-:Y:S01]  /*2ac0*/  STL [R1+0x4], R225 ;  /* 0x000004e101007387 */ /* 0x0003e20000100800 */
[----:B------:R-:W-:-:S01]  /*2ad0*/  FADD R219, RZ, R141 ;  /* 0x0000008dffdb7221 */ /* 0x000fc20000000000 */
[----:B------:R-:W-:Y:S01]  /*2ae0*/  FADD R218, RZ, R142 ;  /* 0x0000008effda7221 */ /* 0x000fe20000000000 */
[----:B------:R-:W-:-:S01]  /*2af0*/  FADD R217, RZ, R143 ;  /* 0x0000008fffd97221 */ /* 0x000fc20000000000 */
[----:B------:R3:W-:Y:S01]  /*2b00*/  STL [R1+0x8], R227 ;  /* 0x000008e301007387 */ /* 0x0007e20000100800 */
[----:B------:R-:W-:-:S01]  /*2b10*/  FADD R216, RZ, R128 ;  /* 0x00000080ffd87221 */ /* 0x000fc20000000000 */
[----:B0-----:R-:W-:Y:S01]  /*2b20*/  FADD R226, RZ, R34 ;  /* 0x00000022ffe27221 */ /* 0x001fe20000000000 */
[----:B------:R-:W-:-:S01]  /*2b30*/  FADD R215, RZ, R129 ;  /* 0x00000081ffd77221 */ /* 0x000fc20000000000 */
[----:B------:R-:W-:Y:S01]  /*2b40*/  FADD R214, RZ, R130 ;  /* 0x00000082ffd67221 */ /* 0x000fe20000000000 */
[----:B------:R-:W-:-:S01]  /*2b50*/  FADD R213, RZ, R131 ;  /* 0x00000083ffd57221 */ /* 0x000fc20000000000 */
[----:B-1----:R-:W-:Y:S01]  /*2b60*/  FADD R225, RZ, R35 ;  /* 0x00000023ffe17221 */ /* 0x002fe20000000000 */
[----:B------:R0:W-:Y:S01]  /*2b70*/  STL [R1+0xc], R226 ;  /* 0x00000ce201007387 */ /* 0x0001e20000100800 */
[----:B------:R-:W-:-:S01]  /*2b80*/  FADD R212, RZ, R132 ;  /* 0x00000084ffd47221 */ /* 0x000fc20000000000 */
[----:B------:R-:W-:Y:S01]  /*2b90*/  FADD R211, RZ, R133 ;  /* 0x00000085ffd37221 */ /* 0x000fe20000000000 */
[----:B---3--:R-:W-:-:S01]  /*2ba0*/  FADD R227, RZ, R36 ;  /* 0x00000024ffe37221 */ /* 0x008fc20000000000 */
        /* <DEDUP_REMOVED lines=59> */
[----:B------:R-:W-:-:S01]  /*2f60*/  FADD R174, RZ, R90 ;  /* 0x0000005affae7221 */ /* 0x000fc20000000000 */
[----:B------:R3:W-:Y:S01]  /*2f70*/  STL [R1+0x40], R225 ;  /* 0x000040e101007387 */ /* 0x0007e20000100800 */
[----:B------:R-:W-:-:S01]  /*2f80*/  FADD R173, RZ, R91 ;  /* 0x0000005bffad7221 */ /* 0x000fc20000000000 */
[----:B------:R-:W-:Y:S01]  /*2f90*/  FADD R172, RZ, R92 ;  /* 0x0000005cffac7221 */ /* 0x000fe20000000000 */
        /* <DEDUP_REMOVED lines=50> */
[----:B---3--:R-:W-:-:S06]  /*32c0*/  UMOV UR6, URZ ;  /* 0x0000003f00067c82 */ /* 0x008fcc0008000000 */
.L_x_22:
[----:B------:R-:W-:-:S04]  /*32d0*/  UIADD3 UR37, UR5, 0x1, URZ ;  /* 0x0000000105257890 */ /* 0x000fc8000fffe03f */
[----:B------:R-:W-:-:S04]  /*32e0*/  UISETP.NE.AND UP0, UPT, UR37, 0x7, UPT ;  /* 0x000000072500788c */ /* 0x000fc8000bf05270 */
[----:B------:R-:W-:Y:S02]  /*32f0*/  USEL UR13, URZ, 0x1, UP0 ;  /* 0x000000013f0d7887 */ /* 0x000fe40008000000 */
[----:B------:R-:W-:Y:S02]  /*3300*/  USEL UR37, UR37, URZ, UP0 ;  /* 0x0000003f25257287 */ /* 0x000fe40008000000 */
[----:B------:R-:W-:-:S06]  /*3310*/  ULOP3.LUT UR13, UR4, UR13, URZ, 0x3c, !UPT ;  /* 0x0000000d040d7292 */ /* 0x000fcc000f8e3c3f */
[----:B------:R-:W-:Y:S01]  /*3320*/  IMAD.U32 R225, RZ, RZ, UR13 ;  /* 0x0000000dffe17e24 */ /* 0x000fe2000f8e00ff */
[----:B------:R-:W-:-:S06]  /*3330*/  UMOV UR13, 0x1 ;  /* 0x00000001000d7882 */ /* 0x000fcc0000000000 */
.L_x_17:
[----:B------:R-:W-:-:S04]  /*3340*/  UISETP.LT.AND UP0, UPT, UR9, 0x1, UPT ;  /* 0x000000010900788c */ /* 0x000fc8000bf01270 */
[----:B------:R-:W-:-:S04]  /*3350*/  USEL UR14, UR9, 0x1, UP0 ;  /* 0x00000001090e7887 */ /* 0x000fc80008000000 */
[----:B------:R-:W-:-:S04]  /*3360*/  UIADD3 UR14, UR9, -UR14, URZ ;  /* 0x8000000e090e7290 */ /* 0x000fc8000fffe03f */
[----:B------:R-:W-:-:S06]  /*3370*/  UISETP.GE.AND UP0, UPT, UR14, 0x1, UPT ;  /* 0x000000010e00788c */ /* 0x000fcc000bf06270 */
[----:B------:R-:W-:-:S13]  /*3380*/  PLOP3.LUT P0, PT, PT, PT, UP0, 0x80, 0x0 ;  /* 0x000000000000781c */ /* 0x000fda0003f0f008 */
[----:B------:R-:W-:Y:S05]  /*3390*/  @!P0 BRA `(.L_x_23) ;  /* 0x0000001400b88947 */ /* 0x000fea0003800000 */
[----:B------:R-:W-:Y:S01]  /*33a0*/  IMAD.U32 R226, RZ, RZ, UR14 ;  /* 0x0000000effe27e24 */ /* 0x000fe2000f8e00ff */
[----:B------:R-:W-:Y:S01]  /*33b0*/  UMOV UR36, UR5 ;  /* 0x0000000500247c82 */ /* 0x000fe20008000000 */
[----:B------:R-:W-:-:S05]  /*33c0*/  ULDC UR35, c[0x0][0x50c] ;  /* 0x0001430000237ab9 */ /* 0x000fca0000000800 */
.L_x_31:
[----:B------:R-:W-:-:S06]  /*33d0*/  UISETP.NE.AND UP0, UPT, UR8, 0x3, UPT ;  /* 0x000000030800788c */ /* 0x000fcc000bf05270 */
[----:B------:R-:W-:-:S13]  /*33e0*/  PLOP3.LUT P1, PT, PT, PT, UP0, 0x80, 0x0 ;  /* 0x000000000000781c */ /* 0x000fda0003f2f008 */
[----:B-----5:R-:W-:Y:S05]  /*33f0*/  @!P1 BRA `(.L_x_24) ;  /* 0x0000000000049947 */ /* 0x020fea0003800000 */
[----:B------:R-:W-:Y:S01]  /*3400*/  BPT.TRAP 0x1 ;  /* 0x000000040000795c */ /* 0x000fe20000300000 */
.L_x_24:
[----:B------:R-:W0:Y:S01]  /*3410*/  S2UR UR14, SR_CgaCtaId ;  /* 0x00000000000e79c3 */ /* 0x000e220000008800 */
[----:B------:R-:W-:Y:S01]  /*3420*/  UMOV UR10, 0x400 ;  /* 0x00000400000a7882 */ /* 0x000fe20000000000 */
[----:B------:R-:W-:Y:S01]  /*3430*/  SHF.L.U32 R227, R225, 0x1f, RZ ;  /* 0x0000001fe1e37819 */ /* 0x000fe200000006ff */
[----:B0-----:R-:W-:-:S04]  /*3440*/  ULEA UR10, UR14, UR10, 0x18 ;  /* 0x0000000a0e0a7291 */ /* 0x001fc8000f8ec03f */
[----:B------:R-:W-:-:S09]  /*3450*/  ULEA UR14, UR37, UR10, 0x3 ;  /* 0x0000000a250e7291 */ /* 0x000fd2000f8e183f */
[----:B------:R0:W1:Y:S01]  /*3460*/  SYNCS.PHASECHK.TRANS64.TRYWAIT P0, [UR14], R227 ;  /* 0x000000e3ff0075a7 */ /* 0x000062000800014e */
[----:B------:R-:W-:Y:S05]  /*3470*/  @!P1 BRA `(.L_x_25) ;  /* 0x0000000000049947 */ /* 0x000fea0003800000 */
[----:B------:R-:W-:Y:S01]  /*3480*/  BPT.TRAP 0x1 ;  /* 0x000000040000795c */ /* 0x000fe20000300000 */
.L_x_25:
[----:B-1----:R-:W-:Y:S05]  /*3490*/  @P0 BRA `(.L_x_26) ;  /* 0x0000000000080947 */ /* 0x002fea0003800000 */
[----:B------:R-:W1:Y:S02]  /*34a0*/  SYNCS.PHASECHK.TRANS64.TRYWAIT P0, [UR14], R227 ;  /* 0x000000e3ff0075a7 */ /* 0x000e64000800014e */
[----:B-1----:R-:W-:Y:S05]  /*34b0*/  @!P0 BRA `(.L_x_27) ;  /* 0x0000011000148947 */ /* 0x002fea0003800000 */
.L_x_26:
[----:B------:R-:W-:Y:S01]  /*34c0*/  UIADD3 UR14, UR10, 0x2a180, URZ ;  /* 0x0002a1800a0e7890 */ /* 0x000fe2000fffe03f */
[----:B------:R-:W-:Y:S01]  /*34d0*/  WARPGROUP.ARRIVE ;  /* 0x00000000000079c5 */ /* 0x000fe20000000000 */
[----:B------:R-:W-:Y:S02]  /*34e0*/  UISETP.NE.AND UP0, UPT, UR12, URZ, UPT ;  /* 0x0000003f0c00728c */ /* 0x000fe4000bf05270 */
[----:B------:R-:W-:Y:S02]  /*34f0*/  USHF.R.U32.HI UR14, URZ, 0x4, UR14 ;  /* 0x000000043f0e7899 */ /* 0x000fe4000801160e */
[----:B------:R-:W-:Y:S02]  /*3500*/  USEL UR13, UR13, URZ, !UP0 ;  /* 0x0000003f0d0d7287 */ /* 0x000fe4000c000000 */
[----:B------:R-:W-:Y:S02]  /*3510*/  ULOP3.LUT UR14, UR14, 0x3fff, URZ, 0xc0, !UPT ;  /* 0x00003fff0e0e7892 */ /* 0x000fe4000f8ec03f */
[----:B------:R-:W-:-:S02]  /*3520*/  ULOP3.LUT UR40, UR11, 0x10000, URZ, 0xfc, !UPT ;  /* 0x000100000b287892 */ /* 0x000fc4000f8efc3f */
[----:B------:R-:W-:Y:S02]  /*3530*/  ULOP3.LUT UR14, UR14, 0x10000, URZ, 0xfc, !UPT ;  /* 0x000100000e0e7892 */ /* 0x000fe4000f8efc3f */
[----:B------:R-:W-:Y:S02]  /*3540*/  UISETP.NE.U32.AND UP0, UPT, UR13, URZ, UPT ;  /* 0x0000003f0d00728c */ /* 0x000fe4000bf05070 */
[----:B------:R-:W-:Y:S02]  /*3550*/  UIMAD UR41, UR37, 0x140, UR14 ;  /* 0x00000140252978a4 */ /* 0x000fe4000f8e020e */
[----:B------:R-:W-:Y:S02]  /*3560*/  UIMAD UR40, UR37, 0x600, UR40 ;  /* 0x00000600252878a4 */ /* 0x000fe4000f8e0228 */
[----:B------:R-:W-:Y:S01]  /*3570*/  UIADD3 UR14, UR41, 0x40, URZ ;  /* 0x00000040290e7890 */ /* 0x000fe2000fffe03f */
[----:B------:R-:W-:Y:S01]  /*3580*/  UMOV UR29, 0x80000020 ;  /* 0x80000020001d7882 */ /* 0x000fe20000000000 */
[----:B------:R-:W-:-:S03]  /*3590*/  UIADD3 UR18, UR41, 0x80, URZ ;  /* 0x0000008029127890 */ /* 0x000fc6000fffe03f */
[----:B------:R-:W-:Y:S01]  /*35a0*/  UMOV UR28, UR40 ;  /* 0x00000028001c7c82 */ /* 0x000fe20008000000 */
[----:B------:R-:W-:Y:S01]  /*35b0*/  UMOV UR30, UR41 ;  /* 0x00000029001e7c82 */ /* 0x000fe20008000000 */
[----:B------:R-:W-:Y:S01]  /*35c0*/  UMOV UR31, 0x80000020 ;  /* 0x80000020001f7882 */ /* 0x000fe20000000000 */
[----:B------:R-:W-:Y:S01]  /*35d0*/  UIADD3 UR22, UR41, 0xc0, URZ ;  /* 0x000000c029167890 */ /* 0x000fe2000fffe03f */
[----:B------:R-:W-:Y:S01]  /*35e0*/  QGMMA.64x16x32.F32.E4M3.E4M3 R136, gdesc[UR28], R136, UP0 ;  /* 0x002000001c8879f3 */ /* 0x000fe2000bf00888 */
[----:B------:R-:W-:Y:S01]  /*35f0*/  UMOV UR12, UR28 ;  /* 0x0000001c000c7c82 */ /* 0x000fe20008000000 */
[----:B------:R-:W-:Y:S01]  /*3600*/  UMOV UR13, UR29 ;  /* 0x0000001d000d7c82 */ /* 0x000fe20008000000 */
[----:B------:R-:W-:Y:S01]  /*3610*/  UMOV UR15, 0x80000020 ;  /* 0x80000020000f7882 */ /* 0x000fe20000000000 */
[----:B------:R-:W-:Y:S01]  /*3620*/  UIADD3 UR26, UR41, 0x100, URZ ;  /* 0x00000100291a7890 */ /* 0x000fe2000fffe03f */
[----:B------:R-:W-:Y:S01]  /*3630*/  QGMMA.64x16x32.F32.E4M3.E4M3 R112, gdesc[UR12], R112, UP0 ;  /* 0x002000000c7079f3 */ /* 0x000fe2000bf00870 */
[----:B------:R-:W-:Y:S01]  /*3640*/  UIADD3 UR12, UR40, 0x200, URZ ;  /* 0x00000200280c7890 */ /* 0x000fe2000fffe03f */
[----:B------:R-:W-:Y:S01]  /*3650*/  UMOV UR16, UR28 ;  /* 0x0000001c00107c82 */ /* 0x000fe20008000000 */
[----:B------:R-:W-:Y:S01]  /*3660*/  UMOV UR17, UR29 ;  /* 0x0000001d00117c82 */ /* 0x000fe20008000000 */
[----:B------:R-:W-:Y:S01]  /*3670*/  UMOV UR19, 0x80000020 ;  /* 0x8000002000137882 */ /* 0x000fe20000000000 */
[----:B------:R-:W-:Y:S01]  /*3680*/  UMOV UR20, UR28 ;  /* 0x0000001c00147c82 */ /* 0x000fe20008000000 */
[----:B------:R-:W-:Y:S01]  /*3690*/  UMOV UR21, UR29 ;  /* 0x0000001d00157c82 */ /* 0x000fe20008000000 */
[----:B------:R-:W-:Y:S01]  /*36a0*/  UMOV UR23, 0x80000020 ;  /* 0x8000002000177882 */ /* 0x000fe20000000000 */
[----:B------:R-:W-:Y:S01]  /*36b0*/  QGMMA.64x16x32.F32.E4M3.E4M3 R88, gdesc[UR16], R88, UP0 ;  /* 0x00200000105879f3 */ /* 0x000fe2000bf00858 */
[----:B------:R-:W-:Y:S01]  /*36c0*/  UMOV UR24, UR28 ;  /* 0x0000001c00187c82 */ /* 0x000fe20008000000 */
[----:B------:R-:W-:Y:S01]  /*36d0*/  UMOV UR25, UR29 ;  /* 0x0000001d00197c82 */ /* 0x000fe20008000000 */
[----:B------:R-:W-:Y:S01]  /*36e0*/  UMOV UR27, 0x80000020 ;  /* 0x80000020001b7882 */ /* 0x000fe20000000000 */
[----:B------:R-:W-:Y:S01]  /*36f0*/  QGMMA.64x16x32.F32.E4M3.E4M3 R64, gdesc[UR20], R64, UP0 ;  /* 0x00200000144079f3 */ /* 0x000fe2000bf00840 */
[----:B------:R-:W-:-:S03]  /*3700*/  UIADD3 UR6, UR6, 0x2, URZ ;  /* 0x0000000206067890 */ /* 0x000fc6000fffe03f */
[----:B------:R-:W-:Y:S01]  /*3710*/  QGMMA.64x16x32.F32.E4M3.E4M3 R40, gdesc[UR24], R40, UP0 ;  /* 0x00200000182879f3 */ /* 0x000fe2000bf00828 */
[----:B------:R-:W-:Y:S01]  /*3720*/  UMOV UR24, UR12 ;  /* 0x0000000c00187c82 */ /* 0x000fe20008000000 */
[----:B------:R-:W-:Y:S01]  /*3730*/  UMOV UR25, 0x80000020 ;  /* 0x8000002000197882 */ /* 0x000fe20000000000 */
[----:B------:R-:W-:Y:S01]  /*3740*/  UMOV UR20, UR24 ;  /* 0x0000001800147c82 */ /* 0x000fe20008000000 */
[----:B------:R-:W-:Y:S01]  /*3750*/  UMOV UR21, UR25 ;  /* 0x0000001900157c82 */ /* 0x000fe20008000000 */
[----:B------:R-:W-:Y:S01]  /*3760*/  QGMMA.64x16x32.F32.E4M3.E4M3 R32, gdesc[UR24], R32, UP0 ;  /* 0x00200000182079f3 */ /* 0x000fe2000bf00820 */
[----:B------:R-:W-:Y:S01]  /*3770*/  UMOV UR16, UR24 ;  /* 0x0000001800107c82 */ /* 0x000fe20008000000 */
[----:B------:R-:W-:Y:S01]  /*3780*/  UMOV UR17, UR25 ;  /* 0x0000001900117c82 */ /* 0x000fe20008000000 */
[----:B------:R-:W-:Y:S01]  /*3790*/  UMOV UR12, UR24 ;  /* 0x00000018000c7c82 */ /* 0x000fe20008000000 */
[----:B------:R-:W-:Y:S01]  /*37a0*/  QGMMA.64x16x32.F32.E4M3.E4M3 R56, gdesc[UR20], R56, UP0 ;  /* 0x00200000143879f3 */ /* 0x000fe2000bf00838 */
[----:B------:R-:W-:Y:S01]  /*37b0*/  UIADD3 UR20, UR40, 0x400, URZ ;  /* 0x0000040028147890 */ /* 0x000fe2000fffe03f */
[----:B------:R-:W-:-:S02]  /*37c0*/  UMOV UR13, UR25 ;  /* 0x00000019000d7c82 */ /* 0x000fc40008000000 */
[----:B------:R-:W-:Y:S01]  /*37d0*/  QGMMA.64x16x32.F32.E4M3.E4M3 R80, gdesc[UR16], R80, UP0 ;  /* 0x00200000105079f3 */ /* 0x000fe2000bf00850 */
[----:B------:R-:W-:Y:S01]  /*37e0*/  UIADD3 UR16, UR40, 0x2, URZ ;  /* 0x0000000228107890 */ /* 0x000fe2000fffe03f */
[----:B------:R-:W-:Y:S01]  /*37f0*/  UMOV UR28, UR24 ;  /* 0x00000018001c7c82 */ /* 0x000fe20008000000 */
[----:B------:R-:W-:Y:S01]  /*3800*/  UMOV UR29, UR25 ;  /* 0x00000019001d7c82 */ /* 0x000fe20008000000 */
[----:B------:R-:W-:Y:S01]  /*3810*/  QGMMA.64x16x32.F32.E4M3.E4M3 R104, gdesc[UR12], R104, UP0 ;  /* 0x002000000c6879f3 */ /* 0x000fe2000bf00868 */
[----:B------:R-:W-:-:S03]  /*3820*/  UMOV UR21, 0x80000020 ;  /* 0x8000002000157882 */ /* 0x000fc60000000000 */
[----:B------:R-:W-:Y:S01]  /*3830*/  QGMMA.64x16x32.F32.E4M3.E4M3 R128, gdesc[UR28], R128, UP0 ;  /* 0x002000001c8079f3 */ /* 0x000fe2000bf00880 */
[----:B------:R-:W-:Y:S01]  /*3840*/  UMOV UR28, UR20 ;  /* 0x00000014001c7c82 */ /* 0x000fe20008000000 */
[----:B------:R-:W-:Y:S01]  /*3850*/  UMOV UR29, 0x80000020 ;  /* 0x80000020001d7882 */ /* 0x000fe20000000000 */
[----:B------:R-:W-:Y:S01]  /*3860*/  UMOV UR20, UR16 ;  /* 0x0000001000147c82 */ /* 0x000fe20008000000 */
[----:B------:R-:W-:Y:S01]  /*3870*/  UMOV UR12, UR28 ;  /* 0x0000001c000c7c82 */ /* 0x000fe20008000000 */
[----:B------:R-:W-:Y:S01]  /*3880*/  UMOV UR13, UR29 ;  /* 0x0000001d000d7c82 */ /* 0x000fe20008000000 */
[----:B------:R-:W-:Y:S01]  /*3890*/  QGMMA.64x16x32.F32.E4M3.E4M3 R120, gdesc[UR28], R120, UP0 ;  /* 0x002000001c7879f3 */ /* 0x000fe2000bf00878 */
        /* <DEDUP_REMOVED lines=8> */
[----:B------:R-:W-:-:S02]  /*3920*/  UIADD3 UR22, UR41, 0x2, URZ ;  /* 0x0000000229167890 */ /* 0x000fc4000fffe03f */
[----:B------:R-:W-:Y:S01]  /*3930*/  UIADD3 UR14, UR41, 0x42, URZ ;  /* 0x00000042290e7890 */ /* 0x000fe2000fffe03f */
[----:B------:R-:W-:Y:S01]  /*3940*/  QGMMA.64x16x32.F32.E4M3.E4M3 R48, gdesc[UR28], R48, UP0 ;  /* 0x002000001c3079f3 */ /* 0x000fe2000bf00830 */
[----:B------:R-:W-:Y:S01]  /*3950*/  UIADD3 UR18, UR41, 0x82, URZ ;  /* 0x0000008229127890 */ /* 0x000fe2000fffe03f */
[----:B------:R-:W-:Y:S02]  /*3960*/  UMOV UR23, 0x80000020 ;  /* 0x8000002000177882 */ /* 0x000fe40000000000 */
[----:B------:R-:W-:Y:S01]  /*3970*/  QGMMA.64x16x32.F32.E4M3.E4M3 R24, gdesc[UR24], R24, UP0 ;  /* 0x00200000181879f3 */ /* 0x000fe2000bf00818 */
[----:B------:R-:W-:Y:S01]  /*3980*/  UIADD3 UR26, UR41, 0xc2, URZ ;  /* 0x000000c2291a7890 */ /* 0x000fe2000fffe03f */
[----:B------:R-:W-:Y:S01]  /*3990*/  UMOV UR12, UR20 ;  /* 0x00000014000c7c82 */ /* 0x000fe20008000000 */
[----:B------:R-:W-:Y:S01]  /*39a0*/  UMOV UR13, UR21 ;  /* 0x00000015000d7c82 */ /* 0x000fe20008000000 */
[----:B------:R-:W-:Y:S01]  /*39b0*/  UMOV UR15, 0x80000020 ;  /* 0x80000020000f7882 */ /* 0x000fe20000000000 */
[----:B------:R-:W-:Y:S01]  /*39c0*/  UIADD3 UR30, UR41, 0x102, URZ ;  /* 0x00000102291e7890 */ /* 0x000fe2000fffe03f */
[----:B------:R-:W-:Y:S01]  /*39d0*/  QGMMA.64x16x32.F32.E4M3.E4M3 R136, gdesc[UR20], R136 ;  /* 0x00200000148879f3 */ /* 0x000fe20008700888 */
[----:B------:R-:W-:Y:S01]  /*39e0*/  UMOV UR16, UR20 ;  /* 0x0000001400107c82 */ /* 0x000fe20008000000 */
[----:B------:R-:W-:Y:S01]  /*39f0*/  UMOV UR17, UR21 ;  /* 0x0000001500117c82 */ /* 0x000fe20008000000 */
[----:B------:R-:W-:Y:S01]  /*3a00*/  UMOV UR19, 0x80000020 ;  /* 0x8000002000137882 */ /* 0x000fe20000000000 */
[----:B------:R-:W-:Y:S01]  /*3a10*/  QGMMA.64x16x32.F32.E4M3.E4M3 R112, gdesc[UR12], R112 ;  /* 0x002000000c7079f3 */ /* 0x000fe20008700870 */
[----:B------:R-:W-:Y:S01]  /*3a20*/  UIADD3 UR12, UR40, 0x202, URZ ;  /* 0x00000202280c7890 */ /* 0x000fe2000fffe03f */
        /* <DEDUP_REMOVED lines=8> */
[----:B------:R-:W-:-:S02]  /*3ab0*/  UIADD3 UR40, UR40, 0x402, URZ ;  /* 0x0000040228287890 */ /* 0x000fc4000fffe03f */
[----:B------:R-:W-:Y:S01]  /*3ac0*/  UISETP.NE.AND UP0, UPT, UR6, UR35, UPT ;  /* 0x000000230600728c */ /* 0x000fe2000bf05270 */
        /* <DEDUP_REMOVED lines=13> */
[----:B------:R-:W-:Y:S04]  /*3ba0*/  QGMMA.64x16x32.F32.E4M3.E4M3 R80, gdesc[UR16], R80 ;  /* 0x00200000105079f3 */ /* 0x000fe80008700850 */
[----:B------:R-:W-:Y:S04]  /*3bb0*/  QGMMA.64x16x32.F32.E4M3.E4M3 R104, gdesc[UR12], R104 ;  /* 0x002000000c6879f3 */ /* 0x000fe80008700868 */
        /* <DEDUP_REMOVED lines=14> */
[----:B------:R-:W-:-:S03]  /*3ca0*/  USEL UR12, URZ, 0x1, UP0 ;  /* 0x000000013f0c7887 */ /* 0x000fc60008000000 */
[----:B------:R-:W-:Y:S03]  /*3cb0*/  QGMMA.64x16x32.F32.E4M3.E4M3 R48, gdesc[UR24], R48 ;  /* 0x00200000183079f3 */ /* 0x000fe60008700830 */
[----:B------:R-:W-:Y:S01]  /*3cc0*/  ISETP.NE.AND P0, PT, RZ, UR12, PT ;  /* 0x0000000cff007c0c */ /* 0x000fe2000bf05270 */
[----:B------:R-:W-:Y:S03]  /*3cd0*/  QGMMA.64x16x32.F32.E4M3.E4M3 R24, gdesc[UR20], R24, gsb0 ;  /* 0x00200000141879f3 */ /* 0x000fe60008000818 */
[----:B------:R-:W-:-:S09]  /*3ce0*/  WARPGROUP.DEPBAR.LE gsb0, 0x1 ;  /* 0x00008000000079c5 */ /* 0x000fd20000010100 */
[----:B------:R-:W-:Y:S05]  /*3cf0*/  @!P0 BRA `(.L_x_28) ;  /* 0x0000000800f08947 */ /* 0x000fea0003800000 */
[----:B------:R1:W-:Y:S04]  /*3d00*/  STL [R1+0x70], R226 ;  /* 0x000070e201007387 */ /* 0x0003e80000100800 */
[----:B-1----:R-:W3:Y:S04]  /*3d10*/  LDL.LU R226, [R1+0x34] ;  /* 0x0000340001e27983 */ /* 0x002ee80000300800 */
[----:B---3--:R1:W-:Y:S04]  /*3d20*/  STL [R1+0x74], R226 ;  /* 0x000074e201007387 */ /* 0x0083e80000100800 */
        /* <DEDUP_REMOVED lines=24> */
[----:B-1----:R-:W3:Y:S01]  /*3eb0*/  LDL.LU R226, [R1] ;  /* 0x0000000001e27983 */ /* 0x002ee20000300800 */
[----:B------:R-:W-:-:S03]  /*3ec0*/  WARPGROUP.DEPBAR.LE gsb0, 0x0 ;  /* 0x00008000000079c5 */ /* 0x000fc60000010000 */
[----:B------:R1:W-:Y:S04]  /*3ed0*/  STL [R1+0x6c], R225 ;  /* 0x00006ce101007387 */ /* 0x0003e80000100800 */
[----:B-1----:R-:W4:Y:S04]  /*3ee0*/  LDL.LU R225, [R1+0x38] ;  /* 0x0000380001e17983 */ /* 0x002f280000300800 */
[----:B-----5:R1:W-:Y:S04]  /*3ef0*/  STL [R1+0x68], R0 ;  /* 0x0000680001007387 */ /* 0x0203e80000100800 */
[----:B-1----:R-:W2:Y:S04]  /*3f00*/  LDL.LU R0, [R1+0x3c] ;  /* 0x00003c0001007983 */ /* 0x002ea80000300800 */
[----:B0-----:R-:W2:Y:S01]  /*3f10*/  LDL.LU R227, [R1+0x40] ;  /* 0x0000400001e37983 */ /* 0x001ea20000300800 */
[----:B------:R-:W-:-:S01]  /*3f20*/  FADD R224, R136, R224 ;  /* 0x000000e088e07221 */ /* 0x000fc20000000000 */
[----:B------:R-:W-:Y:S01]  /*3f30*/  FADD R223, R137, R223 ;  /* 0x000000df89df7221 */ /* 0x000fe20000000000 */
        /* <DEDUP_REMOVED lines=101> */
[----:B---3--:R-:W-:-:S05]  /*4590*/  FADD R226, R47, R226 ;  /* 0x000000e22fe27221 */ /* 0x008fca0000000000 */
[----:B------:R0:W-:Y:S04]  /*45a0*/  STL [R1], R226 ;  /* 0x000000e201007387 */ /* 0x0001e80000100800 */
[----:B0-----:R-:W3:Y:S02]  /*45b0*/  LDL.LU R226, [R1+0xa4] ;  /* 0x0000a40001e27983 */ /* 0x001ee40000300800 */
[----:B---3--:R-:W-:-:S05]  /*45c0*/  FADD R226, R32, R226 ;  /* 0x000000e220e27221 */ /* 0x008fca0000000000 */
[----:B------:R0:W-:Y:S04]  /*45d0*/  STL [R1+0x4], R226 ;  /* 0x000004e201007387 */ /* 0x0001e80000100800 */
        /* <DEDUP_REMOVED lines=33> */
[----:B0-----:R-:W3:Y:S01]  /*47f0*/  LDL.LU R226, [R1+0x74] ;  /* 0x0000740001e27983 */ /* 0x001ee20000300800 */
[----:B----4-:R-:W-:-:S01]  /*4800*/  FADD R225, R29, R225 ;  /* 0x000000e11de17221 */ /* 0x010fc20000000000 */
[----:B--2---:R-:W-:Y:S01]  /*4810*/  FADD R0, R30, R0 ;  /* 0x000000001e007221 */ /* 0x004fe20000000000 */
[----:B------:R-:W-:-:S01]  /*4820*/  FADD R227, R227, R31 ;  /* 0x0000001fe3e37221 */ /* 0x000fc20000000000 */
[----:B------:R-:W-:Y:S01]  /*4830*/  UMOV UR6, URZ ;  /* 0x0000003f00067c82 */ /* 0x000fe20008000000 */
[----:B---3--:R-:W-:-:S05]  /*4840*/  FADD R226, R28, R226 ;  /* 0x000000e21ce27221 */ /* 0x008fca0000000000 */
[----:B------:R0:W-:Y:S04]  /*4850*/  STL [R1+0x34], R226 ;  /* 0x000034e201007387 */ /* 0x0001e80000100800 */
[----:B0-----:R1:W5:Y:S04]  /*4860*/  LDL.LU R226, [R1+0x70] ;  /* 0x0000700001e27983 */ /* 0x0013680000300800 */
[----:B------:R0:W-:Y:S04]  /*4870*/  STL [R1+0x38], R225 ;  /* 0x000038e101007387 */ /* 0x0001e80000100800 */
[----:B0-----:R1:W5:Y:S04]  /*4880*/  LDL.LU R225, [R1+0x6c] ;  /* 0x00006c0001e17983 */ /* 0x0013680000300800 */
[----:B------:R0:W-:Y:S04]  /*4890*/  STL [R1+0x3c], R0 ;  /* 0x00003c0001007387 */ /* 0x0001e80000100800 */
[----:B0-----:R1:W5:Y:S04]  /*48a0*/  LDL.LU R0, [R1+0x68] ;  /* 0x0000680001007983 */ /* 0x0013680000300800 */
[----:B------:R1:W-:Y:S02]  /*48b0*/  STL [R1+0x40], R227 ;  /* 0x000040e301007387 */ /* 0x0003e40000100800 */
.L_x_28:
[----:B------:R-:W-:Y:S05]  /*48c0*/  @!P1 BRA `(.L_x_29) ;  /* 0x0000000000049947 */ /* 0x000fea0003800000 */
[----:B------:R-:W-:Y:S01]  /*48d0*/  BPT.TRAP 0x1 ;  /* 0x000000040000795c */ /* 0x000fe20000300000 */
.L_x_29:
[----:B01----:R-:W3:Y:S04]  /*48e0*/  LDL R227, [R1+0x44] ;  /* 0x0000440001e37983 */ /* 0x003ee80000100800 */
[----:B-----5:R0:W-:Y:S04]  /*48f0*/  STL [R1+0x68], R0 ;  /* 0x0000680001007387 */ /* 0x0201e80000100800 */
[----:B0-----:R-:W4:Y:S01]  /*4900*/  LDL R0, [R1+0x48] ;  /* 0x0000480001007983 */ /* 0x001f220000100800 */
[----:B---3--:R-:W-:Y:S01]  /*4910*/  ISETP.NE.AND P0, PT, R227, RZ, PT ;  /* 0x000000ffe300720c */ /* 0x008fe20003f05270 */
[----:B------:R-:W-:-:S12]  /*4920*/  IMAD.U32 R227, RZ, RZ, UR36 ;  /* 0x00000024ffe37e24 */ /* 0x000fd8000f8e00ff */
[----:B------:R-:W-:-:S05]  /*4930*/  @P0 LEA R227, R227, UR10, 0x3 ;  /* 0x0000000ae3e30c11 */ /* 0x000fca000f8e18ff */
[----:B------:R-:W-:-:S05]  /*4940*/  @P0 VIADD R227, R227, 0x38 ;  /* 0x00000038e3e30836 */ /* 0x000fca0000000000 */
[----:B----4-:R-:W-:Y:S02]  /*4950*/  @P0 PRMT R227, R0, 0x654, R227 ;  /* 0x0000065400e30816 */ /* 0x010fe400000000e3 */
[----:B------:R0:W5:Y:S01]  /*4960*/  LDL.LU R0, [R1+0x68] ;  /* 0x0000680001007983 */ /* 0x0001620000300800 */
[----:B------:R-:W-:Y:S01]  /*4970*/  UISETP.GT.U32.AND UP0, UPT, UR7, 0x1, UPT ;  /* 0x000000010700788c */ /* 0x000fe2000bf04070 */
[----:B------:R0:W-:Y:S05]  /*4980*/  @P0 SYNCS.ARRIVE.TRANS64.RED.A1T0 RZ, [R227+URZ], RZ ;  /* 0x000000ffe3ff09a7 */ /* 0x0001ea000810043f */
[----:B------:R-:W-:-:S13]  /*4990*/  PLOP3.LUT P0, PT, PT, PT, UP0, 0x80, 0x0 ;  /* 0x000000000000781c */ /* 0x000fda0003f0f008 */
[----:B0-----:R-:W-:Y:S05]  /*49a0*/  @P0 BRA `(.L_x_30) ;  /* 0x0000000000040947 */ /* 0x001fea0003800000 */
[----:B------:R-:W-:Y:S01]  /*49b0*/  BPT.TRAP 0x1 ;  /* 0x000000040000795c */ /* 0x000fe20000300000 */
.L_x_30:
[----:B------:R-:W-:Y:S01]  /*49c0*/  UIADD3 UR37, UR37, 0x1, URZ ;  /* 0x0000000125257890 */ /* 0x000fe2000fffe03f */
[C---:B------:R-:W-:Y:S01]  /*49d0*/  ISETP.GT.AND P0, PT, R226.reuse, 0x1, PT ;  /* 0x00000001e200780c */ /* 0x040fe20003f04270 */
[----:B------:R-:W-:Y:S01]  /*49e0*/  UIADD3 UR36, UR36, 0x1, URZ ;  /* 0x0000000124247890 */ /* 0x000fe2000fffe03f */
[----:B------:R-:W-:Y:S01]  /*49f0*/  VIADD R226, R226, 0xffffffff ;  /* 0xffffffffe2e27836 */ /* 0x000fe20000000000 */
[----:B------:R-:W-:Y:S02]  /*4a00*/  UISETP.NE.AND UP0, UPT, UR37, 0x7, UPT ;  /* 0x000000072500788c */ /* 0x000fe4000bf05270 */
[----:B------:R-:W-:Y:S02]  /*4a10*/  UISETP.NE.AND UP1, UPT, UR36, 0x7, UPT ;  /* 0x000000072400788c */ /* 0x000fe4000bf25270 */
[----:B------:R-:W-:Y:S02]  /*4a20*/  USEL UR13, URZ, 0x1, UP0 ;  /* 0x000000013f0d7887 */ /* 0x000fe40008000000 */
[----:B------:R-:W-:-:S02]  /*4a30*/  USEL UR37, UR37, URZ, UP0 ;  /* 0x0000003f25257287 */ /* 0x000fc40008000000 */
[----:B------:R-:W-:Y:S02]  /*4a40*/  USEL UR36, UR36, URZ, UP1 ;  /* 0x0000003f24247287 */ /* 0x000fe40008800000 */
[----:B------:R-:W-:Y:S01]  /*4a50*/  LOP3.LUT R225, R225, UR13, RZ, 0x3c, !PT ;  /* 0x0000000de1e17c12 */ /* 0x000fe2000f8e3cff */
[----:B------:R-:W-:Y:S01]  /*4a60*/  UMOV UR13, 0x1 ;  /* 0x00000001000d7882 */ /* 0x000fe20000000000 */
[----:B------:R-:W-:Y:S08]  /*4a70*/  @P0 BRA `(.L_x_31) ;  /* 0xffffffe800540947 */ /* 0x000ff0000383ffff */
.L_x_23:
[----:B------:R-:W-:-:S04]  /*4a80*/  UISETP.NE.AND UP0, UPT, UR6, URZ, UPT ;  /* 0x0000003f0600728c */ /* 0x000fc8000bf05270 */
[----:B------:R-:W-:-:S06]  /*4a90*/  USEL UR6, URZ, 0x1, !UP0 ;  /* 0x000000013f067887 */ /* 0x000fcc000c000000 */
[----:B------:R-:W-:-:S13]  /*4aa0*/  ISETP.NE.AND P0, PT, RZ, UR6, PT ;  /* 0x00000006ff007c0c */ /* 0x000fda000bf05270 */
[----:B------:R-:W-:Y:S05]  /*4ab0*/  @!P0 BRA `(.L_x_32) ;  /* 0x0000000800e88947 */ /* 0x000fea0003800000 */
[----:B------:R-:W3:Y:S04]  /*4ac0*/  LDL.LU R225, [R1+0x8] ;  /* 0x0000080001e17983 */ /* 0x000ee80000300800 */
[----:B------:R-:W4:Y:S04]  /*4ad0*/  LDL.LU R226, [R1+0x4] ;  /* 0x0000040001e27983 */ /* 0x000f280000300800 */
[----:B------:R-:W2:Y:S04]  /*4ae0*/  LDL.LU R227, [R1] ;  /* 0x0000000001e37983 */ /* 0x000ea80000300800 */
[----:B-----5:R0:W-:Y:S04]  /*4af0*/  STL [R1+0x68], R0 ;  /* 0x0000680001007387 */ /* 0x0201e80000100800 */
[----:B0-----:R-:W3:Y:S04]  /*4b00*/  LDL.LU R0, [R1+0x34] ;  /* 0x0000340001007983 */ /* 0x001ee80000300800 */
[----:B---3--:R0:W-:Y:S04]  /*4b10*/  STL [R1+0x6c], R0 ;  /* 0x00006c0001007387 */ /* 0x0081e80000100800 */
        /* <DEDUP_REMOVED lines=18> */
[----:B0-----:R-:W3:Y:S01]  /*4c40*/  LDL.LU R0, [R1+0xc] ;  /* 0x00000c0001007983 */ /* 0x001ee20000300800 */
[----:B------:R-:W-:-:S03]  /*4c50*/  WARPGROUP.DEPBAR.LE gsb0, 0x0 ;  /* 0x00008000000079c5 */ /* 0x000fc60000010000 */
[----:B---3--:R0:W-:Y:S02]  /*4c60*/  STL [R1+0x94], R0 ;  /* 0x0000940001007387 */ /* 0x0081e40000100800 */
[----:B0-----:R-:W-:-:S05]  /*4c70*/  IMAD.MOV.U32 R0, RZ, RZ, R225 ;  /* 0x000000ffff007224 */ /* 0x001fca00078e00e1 */
[----:B------:R4:W-:Y:S02]  /*4c80*/  STL [R1+0x98], R0 ;  /* 0x0000980001007387 */ /* 0x0009e40000100800 */
[----:B----4-:R-:W-:-:S05]  /*4c90*/  IMAD.MOV.U32 R0, RZ, RZ, R226 ;  /* 0x000000ffff007224 */ /* 0x010fca00078e00e2 */
[----:B------:R2:W-:Y:S04]  /*4ca0*/  STL [R1+0x9c], R0 ;  /* 0x00009c0001007387 */ /* 0x0005e80000100800 */
[----:B------:R-:W3:Y:S04]  /*4cb0*/  LDL.LU R225, [R1+0x38] ;  /* 0x0000380001e17983 */ /* 0x000ee80000300800 */
[----:B------:R-:W4:Y:S01]  /*4cc0*/  LDL.LU R226, [R1+0x3c] ;  /* 0x00003c0001e27983 */ /* 0x000f220000300800 */
[----:B--2---:R-:W-:-:S03]  /*4cd0*/  IMAD.MOV.U32 R0, RZ, RZ, R227 ;  /* 0x000000ffff007224 */ /* 0x004fc600078e00e3 */
[----:B------:R-:W2:Y:S01]  /*4ce0*/  LDL.LU R227, [R1+0x40] ;  /* 0x0000400001e37983 */ /* 0x000ea20000300800 */
[----:B------:R-:W-:-:S05]  /*4cf0*/  FADD R0, R47, R0 ;  /* 0x000000002f007221 */ /* 0x000fca0000000000 */
        /* <DEDUP_REMOVED lines=38> */
[----:B--2---:R-:W-:Y:S01]  /*4f60*/  FADD R227, R227, R31 ;  /* 0x0000001fe3e37221 */ /* 0x004fe20000000000 */
[----:B------:R-:W-:Y:S01]  /*4f70*/  FADD R225, R29, R225 ;  /* 0x000000e11de17221 */ /* 0x000fe20000000000 */
[----:B----4-:R-:W-:Y:S01]  /*4f80*/  FADD R226, R30, R226 ;  /* 0x000000e21ee27221 */ /* 0x010fe20000000000 */
[----:B------:R-:W-:Y:S01]  /*4f90*/  FADD R224, R136, R224 ;  /* 0x000000e088e07221 */ /* 0x000fe20000000000 */
        /* <DEDUP_REMOVED lines=102> */
[----:B---3--:R-:W-:-:S05]  /*5600*/  FADD R0, R28, R0 ;  /* 0x000000001c007221 */ /* 0x008fca0000000000 */
[----:B------:R0:W-:Y:S04]  /*5610*/  STL [R1+0x34], R0 ;  /* 0x0000340001007387 */ /* 0x0001e80000100800 */
[----:B0-----:R0:W5:Y:S04]  /*5620*/  LDL.LU R0, [R1+0x68] ;  /* 0x0000680001007983 */ /* 0x0011680000300800 */
[----:B------:R0:W-:Y:S04]  /*5630*/  STL [R1+0x40], R227 ;  /* 0x000040e301007387 */ /* 0x0001e80000100800 */
[----:B------:R0:W-:Y:S04]  /*5640*/  STL [R1+0x38], R225 ;  /* 0x000038e101007387 */ /* 0x0001e80000100800 */
[----:B------:R0:W-:Y:S02]  /*5650*/  STL [R1+0x3c], R226 ;  /* 0x00003ce201007387 */ /* 0x0001e40000100800 */
.L_x_32:
[----:B------:R-:W-:Y:S02]  /*5660*/  WARPGROUP.DEPBAR.LE gsb0, 0x0 ;  /* 0x00008000000079c5 */ /* 0x000fe40000010000 */
[----:B------:R-:W1:Y:S02]  /*5670*/  LDC R24, c[0x0][0x28c] ;  /* 0x0000a300ff187b82 */ /* 0x000e640000000800 */
[----:B-1----:R-:W-:-:S13]  /*5680*/  ISETP.GE.AND P0, PT, R24, 0x1, PT ;  /* 0x000000011800780c */ /* 0x002fda0003f06270 */
[----:B------:R-:W-:Y:S05]  /*5690*/  @!P0 BRA `(.L_x_33) ;  /* 0x00000000006c8947 */ /* 0x000fea0003800000 */
[----:B------:R-:W-:-:S06]  /*56a0*/  UISETP.NE.AND UP0, UPT, UR8, 0x3, UPT ;  /* 0x000000030800788c */ /* 0x000fcc000bf05270 */
[----:B------:R-:W-:-:S13]  /*56b0*/  PLOP3.LUT P0, PT, PT, PT, UP0, 0x80, 0x0 ;  /* 0x000000000000781c */ /* 0x000fda0003f0f008 */
[----:B------:R-:W-:Y:S05]  /*56c0*/  @!P0 BRA `(.L_x_34) ;  /* 0x0000000000048947 */ /* 0x000fea0003800000 */
[----:B------:R-:W-:Y:S01]  /*56d0*/  BPT.TRAP 0x1 ;  /* 0x000000040000795c */ /* 0x000fe20000300000 */
.L_x_34:
[----:B0-----:R-:W3:Y:S01]  /*56e0*/  LDL R225, [R1+0x44] ;  /* 0x0000440001e17983 */ /* 0x001ee20000100800 */
[----:B------:R-:W-:Y:S01]  /*56f0*/  BSSY B0, `(.L_x_35) ;  /* 0x0000011000007945 */ /* 0x000fe20003800000 */
[----:B---3--:R-:W-:-:S13]  /*5700*/  ISETP.NE.AND P0, PT, R225, RZ, PT ;  /* 0x000000ffe100720c */ /* 0x008fda0003f05270 */
[----:B------:R-:W-:Y:S05]  /*5710*/  @!P0 BRA `(.L_x_36) ;  /* 0x0000000000388947 */ /* 0x000fea0003800000 */
[----:B------:R-:W3:Y:S01]  /*5720*/  LDL R225, [R1+0x48] ;  /* 0x0000480001e17983 */ /* 0x000ee20000100800 */
[----:B------:R-:W-:-:S04]  /*5730*/  UISETP.LT.AND UP0, UPT, UR9, 0x1, UPT ;  /* 0x000000010900788c */ /* 0x000fc8000bf01270 */
[----:B------:R-:W-:-:S04]  /*5740*/  USEL UR6, UR9, 0x1, UP0 ;  /* 0x0000000109067887 */ /* 0x000fc80008000000 */
[----:B------:R-:W-:-:S04]  /*5750*/  UIADD3 UR6, UR5, UR9, -UR6 ;  /* 0x0000000905067290 */ /* 0x000fc8000fffe806 */
[----:B------:R-:W-:-:S04]  /*5760*/  UIMAD.WIDE.U32 UR12, UR6, 0x24924925, URZ ;  /* 0x24924925060c78a5 */ /* 0x000fc8000f8e003f */
[----:B------:R-:W-:-:S04]  /*5770*/  UIADD3 UR11, UR6, -UR13, URZ ;  /* 0x8000000d060b7290 */ /* 0x000fc8000fffe03f */
[----:B------:R-:W-:-:S04]  /*5780*/  ULEA.HI UR11, UR11, UR13, URZ, 0x1f ;  /* 0x0000000d0b0b7291 */ /* 0x000fc8000f8ff83f */
[----:B------:R-:W-:-:S04]  /*5790*/  USHF.R.U32.HI UR11, URZ, 0x2, UR11 ;  /* 0x000000023f0b7899 */ /* 0x000fc8000801160b */
[----:B------:R-:W-:-:S04]  /*57a0*/  UIMAD UR11, UR11, -0x7, UR6 ;  /* 0xfffffff90b0b78a4 */ /* 0x000fc8000f8e0206 */
[----:B------:R-:W-:-:S04]  /*57b0*/  ULEA UR11, UR11, UR10, 0x3 ;  /* 0x0000000a0b0b7291 */ /* 0x000fc8000f8e183f */
[----:B------:R-:W-:-:S06]  /*57c0*/  UIADD3 UR11, UR11, 0x38, URZ ;  /* 0x000000380b0b7890 */ /* 0x000fcc000fffe03f */
[----:B------:R-:W-:-:S05]  /*57d0*/  IMAD.U32 R24, RZ, RZ, UR11 ;  /* 0x0000000bff187e24 */ /* 0x000fca000f8e00ff */
[----:B---3--:R-:W-:-:S04]  /*57e0*/  PRMT R24, R225, 0x654, R24 ;  /* 0x00000654e1187816 */ /* 0x008fc80000000018 */
[----:B------:R0:W-:Y:S03]  /*57f0*/  SYNCS.ARRIVE.TRANS64.RED.A1T0 RZ, [R24+URZ], RZ ;  /* 0x000000ff18ff79a7 */ /* 0x0001e6000810043f */
.L_x_36:
[----:B------:R-:W-:Y:S05]  /*5800*/  BSYNC B0 ;  /* 0x0000000000007941 */ /* 0x000fea0003800000 */
.L_x_35:
[----:B------:R-:W-:-:S06]  /*5810*/  UISETP.GT.U32.AND UP0, UPT, UR7, 0x1, UPT ;  /* 0x000000010700788c */ /* 0x000fcc000bf04070 */
[----:B------:R-:W-:-:S13]  /*5820*/  PLOP3.LUT P0, PT, PT, PT, UP0, 0x80, 0x0 ;  /* 0x000000000000781c */ /* 0x000fda0003f0f008 */
[----:B------:R-:W-:Y:S05]  /*5830*/  @P0 BRA `(.L_x_33) ;  /* 0x0000000000040947 */ /* 0x000fea0003800000 */
[----:B------:R-:W-:Y:S01]  /*5840*/  BPT.TRAP 0x1 ;  /* 0x000000040000795c */ /* 0x000fe20000300000 */
.L_x_33:
[----:B------:R1:W-:Y:S01]  /*5850*/  STL [R1+0x6c], R2 ;  /* 0x00006c0201007387 */ /* 0x0003e20000100800 */
[----:B------:R-:W3:Y:S01]  /*5860*/  LDC R31, c[0x0][0x288] ;  /* 0x0000a200ff1f7b82 */ /* 0x000ee20000000800 */
[----:B------:R-:W-:Y:S02]  /*5870*/  UISETP.GE.U32.AND UP1, UPT, UR9, 0x7, UPT ;  /* 0x000000070900788c */ /* 0x000fe4000bf26070 */
[----:B------:R-:W-:Y:S02]  /*5880*/  USHF.R.S32.HI UR13, URZ, 0x1f, UR34 ;  /* 0x0000001f3f0d7899 */ /* 0x000fe40008011422 */
[----:B------:R-:W-:Y:S01]  /*5890*/  UIADD3 UR12, UR9, UR5, URZ ;  /* 0x00000005090c7290 */ /* 0x000fe2000fffe03f */
[----:B------:R-:W-:Y:S01]  /*58a0*/  ULDC.64 UR14, c[0x0][0x5d0] ;  /* 0x00017400000e7ab9 */ /* 0x000fe20000000a00 */
[----:B------:R-:W-:Y:S01]  /*58b0*/  ULDC UR16, c[0x0][0x284] ;  /* 0x0000a10000107ab9 */ /* 0x000fe20000000800 */
[----:B-1----:R-:W4:Y:S01]  /*58c0*/  LDL.LU R2, [R1+0x54] ;  /* 0x0000540001027983 */ /* 0x002f220000300800 */
[----:B------:R-:W-:-:S03]  /*58d0*/  ULDC.64 UR18, c[0x0][0x5c8] ;  /* 0x0001720000127ab9 */ /* 0x000fc60000000a00 */
[----:B-----5:R1:W-:Y:S04]  /*58e0*/  STL [R1+0x68], R0 ;  /* 0x0000680001007387 */ /* 0x0203e80000100800 */
[----:B0-----:R-:W2:Y:S01]  /*58f0*/  LDL.LU R225, [R1+0x58] ;  /* 0x0000580001e17983 */ /* 0x001ea20000300800 */
[----:B-1----:R-:W0:Y:S02]  /*5900*/  S2R R0, SR_TID.X ;  /* 0x0000000000007919 */ /* 0x002e240000002100 */
[--C-:B0-----:R-:W-:Y:S02]  /*5910*/  SHF.R.U32.HI R24, RZ, 0x2, R0.reuse ;  /* 0x00000002ff187819 */ /* 0x101fe40000011600 */
[----:B------:R-:W-:Y:S02]  /*5920*/  SHF.R.U32.HI R27, RZ, 0x7, R0 ;  /* 0x00000007ff1b7819 */ /* 0x000fe40000011600 */
[----:B------:R-:W-:-:S02]  /*5930*/  LOP3.LUT R25, R24, 0x7, RZ, 0xc0, !PT ;  /* 0x0000000718197812 */ /* 0x000fc400078ec0ff */
[----:B------:R-:W-:Y:S02]  /*5940*/  LOP3.LUT R24, R27, 0x1, RZ, 0xc0, !PT ;  /* 0x000000011b187812 */ /* 0x000fe400078ec0ff */
[----:B------:R-:W-:-:S03]  /*5950*/  LOP3.LUT R26, R0, 0x60, RZ, 0xc0, !PT ;  /* 0x00000060001a7812 */ /* 0x000fc600078ec0ff */
[----:B------:R-:W-:Y:S01]  /*5960*/  IMAD.SHL.U32 R48, R24, 0x40, RZ ;  /* 0x0000004018307824 */ /* 0x000fe200078e00ff */
[----:B------:R-:W-:-:S04]  /*5970*/  SHF.R.U32.HI R26, RZ, 0x1, R26 ;  /* 0x00000001ff1a7819 */ /* 0x000fc8000001161a */
[--C-:B------:R-:W-:Y:S01]  /*5980*/  LOP3.LUT R48, R48, 0x40, R25.reuse, 0xe2, !PT ;  /* 0x0000004030307812 */ /* 0x100fe200078ee219 */
[----:B------:R-:W-:Y:S01]  /*5990*/  IMAD.SHL.U32 R28, R0, 0x2, RZ ;  /* 0x00000002001c7824 */ /* 0x000fe200078e00ff */
[----:B------:R-:W-:Y:S01]  /*59a0*/  IADD3 R27, RZ, -R26, -R25 ;  /* 0x8000001aff1b7210 */ /* 0x000fe20007ffe819 */
[----:B----4-:R-:W-:Y:S02]  /*59b0*/  IMAD R41, R2, 0x50, RZ ;  /* 0x0000005002297824 */ /* 0x010fe400078e02ff */
[----:B------:R0:W5:Y:S01]  /*59c0*/  LDL.LU R2, [R1+0x6c] ;  /* 0x00006c0001027983 */ /* 0x0001620000300800 */
[----:B--2---:R-:W-:-:S03]  /*59d0*/  IMAD.WIDE R226, R225, 0x180, RZ ;  /* 0x00000180e1e27825 */ /* 0x004fc600078e02ff */
[----:B------:R-:W-:Y:S02]  /*59e0*/  LOP3.LUT R48, R226, R48, R26, 0xfe, !PT ;  /* 0x00000030e2307212 */ /* 0x000fe400078efe1a */
[----:B------:R0:W-:Y:S01]  /*59f0*/  STL.64 [R1+0x60], R226 ;  /* 0x000060e201007387 */ /* 0x0001e20000100a00 */
[----:B------:R-:W-:-:S03]  /*5a00*/  LOP3.LUT R26, R0, 0x3, RZ, 0xc0, !PT ;  /* 0x00000003001a7812 */ /* 0x000fc600078ec0ff */
[----:B------:R0:W5:Y:S01]  /*5a10*/  LDL.LU R0, [R1+0x68] ;  /* 0x0000680001007983 */ /* 0x0001620000300800 */
[----:B------:R-:W-:Y:S01]  /*5a20*/  UIMAD UR5, UR13, UR14, URZ ;  /* 0x0000000e0d0572a4 */ /* 0x000fe2000f8e023f */
[----:B------:R-:W-:Y:S01]  /*5a30*/  LOP3.LUT R28, R41, 0x6, R28, 0xf8, !PT ;  /* 0x00000006291c7812 */ /* 0x000fe200078ef81c */
[----:B------:R-:W-:Y:S01]  /*5a40*/  IMAD R30, R225, 0x180, RZ ;  /* 0x00000180e11e7824 */ /* 0x000fe200078e02ff */
[----:B------:R-:W-:Y:S01]  /*5a50*/  UISETP.GT.U32.AND UP0, UPT, UR12, 0x6, UPT ;  /* 0x000000060c00788c */ /* 0x000fe2000bf04070 */
[----:B---3--:R-:W-:Y:S01]  /*5a60*/  ISETP.GE.AND P0, PT, R41, R31, PT ;  /* 0x0000001f2900720c */ /* 0x008fe20003f06270 */
[----:B------:R-:W-:Y:S01]  /*5a70*/  @UP1 UIMAD.WIDE.U32 UR10, UR12, 0x24924925, URZ ;  /* 0x249249250c0a18a5 */ /* 0x000fe2000f8e003f */
[--C-:B------:R-:W-:Y:S01]  /*5a80*/  SHF.R.S32.HI R29, RZ, 0x1f, R28.reuse ;  /* 0x0000001fff1d7819 */ /* 0x100fe2000001141c */
[----:B------:R-:W-:Y:S01]  /*5a90*/  UIMAD UR6, UR34, UR15, UR5 ;  /* 0x0000000f220672a4 */ /* 0x000fe2000f8e0205 */
[----:B------:R-:W-:Y:S01]  /*5aa0*/  IMAD.U32 R25, RZ, RZ, UR14 ;  /* 0x0000000eff197e24 */ /* 0x000fe2000f8e00ff */
[----:B------:R-:W-:Y:S01]  /*5ab0*/  UISETP.LT.U32.AND UP0, UPT, UR9, 0x7, UP0 ;  /* 0x000000070900788c */ /* 0x000fe20008701070 */
[----:B------:R-:W-:Y:S01]  /*5ac0*/  ISETP.GE.OR P0, PT, R30, UR16, P0 ;  /* 0x000000101e007c0c */ /* 0x000fe20008706670 */
[----:B------:R-:W-:Y:S01]  /*5ad0*/  @UP1 UIADD3 UR5, UR12, -UR11, URZ ;  /* 0x8000000b0c051290 */ /* 0x000fe2000fffe03f */
[----:B------:R-:W-:Y:S01]  /*5ae0*/  IMAD R27, R24, -0x40, R27 ;  /* 0xffffffc0181b7824 */ /* 0x000fe200078e021b */
[----:B------:R-:W-:Y:S01]  /*5af0*/  USEL UR10, URZ, 0x1, !UP0 ;  /* 0x000000013f0a7887 */ /* 0x000fe2000c000000 */
[----:B------:R-:W-:Y:S01]  /*5b00*/  IMAD.WIDE.U32 R24, R25, UR34, R28 ;  /* 0x0000002219187c25 */ /* 0x000fe2000f8e001c */
[----:B------:R-:W-:-:S02]  /*5b10*/  @UP1 ULEA.HI UR5, UR5, UR11, URZ, 0x1f ;  /* 0x0000000b05051291 */ /* 0x000fc4000f8ff83f */
[----:B------:R-:W-:Y:S01]  /*5b20*/  IADD3 R40, -R30, UR16, R27 ;  /* 0x000000101e287c10 */ /* 0x000fe2000fffe11b */
[----:B------:R-:W-:Y:S01]  /*5b30*/  ULOP3.LUT UR4, UR4, UR10, URZ, 0x3c, !UPT ;  /* 0x0000000a04047292 */ /* 0x000fe2000f8e3c3f */
[----:B------:R-:W-:Y:S01]  /*5b40*/  VIADD R25, R25, UR6 ;  /* 0x0000000619197c36 */ /* 0x000fe20008000000 */
[----:B------:R-:W-:Y:S01]  /*5b50*/  @UP1 USHF.R.U32.HI UR5, URZ, 0x2, UR5 ;  /* 0x000000023f051899 */ /* 0x000fe20008011605 */
[----:B------:R-:W-:Y:S02]  /*5b60*/  IMAD R27, R227, UR18, RZ ;  /* 0x00000012e31b7c24 */ /* 0x000fe4000f8e02ff */
[----:B------:R-:W-:Y:S01]  /*5b70*/  IMAD R26, R26, -0x2, R31 ;  /* 0xfffffffe1a1a7824 */ /* 0x000fe200078e021f */
[----:B------:R-:W-:Y:S01]  /*5b80*/  @UP1 ULOP3.LUT UR4, UR4, 0x1, UR5, 0x78, !UPT ;  /* 0x0000000104041892 */ /* 0x000fe2000f8e7805 */
[C---:B------:R-:W-:Y:S02]  /*5b90*/  IMAD R31, R48.reuse, UR19, R27 ;  /* 0x00000013301f7c24 */ /* 0x040fe4000f8e021b */
[----:B------:R-:W-:-:S04]  /*5ba0*/  IMAD.WIDE.U32 R24, R48, UR18, R24 ;  /* 0x0000001230187c25 */ /* 0x000fc8000f8e0018 */
[----:B------:R-:W-:Y:S02]  /*5bb0*/  IMAD.IADD R41, R26, 0x1, -R41 ;  /* 0x000000011a297824 */ /* 0x000fe400078e0a29 */
[----:B------:R-:W-:Y:S01]  /*5bc0*/  IMAD.MOV.U32 R225, RZ, RZ, -0x1 ;  /* 0xffffffffffe17424 */ /* 0x000fe200078e00ff */
[----:B0-----:R-:W-:Y:S06]  /*5bd0*/  @P0 BRA `(.L_x_37) ;  /* 0x000000c800340947 */ /* 0x001fec0003800000 */
[----:B------:R-:W0:Y:S01]  /*5be0*/  LDC.64 R26, c[0x0][0x5c8] ;  /* 0x00017200ff1a7b82 */ /* 0x000e220000000a00 */
[----:B------:R-:W-:Y:S01]  /*5bf0*/  FSETP.NEU.AND P0, PT, RZ, UR32, PT ;  /* 0x00000020ff007c0b */ /* 0x000fe2000bf0d000 */
[----:B------:R-:W-:Y:S01]  /*5c00*/  BSSY B0, `(.L_x_37) ;  /* 0x0000c8a000007945 */ /* 0x000fe20003800000 */
[----:B------:R-:W-:Y:S01]  /*5c10*/  IMAD.IADD R46, R25, 0x1, R31 ;  /* 0x00000001192e7824 */ /* 0x000fe200078e021f */
[C-C-:B0-----:R-:W-:Y:S01]  /*5c20*/  SHF.L.U64.HI R43, R26.reuse, 0x7, R27.reuse ;  /* 0x000000071a2b7819 */ /* 0x141fe2000001021b */
[C---:B------:R-:W-:Y:S01]  /*5c30*/  IMAD.SHL.U32 R47, R26.reuse, 0x80, RZ ;  /* 0x000000801a2f7824 */ /* 0x040fe200078e00ff */
[C-C-:B------:R-:W-:Y:S01]  /*5c40*/  SHF.L.U64.HI R42, R26.reuse, 0x3, R27.reuse ;  /* 0x000000031a2a7819 */ /* 0x140fe2000001021b */
[C---:B------:R-:W-:Y:S01]  /*5c50*/  IMAD.SHL.U32 R45, R26.reuse, 0x8, RZ ;  /* 0x000000081a2d7824 */ /* 0x040fe200078e00ff */
[C---:B------:R-:W-:Y:S01]  /*5c60*/  SHF.L.U64.HI R44, R26.reuse, 0x8, R27 ;  /* 0x000000081a2c7819 */ /* 0x040fe2000001021b */
[----:B------:R-:W-:-:S05]  /*5c70*/  IMAD.SHL.U32 R49, R26, 0x100, RZ ;  /* 0x000001001a317824 */ /* 0x000fca00078e00ff */
[----:B------:R-:W-:Y:S05]  /*5c80*/  @!P0 BRA `(.L_x_38) ;  /* 0x0000007800ac8947 */ /* 0x000fea0003800000 */
[----:B------:R-:W-:Y:S01]  /*5c90*/  ISETP.GE.AND P0, PT, R40, 0x9, PT ;  /* 0x000000092800780c */ /* 0x000fe20003f06270 */
[----:B-----5:R0:W-:Y:S01]  /*5ca0*/  STL.64 [R1+0x68], R2 ;  /* 0x0000680201007387 */ /* 0x0201e20000100a00 */
[----:B------:R-:W-:Y:S01]  /*5cb0*/  LOP3.LUT R0, R0, 0xffefffff, RZ, 0xc0, !PT ;  /* 0xffefffff00007812 */ /* 0x000fe200078ec0ff */
[----:B------:R-:W-:Y:S01]  /*5cc0*/  ULDC.64 UR10, c[0x0][0x5b8] ;  /* 0x00016e00000a7ab9 */ /* 0x000fe20000000a00 */
[C---:B------:R-:W-:Y:S01]  /*5cd0*/  ISETP.LT.OR P4, PT, R41.reuse, 0x1, !P0 ;  /* 0x000000012900780c */ /* 0x040fe20004781670 */
[----:B------:R-:W-:Y:S01]  /*5ce0*/  ULDC.64 UR14, c[0x0][0x5a8] ;  /* 0x00016a00000e7ab9 */ /* 0x000fe20000000a00 */
[C---:B------:R-:W-:Y:S02]  /*5cf0*/  ISETP.LT.OR P3, PT, R41.reuse, 0x2, !P0 ;  /* 0x000000022900780c */ /* 0x040fe40004761670 */
[----:B------:R-:W-:Y:S02]  /*5d00*/  ISETP.LT.OR P5, PT, R41, 0x9, !P0 ;  /* 0x000000092900780c */ /* 0x000fe400047a1670 */
[----:B------:R-:W-:-:S02]  /*5d10*/  LOP3.LUT R228, R228, 0xfffffffe, RZ, 0xc0, !PT ;  /* 0xfffffffee4e47812 */ /* 0x000fc400078ec0ff */
[----:B------:R-:W-:Y:S01]  /*5d20*/  LOP3.LUT R229, R229, 0xffffefff, RZ, 0xc0, !PT ;  /* 0xffffefffe5e57812 */ /* 0x000fe200078ec0ff */
[----:B0-----:R-:W2:Y:S01]  /*5d30*/  LDL.LU.64 R2, [R1+0x60] ;  /* 0x0000600001027983 */ /* 0x001ea20000300a00 */
[----:B------:R-:W-:Y:S01]  /*5d40*/  P2R R34, PR, RZ, 0x10 ;  /* 0x00000010ff227803 */ /* 0x000fe20000000000 */
[----:B------:R-:W-:Y:S02]  /*5d50*/  UIMAD UR5, UR13, UR10, URZ ;  /* 0x0000000a0d0572a4 */ /* 0x000fe4000f8e023f */
[----:B------:R-:W0:Y:S02]  /*5d60*/  @!P4 LDC.64 R32, c[0x0][0x5c0] ;  /* 0x00017000ff20cb82 */ /* 0x000e240000000a00 */
[----:B------:R-:W-:Y:S01]  /*5d70*/  @P3 LOP3.LUT R0, R0, 0x100000, RZ, 0xfc, !PT ;  /* 0x0010000000003812 */ /* 0x000fe200078efcff */
[----:B------:R-:W-:-:S03]  /*5d80*/  UIMAD UR5, UR34, UR11, UR5 ;  /* 0x0000000b220572a4 */ /* 0x000fc6000f8e0205 */
[----:B------:R-:W-:Y:S02]  /*5d90*/  LOP3.LUT R0, R0, 0xfff7ffff, RZ, 0xc0, !PT ;  /* 0xfff7ffff00007812 */ /* 0x000fe400078ec0ff */
[----:B------:R-:W1:Y:S08]  /*5da0*/  @!P3 LDC.64 R30, c[0x0][0x5c0] ;  /* 0x00017000ff1ebb82 */ /* 0x000e700000000a00 */
[----:B------:R-:W3:Y:S01]  /*5db0*/  @!P5 LDC.64 R26, c[0x0][0x5c0] ;  /* 0x00017000ff1adb82 */ /* 0x000ee20000000a00 */
[----:B0-----:R-:W-:-:S04]  /*5dc0*/  @!P4 IADD3 R36, P1, P2, R24, R32, R45 ;  /* 0x000000201824c210 */ /* 0x001fc80007a3e02d */
[----:B------:R-:W-:Y:S02]  /*5dd0*/  @!P4 IADD3.X R37, R46, R33, R42, P1, P2 ;  /* 0x000000212e25c210 */ /* 0x000fe40000fe442a */
[----:B-1----:R-:W-:-:S04]  /*5de0*/  @!P3 IADD3 R32, P1, P2, R24, R30, R45 ;  /* 0x0000001e1820b210 */ /* 0x002fc80007a3e02d */
[--C-:B------:R-:W-:Y:S02]  /*5df0*/  @!P3 IADD3.X R33, R46, R31, R42.reuse, P1, P2 ;  /* 0x0000001f2e21b210 */ /* 0x100fe40000fe442a */
[----:B------:R-:W-:Y:S02]  /*5e00*/  ISETP.GE.AND P3, PT, R40, 0x81, PT ;  /* 0x000000812800780c */ /* 0x000fe40003f66270 */
[----:B---3--:R-:W-:Y:S02]  /*5e10*/  @!P5 IADD3 R38, P1, P2, R24, R26, R45 ;  /* 0x0000001a1826d210 */ /* 0x008fe40007a3e02d */
[C---:B------:R-:W-:Y:S02]  /*5e20*/  ISETP.LT.OR P4, PT, R41.reuse, 0x2, !P3 ;  /* 0x000000022900780c */ /* 0x040fe40005f81670 */
[----:B------:R-:W-:Y:S02]  /*5e30*/  @!P5 IADD3.X R39, R46, R27, R42, P1, P2 ;  /* 0x0000001b2e27d210 */ /* 0x000fe40000fe442a */
[----:B------:R-:W-:-:S09]  /*5e40*/  ISETP.LT.OR P2, PT, R41, 0xa, !P0 ;  /* 0x0000000a2900780c */ /* 0x000fd20004741670 */
[----:B------:R-:W-:-:S04]  /*5e50*/  @P4 LOP3.LUT R228, R228, 0x1, RZ, 0xfc, !PT ;  /* 0x00000001e4e44812 */ /* 0x000fc800078efcff */
[----:B------:R-:W0:Y:S01]  /*5e60*/  @!P2 LDC.64 R26, c[0x0][0x5c0] ;  /* 0x00017000ff1aab82 */ /* 0x000e220000000a00 */
[----:B------:R-:W-:Y:S02]  /*5e70*/  @P2 LOP3.LUT R0, R0, 0x80000, RZ, 0xfc, !PT ;  /* 0x0008000000002812 */ /* 0x000fe400078efcff */
[----:B------:R-:W-:Y:S02]  /*5e80*/  LOP3.LUT R228, R228, 0xfffffff7, RZ, 0xc0, !PT ;  /* 0xfffffff7e4e47812 */ /* 0x000fe400078ec0ff */
[----:B0-----:R-:W-:-:S04]  /*5e90*/  @!P2 IADD3 R50, P1, P5, R24, R26, R45 ;  /* 0x0000001a1832a210 */ /* 0x001fc80007d3e02d */
[----:B------:R-:W-:Y:S02]  /*5ea0*/  @!P2 IADD3.X R51, R46, R27, R42, P1, P5 ;  /* 0x0000001b2e33a210 */ /* 0x000fe40000fea42a */
[C---:B------:R-:W-:Y:S02]  /*5eb0*/  ISETP.LT.OR P1, PT, R41.reuse, 0x1, !P3 ;  /* 0x000000012900780c */ /* 0x040fe40005f21670 */
[----:B------:R-:W-:-:S11]  /*5ec0*/  ISETP.LT.OR P2, PT, R41, 0x9, !P3 ;  /* 0x000000092900780c */ /* 0x000fd60005f41670 */
[----:B------:R-:W0:Y:S02]  /*5ed0*/  @!P1 LDC.64 R26, c[0x0][0x5c0] ;  /* 0x00017000ff1a9b82 */ /* 0x000e240000000a00 */
[----:B------:R-:W-:-:S04]  /*5ee0*/  @P2 LOP3.LUT R228, R228, 0x8, RZ, 0xfc, !PT ;  /* 0x00000008e4e42812 */ /* 0x000fc800078efcff */
[----:B------:R-:W-:Y:S02]  /*5ef0*/  LOP3.LUT R228, R228, 0xfffffffb, RZ, 0xc0, !PT ;  /* 0xfffffffbe4e47812 */ /* 0x000fe400078ec0ff */
[----:B0-----:R-:W-:-:S04]  /*5f00*/  @!P1 IADD3 R54, P5, P6, R24, R26, R47 ;  /* 0x0000001a18369210 */ /* 0x001fc80007ebe02f */
[----:B------:R-:W-:Y:S02]  /*5f10*/  @!P1 IADD3.X R55, R46, R27, R43, P5, P6 ;  /* 0x0000001b2e379210 */ /* 0x000fe40002fec42b */
[----:B------:R-:W0:Y:S02]  /*5f20*/  @!P4 LDC.64 R26, c[0x0][0x5c0] ;  /* 0x00017000ff1acb82 */ /* 0x000e240000000a00 */
[----:B0-----:R-:W-:-:S04]  /*5f30*/  @!P4 IADD3 R52, P5, P6, R24, R26, R47 ;  /* 0x0000001a1834c210 */ /* 0x001fc80007ebe02f */
[----:B------:R-:W-:Y:S02]  /*5f40*/  @!P4 IADD3.X R53, R46, R27, R43, P5, P6 ;  /* 0x0000001b2e35c210 */ /* 0x000fe40002fec42b */
[----:B------:R-:W0:Y:S02]  /*5f50*/  @!P2 LDC.64 R26, c[0x0][0x5c0] ;  /* 0x00017000ff1aab82 */ /* 0x000e240000000a00 */
[----:B0-----:R-:W-:-:S04]  /*5f60*/  @!P2 IADD3 R56, P5, P6, R24, R26, R47 ;  /* 0x0000001a1838a210 */ /* 0x001fc80007ebe02f */
[----:B------:R-:W-:Y:S02]  /*5f70*/  @!P2 IADD3.X R57, R46, R27, R43, P5, P6 ;  /* 0x0000001b2e39a210 */ /* 0x000fe40002fec42b */
[----:B------:R-:W-:-:S13]  /*5f80*/  ISETP.LT.OR P2, PT, R41, 0xa, !P3 ;  /* 0x0000000a2900780c */ /* 0x000fda0005f41670 */
[----:B------:R-:W0:Y:S01]  /*5f90*/  @!P2 LDC.64 R26, c[0x0][0x5c0] ;  /* 0x00017000ff1aab82 */ /* 0x000e220000000a00 */
[----:B------:R-:W-:-:S04]  /*5fa0*/  @P2 LOP3.LUT R228, R228, 0x4, RZ, 0xfc, !PT ;  /* 0x00000004e4e42812 */ /* 0x000fc800078efcff */
[----:B------:R-:W-:Y:S02]  /*5fb0*/  LOP3.LUT R228, R228, 0xffffffdf, RZ, 0xc0, !PT ;  /* 0xffffffdfe4e47812 */ /* 0x000fe400078ec0ff */
[----:B0-----:R-:W-:-:S04]  /*5fc0*/  @!P2 IADD3 R80, P5, P6, R24, R26, R47 ;  /* 0x0000001a1850a210 */ /* 0x001fc80007ebe02f */
[----:B------:R-:W-:Y:S02]  /*5fd0*/  @!P2 IADD3.X R81, R46, R27, R43, P5, P6 ;  /* 0x0000001b2e51a210 */ /* 0x000fe40002fec42b */
[----:B------:R-:W-:-:S04]  /*5fe0*/  ISETP.GE.AND P2, PT, R40, 0x101, PT ;  /* 0x000001012800780c */ /* 0x000fc80003f46270 */
[----:B------:R-:W-:-:S13]  /*5ff0*/  ISETP.LT.OR P4, PT, R41, 0x1, !P2 ;  /* 0x000000012900780c */ /* 0x000fda0005781670 */
[----:B------:R-:W0:Y:S01]  /*6000*/  @!P4 LDC.64 R26, c[0x0][0x5c0] ;  /* 0x00017000ff1acb82 */ /* 0x000e220000000a00 */
[----:B------:R-:W-:-:S04]  /*6010*/  @P4 LOP3.LUT R228, R228, 0x20, RZ, 0xfc, !PT ;  /* 0x00000020e4e44812 */ /* 0x000fc800078efcff */
[----:B------:R-:W-:Y:S02]  /*6020*/  LOP3.LUT R228, R228, 0xffffffef, RZ, 0xc0, !PT ;  /* 0xffffffefe4e47812 */ /* 0x000fe400078ec0ff */
        /* <DEDUP_REMOVED lines=58> */
[----:B------:R-:W-:Y:S02]  /*63d0*/  @P4 LOP3.LUT R228, R228, 0x200000, RZ, 0xfc, !PT ;  /* 0x00200000e4e44812 */ /* 0x000fe400078efcff */
        /* <DEDUP_REMOVED lines=92> */
[C---:B------:R-:W-:Y:S02]  /*69a0*/  ISETP.LT.OR P4, PT, R41.reuse, 0x29, !P2 ;  /* 0x000000292900780c */ /* 0x040fe40005781670 */
[----:B------:R-:W-:-:S11]  /*69b0*/  ISETP.LT.OR P2, PT, R41, 0x2a, !P2 ;  /* 0x0000002a2900780c */ /* 0x000fd60005741670 */
[----:B------:R-:W0:Y:S01]  /*69c0*/  @!P4 LDC.64 R26, c[0x0][0x5c0] ;  /* 0x00017000ff1acb82 */ /* 0x000e220000000a00 */
[----:B------:R-:W-:-:S04]  /*69d0*/  @P4 LOP3.LUT R229, R229, 0x400, RZ, 0xfc, !PT ;  /* 0x00000400e5e54812 */ /* 0x000fc800078efcff */
[----:B------:R-:W-:-:S04]  /*69e0*/  LOP3.LUT R229, R229, 0xffffff7f, RZ, 0xc0, !PT ;  /* 0xffffff7fe5e57812 */ /* 0x000fc800078ec0ff */
[----:B------:R-:W-:-:S04]  /*69f0*/  @P2 LOP3.LUT R229, R229, 0x80, RZ, 0xfc, !PT ;  /* 0x00000080e5e52812 */ /* 0x000fc800078efcff */
[----:B------:R-:W-:Y:S02]  /*6a00*/  LOP3.LUT R229, R229, 0xffffbfff, RZ, 0xc0, !PT ;  /* 0xffffbfffe5e57812 */ /* 0x000fe400078ec0ff */
[----:B0-----:R-:W-:-:S04]  /*6a10*/  @!P4 IADD3 R112, P5, P6, R24, R26, R49 ;  /* 0x0000001a1870c210 */ /* 0x001fc80007ebe031 */
[----:B------:R-:W-:Y:S02]  /*6a20*/  @!P4 IADD3.X R113, R46, R27, R44, P5, P6 ;  /* 0x0000001b2e71c210 */ /* 0x000fe40002fec42c */
[----:B------:R-:W0:Y:S01]  /*6a30*/  @!P2 LDC.64 R26, c[0x0][0x5c0] ;  /* 0x00017000ff1aab82 */ /* 0x000e220000000a00 */
[----:B------:R-:W-:Y:S02]  /*6a40*/  ISETP.NE.AND P4, PT, R34, RZ, PT ;  /* 0x000000ff2200720c */ /* 0x000fe40003f85270 */
        /* <DEDUP_REMOVED lines=24> */
[----:B------:R-:W-:Y:S01]  /*6bd0*/  @!P2 IADD3.X R87, R46, R27, R42, P5, P6 ;  /* 0x0000001b2e57a210 */ /* 0x000fe20002fec42a */
[----:B------:R-:W-:Y:S01]  /*6be0*/  IMAD.U32 R27, RZ, RZ, UR10 ;  /* 0x0000000aff1b7e24 */ /* 0x000fe2000f8e00ff */
[----:B------:R-:W-:Y:S01]  /*6bf0*/  ULDC.64 UR10, c[0x0][0x5b0] ;  /* 0x00016c00000a7ab9 */ /* 0x000fe20000000a00 */
[----:B------:R-:W-:Y:S02]  /*6c00*/  ISETP.GE.AND P2, PT, R40, 0x1, PT ;  /* 0x000000012800780c */ /* 0x000fe40003f46270 */
[----:B------:R-:W-:-:S04]  /*6c10*/  IMAD.WIDE.U32 R28, R27, UR34, R28 ;  /* 0x000000221b1c7c25 */ /* 0x000fc8000f8e001c */
[----:B------:R-:W-:Y:S02]  /*6c20*/  VIADD R35, R29, UR5 ;  /* 0x000000051d237c36 */ /* 0x000fe40008000000 */
[----:B------:R-:W-:Y:S02]  /*6c30*/  IMAD.MOV.U32 R34, RZ, RZ, R28 ;  /* 0x000000ffff227224 */ /* 0x000fe400078e001c */
[----:B--2---:R-:W-:Y:S02]  /*6c40*/  IMAD R29, R3, UR10, RZ ;  /* 0x0000000a031d7c24 */ /* 0x004fe4000f8e02ff */
[----:B------:R-:W-:-:S04]  /*6c50*/  IMAD.WIDE.U32 R26, R48, UR10, R34 ;  /* 0x0000000a301a7c25 */ /* 0x000fc8000f8e0022 */
[----:B------:R-:W-:Y:S01]  /*6c60*/  IMAD R28, R48, UR11, R29 ;  /* 0x0000000b301c7c24 */ /* 0x000fe2000f8e021d */
[----:B------:R-:W-:-:S04]  /*6c70*/  IADD3 R26, P5, R26, UR14, RZ ;  /* 0x0000000e1a1a7c10 */ /* 0x000fc8000ffbe0ff */
[--C-:B------:R-:W-:Y:S02]  /*6c80*/  IADD3.X R27, R27, UR15, R28.reuse, P5, !PT ;  /* 0x0000000f1b1b7c10 */ /* 0x100fe4000affe41c */
[----:B------:R-:W-:Y:S02]  /*6c90*/  ISETP.LT.OR P5, PT, R41, 0x1, !P2 ;  /* 0x000000012900780c */ /* 0x000fe400057a1670 */
[----:B------:R-:W-:-:S11]  /*6ca0*/  PRMT R28, RZ, 0x7610, R28 ;  /* 0x00007610ff1c7816 */ /* 0x000fd6000000001c */
[----:B------:R-:W2:Y:S01]  /*6cb0*/  @!P5 LDG.E.U8 R28, desc[UR38][R26.64] ;  /* 0x000000261a1cd981 */ /* 0x000ea2000c1e1100 */
[----:B------:R-:W-:Y:S02]  /*6cc0*/  PRMT R30, RZ, 0x7610, R30 ;  /* 0x00007610ff1e7816 */ /* 0x000fe4000000001e */
[----:B--2---:R-:W-:-:S04]  /*6cd0*/  LOP3.LUT R28, R28, 0xff, RZ, 0xc0, !PT ;  /* 0x000000ff1c1c7812 */ /* 0x004fc800078ec0ff */
[----:B------:R-:W-:-:S05]  /*6ce0*/  F2FP.F16.E4M3.UNPACK_B R28, R28 ;  /* 0x0000001cff1c723e */ /* 0x000fca00020006ff */
[----:B------:R-:W-:-:S05]  /*6cf0*/  HADD2.F32 R28, -RZ, R28.H0_H0 ;  /* 0x2000001cff1c7230 */ /* 0x000fca0000004100 */
[----:B------:R-:W-:-:S04]  /*6d00*/  FMUL R29, R28, UR32 ;  /* 0x000000201c1d7c20 */ /* 0x000fc80008400000 */
[----:B------:R-:W-:Y:S02]  /*6d10*/  FFMA R224, R224, UR33, R29 ;  /* 0x00000021e0e07c23 */ /* 0x000fe4000800001d */
[----:B------:R-:W0:Y:S03]  /*6d20*/  @!P5 LDC.64 R28, c[0x0][0x5c0] ;  /* 0x00017000ff1cdb82 */ /* 0x000e260000000a00 */
[----:B------:R-:W-:Y:S02]  /*6d30*/  F2FP.SATFINITE.E4M3.F32.PACK_AB_MERGE_C R224, RZ, R224, RZ ;  /* 0x000000e0ffe0723e */ /* 0x000fe400048070ff */
[----:B0-----:R-:W-:-:S05]  /*6d40*/  @!P5 IADD3 R28, P6, R24, R28, RZ ;  /* 0x0000001c181cd210 */ /* 0x001fca0007fde0ff */
[----:B------:R-:W-:-:S05]  /*6d50*/  @!P5 IMAD.X R29, R46, 0x1, R29, P6 ;  /* 0x000000012e1dd824 */ /* 0x000fca00030e061d */
[----:B------:R0:W-:Y:S01]  /*6d60*/  @!P5 STG.E.U8 desc[UR38][R28.64], R224 ;  /* 0x000000e01c00d986 */ /* 0x0001e2000c101126 */
[----:B------:R-:W-:-:S13]  /*6d70*/  ISETP.LT.OR P5, PT, R41, 0x2, !P2 ;  /* 0x000000022900780c */ /* 0x000fda00057a1670 */
[----:B------:R-:W2:Y:S01]  /*6d80*/  @!P5 LDG.E.U8 R30, desc[UR38][R26.64+0x1] ;  /* 0x000001261a1ed981 */ /* 0x000ea2000c1e1100 */
[----:B0-----:R-:W0:Y:S02]  /*6d90*/  @!P5 LDC.64 R28, c[0x0][0x5c0] ;  /* 0x00017000ff1cdb82 */ /* 0x001e240000000a00 */
[----:B0-----:R-:W-:-:S05]  /*6da0*/  @!P5 IADD3 R28, P6, R24, R28, RZ ;  /* 0x0000001c181cd210 */ /* 0x001fca0007fde0ff */
[----:B------:R-:W-:Y:S01]  /*6db0*/  @!P5 IMAD.X R29, R46, 0x1, R29, P6 ;  /* 0x000000012e1dd824 */ /* 0x000fe200030e061d */
[----:B--2---:R-:W-:-:S04]  /*6dc0*/  LOP3.LUT R30, R30, 0xff, RZ, 0xc0, !PT ;  /* 0x000000ff1e1e7812 */ /* 0x004fc800078ec0ff */
[----:B------:R-:W-:-:S05]  /*6dd0*/  F2FP.F16.E4M3.UNPACK_B R30, R30 ;  /* 0x0000001eff1e723e */ /* 0x000fca00020006ff */
[----:B------:R-:W-:-:S05]  /*6de0*/  HADD2.F32 R30, -RZ, R30.H0_H0 ;  /* 0x2000001eff1e7230 */ /* 0x000fca0000004100 */
[----:B------:R-:W-:-:S04]  /*6df0*/  FMUL R30, R30, UR32 ;  /* 0x000000201e1e7c20 */ /* 0x000fc80008400000 */
[----:B------:R-:W-:-:S05]  /*6e00*/  FFMA R30, R223, UR33, R30 ;  /* 0x00000021df1e7c23 */ /* 0x000fca000800001e */
[----:B------:R-:W-:-:S05]  /*6e10*/  F2FP.SATFINITE.E4M3.F32.PACK_AB_MERGE_C R59, RZ, R30, RZ ;  /* 0x0000001eff3b723e */ /* 0x000fca00048070ff */
[----:B------:R0:W-:Y:S01]  /*6e20*/  @!P5 STG.E.U8 desc[UR38][R28.64+0x1], R59 ;  /* 0x0000013b1c00d986 */ /* 0x0001e2000c101126 */
[----:B------:R-:W-:-:S05]  /*6e30*/  IADD3 R31, P5, R48, 0x8, RZ ;  /* 0x00000008301f7810 */ /* 0x000fca0007fbe0ff */
[----:B------:R-:W-:-:S04]  /*6e40*/  IMAD.X R30, RZ, RZ, R3, P5 ;  /* 0x000000ffff1e7224 */ /* 0x000fc800028e0603 */
[----:B------:R-:W-:Y:S02]  /*6e50*/  IMAD R30, R30, UR10, RZ ;  /* 0x0000000a1e1e7c24 */ /* 0x000fe4000f8e02ff */
[----:B0-----:R-:W-:-:S04]  /*6e60*/  IMAD.WIDE.U32 R28, R31, UR10, R34 ;  /* 0x0000000a1f1c7c25 */ /* 0x001fc8000f8e0022 */
[----:B------:R-:W-:Y:S01]  /*6e70*/  IMAD R30, R31, UR11, R30 ;  /* 0x0000000b1f1e7c24 */ /* 0x000fe2000f8e021e */
[----:B------:R-:W-:-:S04]  /*6e80*/  IADD3 R28, P5, R28, UR14, RZ ;  /* 0x0000000e1c1c7c10 */ /* 0x000fc8000ffbe0ff */
[--C-:B------:R-:W-:Y:S02]  /*6e90*/  IADD3.X R29, R29, UR15, R30.reuse, P5, !PT ;  /* 0x0000000f1d1d7c10 */ /* 0x100fe4000affe41e */
[----:B------:R-:W-:-:S06]  /*6ea0*/  PRMT R30, RZ, 0x7610, R30 ;  /* 0x00007610ff1e7816 */ /* 0x000fcc000000001e */
[----:B------:R-:W2:Y:S01]  /*6eb0*/  @!P4 LDG.E.U8 R30, desc[UR38][R28.64] ;  /* 0x000000261c1ec981 */ /* 0x000ea2000c1e1100 */
[----:B------:R-:W-:Y:S02]  /*6ec0*/  ISETP.LT.OR P3, PT, R41, 0x31, !P3 ;  /* 0x000000312900780c */ /* 0x000fe40005f61670 */
[----:B------:R-:W-:-:S11]  /*6ed0*/  LOP3.LUT R229, R229, 0xffffffbf, RZ, 0xc0, !PT ;  /* 0xffffffbfe5e57812 */ /* 0x000fd600078ec0ff */
[----:B------:R-:W-:-:S04]  /*6ee0*/  @P3 LOP3.LUT R229, R229, 0x40, RZ, 0xfc, !PT ;  /* 0x00000040e5e53812 */ /* 0x000fc800078efcff */
[----:B------:R-:W-:Y:S02]  /*6ef0*/  LOP3.LUT R229, R229, 0xffffffdf, RZ, 0xc0, !PT ;  /* 0xffffffdfe5e57812 */ /* 0x000fe400078ec0ff */
[----:B--2---:R-:W-:-:S04]  /*6f00*/  LOP3.LUT R30, R30, 0xff, RZ, 0xc0, !PT ;  /* 0x000000ff1e1e7812 */ /* 0x004fc800078ec0ff */
[----:B------:R-:W-:-:S05]  /*6f10*/  F2FP.F16.E4M3.UNPACK_B R30, R30 ;  /* 0x0000001eff1e723e */ /* 0x000fca00020006ff */
[----:B------:R-:W-:-:S05]  /*6f20*/  HADD2.F32 R30, -RZ, R30.H0_H0 ;  /* 0x2000001eff1e7230 */ /* 0x000fca0000004100 */
[----:B------:R-:W-:-:S04]  /*6f30*/  FMUL R31, R30, UR32 ;  /* 0x000000201e1f7c20 */ /* 0x000fc80008400000 */
[----:B------:R-:W-:Y:S02]  /*6f40*/  FFMA R222, R222, UR33, R31 ;  /* 0x00000021dede7c23 */ /* 0x000fe4000800001f */
[----:B------:R-:W0:Y:S02]  /*6f50*/  @!P3 LDC.64 R30, c[0x0][0x5c0] ;  /* 0x00017000ff1ebb82 */ /* 0x000e240000000a00 */
[----:B0-----:R-:W-:-:S04]  /*6f60*/  @!P3 IADD3 R78, P5, P6, R24, R30, R47 ;  /* 0x0000001e184eb210 */ /* 0x001fc80007ebe02f */
[----:B------:R-:W-:Y:S02]  /*6f70*/  @!P3 IADD3.X R79, R46, R31, R43, P5, P6 ;  /* 0x0000001f2e4fb210 */ /* 0x000fe40002fec42b */
[----:B------:R-:W-:-:S04]  /*6f80*/  ISETP.GE.AND P6, PT, R40, 0x81, PT ;  /* 0x000000812800780c */ /* 0x000fc80003fc6270 */
[----:B------:R-:W-:-:S13]  /*6f90*/  ISETP.LT.OR P3, PT, R41, 0x32, !P6 ;  /* 0x000000322900780c */ /* 0x000fda0007761670 */
[----:B------:R-:W0:Y:S01]  /*6fa0*/  @!P3 LDC.64 R30, c[0x0][0x5c0] ;  /* 0x00017000ff1ebb82 */ /* 0x000e220000000a00 */
[----:B------:R-:W-:-:S05]  /*6fb0*/  F2FP.SATFINITE.E4M3.F32.PACK_AB_MERGE_C R222, RZ, R222, RZ ;  /* 0x000000deffde723e */ /* 0x000fca00048070ff */
[----:B------:R1:W-:Y:S01]  /*6fc0*/  @!P4 STG.E.U8 desc[UR38][R36.64], R222 ;  /* 0x000000de2400c986 */ /* 0x0003e2000c101126 */
[----:B------:R-:W-:Y:S02]  /*6fd0*/  @P3 LOP3.LUT R229, R229, 0x20, RZ, 0xfc, !PT ;  /* 0x00000020e5e53812 */ /* 0x000fe400078efcff */
[----:B0-----:R-:W-:-:S04]  /*6fe0*/  @!P3 IADD3 R76, P4, P5, R24, R30, R47 ;  /* 0x0000001e184cb210 */ /* 0x001fc80007d9e02f */
[----:B------:R-:W-:Y:S02]  /*6ff0*/  @!P3 IADD3.X R77, R46, R31, R43, P4, P5 ;  /* 0x0000001f2e4db210 */ /* 0x000fe400027ea42b */
[----:B------:R-:W-:Y:S02]  /*7000*/  LOP3.LUT P3, RZ, R0, 0x100000, RZ, 0xc0, !PT ;  /* 0x0010000000ff7812 */ /* 0x000fe4000786c0ff */
[----:B------:R-:W-:-:S11]  /*7010*/  PRMT R30, RZ, 0x7610, R30 ;  /* 0x00007610ff1e7816 */ /* 0x000fd6000000001e */
[----:B------:R-:W2:Y:S01]  /*7020*/  @!P3 LDG.E.U8 R30, desc[UR38][R28.64+0x1] ;  /* 0x000001261c1eb981 */ /* 0x000ea2000c1e1100 */
[----:B------:R-:W-:Y:S02]  /*7030*/  ISETP.LT.OR P5, PT, R41, 0x39, !P6 ;  /* 0x000000392900780c */ /* 0x000fe400077a1670 */
[----:B--2---:R-:W-:-:S04]  /*7040*/  LOP3.LUT R30, R30, 0xff, RZ, 0xc0, !PT ;  /* 0x000000ff1e1e7812 */ /* 0x004fc800078ec0ff */
[----:B------:R-:W-:-:S05]  /*7050*/  F2FP.F16.E4M3.UNPACK_B R30, R30 ;  /* 0x0000001eff1e723e */ /* 0x000fca00020006ff */
[----:B------:R-:W-:-:S05]  /*7060*/  HADD2.F32 R30, -RZ, R30.H0_H0 ;  /* 0x2000001eff1e7230 */ /* 0x000fca0000004100 */
[----:B------:R-:W-:-:S04]  /*7070*/  FMUL R30, R30, UR32 ;  /* 0x000000201e1e7c20 */ /* 0x000fc80008400000 */
[----:B------:R-:W-:-:S05]  /*7080*/  FFMA R30, R221, UR33, R30 ;  /* 0x00000021dd1e7c23 */ /* 0x000fca000800001e */
[----:B-1----:R-:W-:Y:S02]  /*7090*/  F2FP.SATFINITE.E4M3.F32.PACK_AB_MERGE_C R37, RZ, R30, RZ ;  /* 0x0000001eff25723e */ /* 0x002fe400048070ff */
[----:B------:R-:W0:Y:S03]  /*70a0*/  @!P5 LDC.64 R30, c[0x0][0x5c0] ;  /* 0x00017000ff1edb82 */ /* 0x000e260000000a00 */
[----:B------:R1:W-:Y:S01]  /*70b0*/  @!P3 STG.E.U8 desc[UR38][R32.64+0x1], R37 ;  /* 0x000001252000b986 */ /* 0x0003e2000c101126 */
[----:B0-----:R-:W-:-:S04]  /*70c0*/  @!P5 IADD3 R74, P3, P4, R24, R30, R47 ;  /* 0x0000001e184ad210 */ /* 0x001fc80007c7e02f */
[----:B------:R-:W-:Y:S02]  /*70d0*/  @!P5 IADD3.X R75, R46, R31, R43, P3, P4 ;  /* 0x0000001f2e4bd210 */ /* 0x000fe40001fe842b */
[----:B------:R-:W-:Y:S02]  /*70e0*/  ISETP.LT.OR P3, PT, R41, 0x9, !P2 ;  /* 0x000000092900780c */ /* 0x000fe40005761670 */
[----:B------:R-:W-:-:S11]  /*70f0*/  PRMT R30, RZ, 0x7610, R30 ;  /* 0x00007610ff1e7816 */ /* 0x000fd6000000001e */
[----:B------:R-:W2:Y:S01]  /*7100*/  @!P3 LDG.E.U8 R30, desc[UR38][R26.64+0x8] ;  /* 0x000008261a1eb981 */ /* 0x000ea2000c1e1100 */
[----:B-1----:R-:W-:Y:S02]  /*7110*/  PRMT R32, RZ, 0x7610, R32 ;  /* 0x00007610ff207816 */ /* 0x002fe40000000020 */
        /* <DEDUP_REMOVED lines=12> */
[----:B0-----:R-:W0:Y:S01]  /*71e0*/  @!P3 LDC.64 R30, c[0x0][0x5c0] ;  /* 0x00017000ff1ebb82 */ /* 0x001e220000000a00 */
[----:B------:R-:W-:-:S04]  /*71f0*/  LOP3.LUT R229, R229, 0xffffffef, RZ, 0xc0, !PT ;  /* 0xffffffefe5e57812 */ /* 0x000fc800078ec0ff */
[----:B------:R-:W-:Y:S02]  /*7200*/  @P5 LOP3.LUT R229, R229, 0x10, RZ, 0xfc, !PT ;  /* 0x00000010e5e55812 */ /* 0x000fe400078efcff */
[----:B------:R-:W-:Y:S02]  /*7210*/  ISETP.LT.OR P5, PT, R41, 0x9, !P0 ;  /* 0x000000092900780c */ /* 0x000fe400047a1670 */
[----:B0-----:R-:W-:-:S05]  /*7220*/  @!P3 IADD3 R30, P4, R24, R30, RZ ;  /* 0x0000001e181eb210 */ /* 0x001fca0007f9e0ff */
[----:B------:R-:W-:Y:S01]  /*7230*/  @!P3 IMAD.X R31, R46, 0x1, R31, P4 ;  /* 0x000000012e1fb824 */ /* 0x000fe200020e061f */
[----:B--2---:R-:W-:-:S04]  /*7240*/  LOP3.LUT R32, R32, 0xff, RZ, 0xc0, !PT ;  /* 0x000000ff20207812 */ /* 0x004fc800078ec0ff */
[----:B------:R-:W-:-:S05]  /*7250*/  F2FP.F16.E4M3.UNPACK_B R32, R32 ;  /* 0x00000020ff20723e */ /* 0x000fca00020006ff */
[----:B------:R-:W-:-:S05]  /*7260*/  HADD2.F32 R32, -RZ, R32.H0_H0 ;  /* 0x20000020ff207230 */ /* 0x000fca0000004100 */
[----:B------:R-:W-:-:S04]  /*7270*/  FMUL R32, R32, UR32 ;  /* 0x0000002020207c20 */ /* 0x000fc80008400000 */
[----:B------:R-:W-:-:S05]  /*7280*/  FFMA R32, R219, UR33, R32 ;  /* 0x00000021db207c23 */ /* 0x000fca0008000020 */
[----:B------:R-:W-:Y:S02]  /*7290*/  F2FP.SATFINITE.E4M3.F32.PACK_AB_MERGE_C R37, RZ, R32, RZ ;  /* 0x00000020ff25723e */ /* 0x000fe400048070ff */
[----:B------:R-:W-:-:S03]  /*72a0*/  PRMT R32, RZ, 0x7610, R32 ;  /* 0x00007610ff207816 */ /* 0x000fc60000000020 */
[----:B------:R0:W-:Y:S04]  /*72b0*/  @!P3 STG.E.U8 desc[UR38][R30.64+0x9], R37 ;  /* 0x000009251e00b986 */ /* 0x0001e8000c101126 */
[----:B------:R-:W2:Y:S01]  /*72c0*/  @!P5 LDG.E.U8 R32, desc[UR38][R28.64+0x8] ;  /* 0x000008261c20d981 */ /* 0x000ea2000c1e1100 */
[----:B------:R-:W-:-:S13]  /*72d0*/  ISETP.LT.OR P2, PT, R41, 0x3a, !P6 ;  /* 0x0000003a2900780c */ /* 0x000fda0007741670 */
[----:B0-----:R-:W0:Y:S01]  /*72e0*/  @!P2 LDC.64 R30, c[0x0][0x5c0] ;  /* 0x00017000ff1eab82 */ /* 0x001e220000000a00 */
[----:B------:R-:W-:Y:S02]  /*72f0*/  LOP3.LUT R0, R0, 0xfffbffff, RZ, 0xc0, !PT ;  /* 0xfffbffff00007812 */ /* 0x000fe400078ec0ff */
[----:B------:R-:W-:Y:S02]  /*7300*/  LOP3.LUT R229, R229, 0xfffffff7, RZ, 0xc0, !PT ;  /* 0xfffffff7e5e57812 */ /* 0x000fe400078ec0ff */
[----:B------:R-:W-:Y:S02]  /*7310*/  @P6 LOP3.LUT R0, R0, 0x40000, RZ, 0xfc, !PT ;  /* 0x0004000000006812 */ /* 0x000fe400078efcff */
[----:B------:R-:W-:Y:S02]  /*7320*/  ISETP.GE.AND P6, PT, R40, 0x101, PT ;  /* 0x000001012800780c */ /* 0x000fe40003fc6270 */
[----:B------:R-:W-:Y:S02]  /*7330*/  @P2 LOP3.LUT R229, R229, 0x8, RZ, 0xfc, !PT ;  /* 0x00000008e5e52812 */ /* 0x000fe400078efcff */
[----:B0-----:R-:W-:-:S04]  /*7340*/  @!P2 IADD3 R72, P3, P4, R24, R30, R47 ;  /* 0x0000001e1848a210 */ /* 0x001fc80007c7e02f */
[----:B------:R-:W-:Y:S02]  /*7350*/  @!P2 IADD3.X R73, R46, R31, R43, P3, P4 ;  /* 0x0000001f2e49a210 */ /* 0x000fe40001fe842b */
[----:B------:R-:W-:-:S13]  /*7360*/  ISETP.LT.OR P2, PT, R41, 0x31, !P6 ;  /* 0x000000312900780c */ /* 0x000fda0007741670 */
[----:B------:R-:W0:Y:S01]  /*7370*/  @!P2 LDC.64 R30, c[0x0][0x5c0] ;  /* 0x00017000ff1eab82 */ /* 0x000e220000000a00 */
[----:B------:R-:W-:Y:S02]  /*7380*/  LOP3.LUT R229, R229, 0xfffffffb, RZ, 0xc0, !PT ;  /* 0xfffffffbe5e57812 */ /* 0x000fe400078ec0ff */
[----:B0-----:R-:W-:-:S04]  /*7390*/  @!P2 IADD3 R70, P3, P4, R24, R30, R49 ;  /* 0x0000001e1846a210 */ /* 0x001fc80007c7e031 */
[----:B------:R-:W-:Y:S02]  /*73a0*/  @!P2 IADD3.X R71, R46, R31, R44, P3, P4 ;  /* 0x0000001f2e47a210 */ /* 0x000fe40001fe842c */
[----:B------:R-:W-:Y:S02]  /*73b0*/  @P2 LOP3.LUT R229, R229, 0x4, RZ, 0xfc, !PT ;  /* 0x00000004e5e52812 */ /* 0x000fe400078efcff */
[----:B------:R-:W-:Y:S02]  /*73c0*/  LOP3.LUT P2, RZ, R0, 0x80000, RZ, 0xc0, !PT ;  /* 0x0008000000ff7812 */ /* 0x000fe4000784c0ff */
[----:B--2---:R-:W-:-:S04]  /*73d0*/  LOP3.LUT R32, R32, 0xff, RZ, 0xc0, !PT ;  /* 0x000000ff20207812 */ /* 0x004fc800078ec0ff */
[----:B------:R-:W-:-:S05]  /*73e0*/  F2FP.F16.E4M3.UNPACK_B R32, R32 ;  /* 0x00000020ff20723e */ /* 0x000fca00020006ff */
[----:B------:R-:W-:-:S05]  /*73f0*/  HADD2.F32 R32, -RZ, R32.H0_H0 ;  /* 0x20000020ff207230 */ /* 0x000fca0000004100 */
[----:B------:R-:W-:-:S04]  /*7400*/  FMUL R33, R32, UR32 ;  /* 0x0000002020217c20 */ /* 0x000fc80008400000 */
[----:B------:R-:W-:-:S05]  /*7410*/  FFMA R218, R218, UR33, R33 ;  /* 0x00000021dada7c23 */ /* 0x000fca0008000021 */
[----:B------:R-:W-:-:S05]  /*7420*/  F2FP.SATFINITE.E4M3.F32.PACK_AB_MERGE_C R218, RZ, R218, RZ ;  /* 0x000000daffda723e */ /* 0x000fca00048070ff */
[----:B------:R-:W-:Y:S01]  /*7430*/  @!P5 STG.E.U8 desc[UR38][R38.64+0x8], R218 ;  /* 0x000008da2600d986 */ /* 0x000fe2000c101126 */
[----:B------:R-:W-:-:S13]  /*7440*/  ISETP.LT.OR P5, PT, R41, 0x32, !P6 ;  /* 0x000000322900780c */ /* 0x000fda00077a1670 */
[----:B------:R-:W0:Y:S02]  /*7450*/  @!P5 LDC.64 R30, c[0x0][0x5c0] ;  /* 0x00017000ff1edb82 */ /* 0x000e240000000a00 */
[----:B0-----:R-:W-:Y:S02]  /*7460*/  @!P5 IADD3 R68, P3, P4, R24, R30, R49 ;  /* 0x0000001e1844d210 */ /* 0x001fe40007c7e031 */
[----:B------:R-:W-:-:S06]  /*7470*/  PRMT R30, RZ, 0x7610, R30 ;  /* 0x00007610ff1e7816 */ /* 0x000fcc000000001e */
[----:B------:R-:W2:Y:S01]  /*7480*/  @!P2 LDG.E.U8 R30, desc[UR38][R28.64+0x9] ;  /* 0x000009261c1ea981 */ /* 0x000ea2000c1e1100 */
[----:B------:R-:W-:Y:S02]  /*7490*/  @!P5 IADD3.X R69, R46, R31, R44, P3, P4 ;  /* 0x0000001f2e45d210 */ /* 0x000fe40001fe842c */
        /* <DEDUP_REMOVED lines=9> */
[----:B------:R-:W-:-:S04]  /*7530*/  IMAD R30, R30, UR10, RZ ;  /* 0x0000000a1e1e7c24 */ /* 0x000fc8000f8e02ff */
[C---:B------:R-:W-:Y:S02]  /*7540*/  IMAD R32, R31.reuse, UR11, R30 ;  /* 0x0000000b1f207c24 */ /* 0x040fe4000f8e021e */
[----:B------:R-:W-:-:S03]  /*7550*/  IMAD.WIDE.U32 R30, R31, UR10, R34 ;  /* 0x0000000a1f1e7c25 */ /* 0x000fc6000f8e0022 */
[----:B------:R-:W-:-:S04]  /*7560*/  IADD3 R30, P2, R30, UR14, RZ ;  /* 0x0000000e1e1e7c10 */ /* 0x000fc8000ff5e0ff */
[--C-:B------:R-:W-:Y:S02]  /*7570*/  IADD3.X R31, R31, UR15, R32.reuse, P2, !PT ;  /* 0x0000000f1f1f7c10 */ /* 0x100fe400097fe420 */
[----:B------:R-:W-:-:S06]  /*7580*/  PRMT R32, RZ, 0x7610, R32 ;  /* 0x00007610ff207816 */ /* 0x000fcc0000000020 */
[----:B------:R-:W2:Y:S01]  /*7590*/  @!P1 LDG.E.U8 R32, desc[UR38][R30.64] ;  /* 0x000000261e209981 */ /* 0x000ea2000c1e1100 */
[----:B------:R-:W-:Y:S02]  /*75a0*/  ISETP.LT.OR P4, PT, R41, 0x39, !P6 ;  /* 0x000000392900780c */ /* 0x000fe40007781670 */
[----:B------:R-:W-:-:S04]  /*75b0*/  LOP3.LUT R229, R229, 0xfffffffd, RZ, 0xc0, !PT ;  /* 0xfffffffde5e57812 */ /* 0x000fc800078ec0ff */
[----:B------:R-:W-:Y:S02]  /*75c0*/  @P5 LOP3.LUT R229, R229, 0x2, RZ, 0xfc, !PT ;  /* 0x00000002e5e55812 */ /* 0x000fe400078efcff */
[----:B------:R-:W-:Y:S02]  /*75d0*/  LOP3.LUT P5, RZ, R228, 0x1, RZ, 0xc0, !PT ;  /* 0x00000001e4ff7812 */ /* 0x000fe400078ac0ff */
[----:B--2---:R-:W-:-:S04]  /*75e0*/  LOP3.LUT R32, R32, 0xff, RZ, 0xc0, !PT ;  /* 0x000000ff20207812 */ /* 0x004fc800078ec0ff */
[----:B------:R-:W-:-:S05]  /*75f0*/  F2FP.F16.E4M3.UNPACK_B R32, R32 ;  /* 0x00000020ff20723e */ /* 0x000fca00020006ff */
[----:B------:R-:W-:-:S05]  /*7600*/  HADD2.F32 R32, -RZ, R32.H0_H0 ;  /* 0x20000020ff207230 */ /* 0x000fca0000004100 */
[----:B0-----:R-:W-:-:S04]  /*7610*/  FMUL R33, R32, UR32 ;  /* 0x0000002020217c20 */ /* 0x001fc80008400000 */
[----:B------:R-:W-:Y:S02]  /*7620*/  FFMA R216, R216, UR33, R33 ;  /* 0x00000021d8d87c23 */ /* 0x000fe40008000021 */
[----:B------:R-:W0:Y:S03]  /*7630*/  @!P4 LDC.64 R32, c[0x0][0x5c0] ;  /* 0x00017000ff20cb82 */ /* 0x000e260000000a00 */
[----:B------:R-:W-:-:S05]  /*7640*/  F2FP.SATFINITE.E4M3.F32.PACK_AB_MERGE_C R216, RZ, R216, RZ ;  /* 0x000000d8ffd8723e */ /* 0x000fca00048070ff */
[----:B------:R-:W-:Y:S01]  /*7650*/  @!P1 STG.E.U8 desc[UR38][R54.64], R216 ;  /* 0x000000d836009986 */ /* 0x000fe2000c101126 */
[----:B0-----:R-:W-:Y:S02]  /*7660*/  @!P4 IADD3 R66, P2, P3, R24, R32, R49 ;  /* 0x000000201842c210 */ /* 0x001fe40007b5e031 */
[----:B------:R-:W-:-:S06]  /*7670*/  PRMT R32, RZ, 0x7610, R32 ;  /* 0x00007610ff207816 */ /* 0x000fcc0000000020 */
[----:B------:R-:W2:Y:S01]  /*7680*/  @!P5 LDG.E.U8 R32, desc[UR38][R30.64+0x1] ;  /* 0x000001261e20d981 */ /* 0x000ea2000c1e1100 */
[----:B------:R-:W-:Y:S02]  /*7690*/  ISETP.GE.AND P1, PT, R40, 0x89, PT ;  /* 0x000000892800780c */ /* 0x000fe40003f26270 */
[----:B------:R-:W-:Y:S02]  /*76a0*/  @!P4 IADD3.X R67, R46, R33, R44, P2, P3 ;  /* 0x000000212e43c210 */ /* 0x000fe400017e642c */
[----:B------:R-:W-:Y:S02]  /*76b0*/  ISETP.LT.OR P2, PT, R41, 0x1, !P1 ;  /* 0x000000012900780c */ /* 0x000fe40004f41670 */
[----:B------:R-:W-:-:S04]  /*76c0*/  LOP3.LUT R229, R229, 0xfffffffe, RZ, 0xc0, !PT ;  /* 0xfffffffee5e57812 */ /* 0x000fc800078ec0ff */
[----:B------:R-:W-:-:S07]  /*76d0*/  @P4 LOP3.LUT R229, R229, 0x1, RZ, 0xfc, !PT ;  /* 0x00000001e5e54812 */ /* 0x000fce00078efcff */
[----:B------:R-:W-:-:S04]  /*76e0*/  @!P2 IADD3 R38, P3, P4, R45, R24, R47 ;  /* 0x000000182d26a210 */ /* 0x000fc80007c7e02f */
[----:B------:R-:W-:Y:S02]  /*76f0*/  @!P2 IADD3.X R39, R42, R46, R43, P3, P4 ;  /* 0x0000002e2a27a210 */ /* 0x000fe40001fe842b */
[----:B------:R-:W-:Y:S02]  /*7700*/  IADD3 R33, P3, R48, 0x88, RZ ;  /* 0x0000008830217810 */ /* 0x000fe40007f7e0ff */
[----:B--2---:R-:W-:-:S04]  /*7710*/  LOP3.LUT R32, R32, 0xff, RZ, 0xc0, !PT ;  /* 0x000000ff20207812 */ /* 0x004fc800078ec0ff */
[----:B------:R-:W-:-:S05]  /*7720*/  F2FP.F16.E4M3.UNPACK_B R32, R32 ;  /* 0x00000020ff20723e */ /* 0x000fca00020006ff */
[----:B------:R-:W-:-:S05]  /*7730*/  HADD2.F32 R32, -RZ, R32.H0_H0 ;  /* 0x20000020ff207230 */ /* 0x000fca0000004100 */
[----:B------:R-:W-:-:S04]  /*7740*/  FMUL R32, R32, UR32 ;  /* 0x0000002020207c20 */ /* 0x000fc80008400000 */
[----:B------:R-:W-:-:S05]  /*7750*/  FFMA R32, R215, UR33, R32 ;  /* 0x00000021d7207c23 */ /* 0x000fca0008000020 */
[----:B------:R-:W-:Y:S01]  /*7760*/  F2FP.SATFINITE.E4M3.F32.PACK_AB_MERGE_C R51, RZ, R32, RZ ;  /* 0x00000020ff33723e */ /* 0x000fe200048070ff */
[----:B------:R-:W-:-:S04]  /*7770*/  IMAD.X R32, RZ, RZ, R3, P3 ;  /* 0x000000ffff207224 */ /* 0x000fc800018e0603 */
[----:B------:R-:W-:-:S04]  /*7780*/  IMAD R32, R32, UR10, RZ ;  /* 0x0000000a20207c24 */ /* 0x000fc8000f8e02ff */
[C---:B------:R-:W-:Y:S02]  /*7790*/  IMAD R36, R33.reuse, UR11, R32 ;  /* 0x0000000b21247c24 */ /* 0x040fe4000f8e0220 */
[----:B------:R-:W-:-:S03]  /*77a0*/  IMAD.WIDE.U32 R32, R33, UR10, R34 ;  /* 0x0000000a21207c25 */ /* 0x000fc6000f8e0022 */
[----:B------:R-:W-:-:S04]  /*77b0*/  IADD3 R32, P3, R32, UR14, RZ ;  /* 0x0000000e20207c10 */ /* 0x000fc8000ff7e0ff */
[----:B------:R-:W-:Y:S02]  /*77c0*/  IADD3.X R33, R33, UR15, R36, P3, !PT ;  /* 0x0000000f21217c10 */ /* 0x000fe40009ffe424 */
[----:B------:R-:W0:Y:S01]  /*77d0*/  @!P2 LDC.64 R36, c[0x0][0x5c0] ;  /* 0x00017000ff24ab82 */ /* 0x000e220000000a00 */
[----:B------:R1:W-:Y:S01]  /*77e0*/  @!P5 STG.E.U8 desc[UR38][R52.64+0x1], R51 ;  /* 0x000001333400d986 */ /* 0x0003e2000c101126 */
[----:B0-----:R-:W-:Y:S02]  /*77f0*/  @!P2 IADD3 R36, P3, R38, R36, RZ ;  /* 0x000000242624a210 */ /* 0x001fe40007f7e0ff */
[----:B------:R-:W-:-:S06]  /*7800*/  PRMT R38, RZ, 0x7610, R38 ;  /* 0x00007610ff267816 */ /* 0x000fcc0000000026 */
[----:B------:R-:W2:Y:S01]  /*7810*/  @!P2 LDG.E.U8 R38, desc[UR38][R32.64] ;  /* 0x000000262026a981 */ /* 0x000ea2000c1e1100 */
[----:B------:R-:W-:Y:S01]  /*7820*/  @!P2 IMAD.X R37, R39, 0x1, R37, P3 ;  /* 0x000000012725a824 */ /* 0x000fe200018e0625 */
[C---:B------:R-:W-:Y:S02]  /*7830*/  ISETP.LT.OR P6, PT, R41.reuse, 0x3a, !P6 ;  /* 0x0000003a2900780c */ /* 0x040fe400077c1670 */
[----:B------:R-:W-:-:S13]  /*7840*/  ISETP.LT.OR P3, PT, R41, 0x2, !P1 ;  /* 0x000000022900780c */ /* 0x000fda0004f61670 */
[----:B-1----:R-:W-:-:S04]  /*7850*/  @!P3 IADD3 R51, P4, P5, R45, R24, R47 ;  /* 0x000000182d33b210 */ /* 0x002fc80007d9e02f */
[----:B------:R-:W-:Y:S02]  /*7860*/  @!P3 IADD3.X R50, R42, R46, R43, P4, P5 ;  /* 0x0000002e2a32b210 */ /* 0x000fe400027ea42b */
[----:B--2---:R-:W-:-:S04]  /*7870*/  LOP3.LUT R38, R38, 0xff, RZ, 0xc0, !PT ;  /* 0x000000ff26267812 */ /* 0x004fc800078ec0ff */
[----:B------:R-:W-:-:S05]  /*7880*/  F2FP.F16.E4M3.UNPACK_B R38, R38 ;  /* 0x00000026ff26723e */ /* 0x000fca00020006ff */
[----:B------:R-:W-:-:S05]  /*7890*/  HADD2.F32 R38, -RZ, R38.H0_H0 ;  /* 0x20000026ff267230 */ /* 0x000fca0000004100 */
[----:B------:R-:W-:-:S04]  /*78a0*/  FMUL R39, R38, UR32 ;  /* 0x0000002026277c20 */ /* 0x000fc80008400000 */
[----:B------:R-:W-:Y:S02]  /*78b0*/  FFMA R214, R214, UR33, R39 ;  /* 0x00000021d6d67c23 */ /* 0x000fe40008000027 */
[----:B------:R-:W0:Y:S03]  /*78c0*/  @!P3 LDC.64 R38, c[0x0][0x5c0] ;  /* 0x00017000ff26bb82 */ /* 0x000e260000000a00 */
[----:B------:R-:W-:-:S05]  /*78d0*/  F2FP.SATFINITE.E4M3.F32.PACK_AB_MERGE_C R214, RZ, R214, RZ ;  /* 0x000000d6ffd6723e */ /* 0x000fca00048070ff */
[----:B------:R1:W-:Y:S02]  /*78e0*/  @!P2 STG.E.U8 desc[UR38][R36.64], R214 ;  /* 0x000000d62400a986 */ /* 0x0003e4000c101126 */
[----:B-1----:R-:W1:Y:S02]  /*78f0*/  @!P6 LDC.64 R36, c[0x0][0x5c0] ;  /* 0x00017000ff24eb82 */ /* 0x002e640000000a00 */
[----:B-1----:R-:W-:Y:S02]  /*7900*/  @!P6 IADD3 R64, P4, P5, R24, R36, R49 ;  /* 0x000000241840e210 */ /* 0x002fe40007d9e031 */
[----:B------:R-:W-:-:S06]  /*7910*/  PRMT R36, RZ, 0x7610, R36 ;  /* 0x00007610ff247816 */ /* 0x000fcc0000000024 */
[----:B------:R-:W2:Y:S01]  /*7920*/  @!P3 LDG.E.U8 R36, desc[UR38][R32.64+0x1] ;  /* 0x000001262024b981 */ /* 0x000ea2000c1e1100 */
[----:B------:R-:W-:Y:S02]  /*7930*/  LOP3.LUT R228, R228, 0xdfffffff, RZ, 0xc0, !PT ;  /* 0xdfffffffe4e47812 */ /* 0x000fe400078ec0ff */
[----:B------:R-:W-:Y:S02]  /*7940*/  @!P6 IADD3.X R65, R46, R37, R44, P4, P5 ;  /* 0x000000252e41e210 */ /* 0x000fe400027ea42c */
[----:B------:R-:W-:Y:S02]  /*7950*/  @P6 LOP3.LUT R228, R228, 0x20000000, RZ, 0xfc, !PT ;  /* 0x20000000e4e46812 */ /* 0x000fe400078efcff */
[----:B------:R-:W-:Y:S02]  /*7960*/  ISETP.LT.OR P6, PT, R41, 0x41, !P0 ;  /* 0x000000412900780c */ /* 0x000fe400047c1670 */
[----:B0-----:R-:W-:Y:S02]  /*7970*/  @!P3 IADD3 R38, P2, R51, R38, RZ ;  /* 0x000000263326b210 */ /* 0x001fe40007f5e0ff */
[----:B------:R-:W-:-:S03]  /*7980*/  LOP3.LUT P4, RZ, R228, 0x8, RZ, 0xc0, !PT ;  /* 0x00000008e4ff7812 */ /* 0x000fc6000788c0ff */
[----:B------:R-:W-:Y:S01]  /*7990*/  @!P3 IMAD.X R39, R50, 0x1, R39, P2 ;  /* 0x000000013227b824 */ /* 0x000fe200010e0627 */
[----:B--2---:R-:W-:-:S04]  /*79a0*/  LOP3.LUT R36, R36, 0xff, RZ, 0xc0, !PT ;  /* 0x000000ff24247812 */ /* 0x004fc800078ec0ff */
[----:B------:R-:W-:-:S05]  /*79b0*/  F2FP.F16.E4M3.UNPACK_B R36, R36 ;  /* 0x00000024ff24723e */ /* 0x000fca00020006ff */
[----:B------:R-:W-:-:S05]  /*79c0*/  HADD2.F32 R36, -RZ, R36.H0_H0 ;  /* 0x20000024ff247230 */ /* 0x000fca0000004100 */
[----:B------:R-:W-:-:S04]  /*79d0*/  FMUL R36, R36, UR32 ;  /* 0x0000002024247c20 */ /* 0x000fc80008400000 */
[----:B------:R-:W-:-:S05]  /*79e0*/  FFMA R36, R213, UR33, R36 ;  /* 0x00000021d5247c23 */ /* 0x000fca0008000024 */
[----:B------:R-:W-:Y:S02]  /*79f0*/  F2FP.SATFINITE.E4M3.F32.PACK_AB_MERGE_C R51, RZ, R36, RZ ;  /* 0x00000024ff33723e */ /* 0x000fe400048070ff */
[----:B------:R-:W0:Y:S03]  /*7a00*/  @!P6 LDC.64 R36, c[0x0][0x5c0] ;  /* 0x00017000ff24eb82 */ /* 0x000e260000000a00 */
[----:B------:R1:W-:Y:S01]  /*7a10*/  @!P3 STG.E.U8 desc[UR38][R38.64+0x1], R51 ;  /* 0x000001332600b986 */ /* 0x0003e2000c101126 */
[----:B0-----:R-:W-:Y:S02]  /*7a20*/  @!P6 IADD3 R62, P2, P3, R24, R36, R45 ;  /* 0x00000024183ee210 */ /* 0x001fe40007b5e02d */
[----:B------:R-:W-:-:S06]  /*7a30*/  PRMT R36, RZ, 0x7610, R36 ;  /* 0x00007610ff247816 */ /* 0x000fcc0000000024 */
[----:B------:R-:W2:Y:S01]  /*7a40*/  @!P4 LDG.E.U8 R36, desc[UR38][R30.64+0x8] ;  /* 0x000008261e24c981 */ /* 0x000ea2000c1e1100 */
[C---:B------:R-:W-:Y:S02]  /*7a50*/  LOP3.LUT P5, RZ, R228.reuse, 0x4, RZ, 0xc0, !PT ;  /* 0x00000004e4ff7812 */ /* 0x040fe400078ac0ff */
[----:B------:R-:W-:Y:S02]  /*7a60*/  LOP3.LUT R228, R228, 0x7fffffff, RZ, 0xc0, !PT ;  /* 0x7fffffffe4e47812 */ /* 0x000fe400078ec0ff */
[----:B------:R-:W-:Y:S02]  /*7a70*/  @!P6 IADD3.X R63, R46, R37, R42, P2, P3 ;  /* 0x000000252e3fe210 */ /* 0x000fe400017e642a */
[----:B------:R-:W-:Y:S02]  /*7a80*/  @P6 LOP3.LUT R228, R228, 0x80000000, RZ, 0xfc, !PT ;  /* 0x80000000e4e46812 */ /* 0x000fe400078efcff */
[----:B------:R-:W-:Y:S02]  /*7a90*/  ISETP.LT.OR P6, PT, R41, 0x42, !P0 ;  /* 0x000000422900780c */ /* 0x000fe400047c1670 */
[----:B--2---:R-:W-:-:S04]  /*7aa0*/  LOP3.LUT R36, R36, 0xff, RZ, 0xc0, !PT ;  /* 0x000000ff24247812 */ /* 0x004fc800078ec0ff */
[----:B------:R-:W-:-:S05]  /*7ab0*/  F2FP.F16.E4M3.UNPACK_B R36, R36 ;  /* 0x00000024ff24723e */ /* 0x000fca00020006ff */
[----:B------:R-:W-:-:S05]  /*7ac0*/  HADD2.F32 R36, -RZ, R36.H0_H0 ;  /* 0x20000024ff247230 */ /* 0x000fca0000004100 */
[----:B------:R-:W-:-:S04]  /*7ad0*/  FMUL R37, R36, UR32 ;  /* 0x0000002024257c20 */ /* 0x000fc80008400000 */
[----:B------:R-:W-:Y:S02]  /*7ae0*/  FFMA R212, R212, UR33, R37 ;  /* 0x00000021d4d47c23 */ /* 0x000fe40008000025 */
[----:B------:R-:W0:Y:S03]  /*7af0*/  @!P6 LDC.64 R36, c[0x0][0x5c0] ;  /* 0x00017000ff24eb82 */ /* 0x000e260000000a00 */
[----:B------:R-:W-:-:S05]  /*7b00*/  F2FP.SATFINITE.E4M3.F32.PACK_AB_MERGE_C R212, RZ, R212, RZ ;  /* 0x000000d4ffd4723e */ /* 0x000fca00048070ff */
[----:B------:R-:W-:Y:S01]  /*7b10*/  @!P4 STG.E.U8 desc[UR38][R56.64+0x8], R212 ;  /* 0x000008d43800c986 */ /* 0x000fe2000c101126 */
[----:B------:R-:W-:Y:S02]  /*7b20*/  ISETP.LT.OR P4, PT, R41, 0x49, !P0 ;  /* 0x000000492900780c */ /* 0x000fe40004781670 */
[----:B0-----:R-:W-:-:S04]  /*7b30*/  @!P6 IADD3 R60, P2, P3, R24, R36, R45 ;  /* 0x00000024183ce210 */ /* 0x001fc80007b5e02d */
[----:B------:R-:W-:-:S07]  /*7b40*/  @!P6 IADD3.X R61, R46, R37, R42, P2, P3 ;  /* 0x000000252e3de210 */ /* 0x000fce00017e642a */
[----:B------:R-:W0:Y:S02]  /*7b50*/  @!P4 LDC.64 R36, c[0x0][0x5c0] ;  /* 0x00017000ff24cb82 */ /* 0x000e240000000a00 */
[----:B0-----:R-:W-:Y:S02]  /*7b60*/  @!P4 IADD3 R58, P2, P3, R24, R36, R45 ;  /* 0x00000024183ac210 */ /* 0x001fe40007b5e02d */
[----:B------:R-:W-:-:S06]  /*7b70*/  PRMT R36, RZ, 0x7610, R36 ;  /* 0x00007610ff247816 */ /* 0x000fcc0000000024 */
[----:B------:R-:W2:Y:S01]  /*7b80*/  @!P5 LDG.E.U8 R36, desc[UR38][R30.64+0x9] ;  /* 0x000009261e24d981 */ /* 0x000ea2000c1e1100 */
[----:B------:R-:W-:Y:S02]  /*7b90*/  @!P4 IADD3.X R59, R46, R37, R42, P2, P3 ;  /* 0x000000252e3bc210 */ /* 0x000fe400017e642a */
[----:B------:R-:W-:Y:S02]  /*7ba0*/  ISETP.LT.OR P2, PT, R41, 0x9, !P1 ;  /* 0x000000092900780c */ /* 0x000fe40004f41670 */
[----:B------:R-:W-:-:S04]  /*7bb0*/  LOP3.LUT R228, R228, 0xefffffff, RZ, 0xc0, !PT ;  /* 0xefffffffe4e47812 */ /* 0x000fc800078ec0ff */
[----:B------:R-:W-:-:S04]  /*7bc0*/  @P6 LOP3.LUT R228, R228, 0x10000000, RZ, 0xfc, !PT ;  /* 0x10000000e4e46812 */ /* 0x000fc800078efcff */
[----:B------:R-:W-:-:S04]  /*7bd0*/  LOP3.LUT R228, R228, 0xbfffffff, RZ, 0xc0, !PT ;  /* 0xbfffffffe4e47812 */ /* 0x000fc800078ec0ff */
[----:B------:R-:W-:Y:S02]  /*7be0*/  @P4 LOP3.LUT R228, R228, 0x40000000, RZ, 0xfc, !PT ;  /* 0x40000000e4e44812 */ /* 0x000fe400078efcff */
[----:B-1----:R-:W-:-:S04]  /*7bf0*/  @!P2 IADD3 R39, P3, P4, R45, R24, R47 ;  /* 0x000000182d27a210 */ /* 0x002fc80007c7e02f */
[----:B------:R-:W-:Y:S02]  /*7c00*/  @!P2 IADD3.X R38, R42, R46, R43, P3, P4 ;  /* 0x0000002e2a26a210 */ /* 0x000fe40001fe842b */
        /* <DEDUP_REMOVED lines=8> */
[----:B0-----:R-:W-:-:S05]  /*7c90*/  @!P2 IADD3 R36, P3, R39, R36, RZ ;  /* 0x000000242724a210 */ /* 0x001fca0007f7e0ff */
[----:B------:R-:W-:Y:S01]  /*7ca0*/  @!P2 IMAD.X R37, R38, 0x1, R37, P3 ;  /* 0x000000012625a824 */ /* 0x000fe200018e0625 */
[----:B------:R-:W-:-:S06]  /*7cb0*/  PRMT R38, RZ, 0x7610, R38 ;  /* 0x00007610ff267816 */ /* 0x000fcc0000000026 */
[----:B------:R-:W2:Y:S01]  /*7cc0*/  @!P2 LDG.E.U8 R38, desc[UR38][R32.64+0x8] ;  /* 0x000008262026a981 */ /* 0x000ea2000c1e1100 */
[----:B------:R-:W-:-:S13]  /*7cd0*/  ISETP.LT.OR P3, PT, R41, 0xa, !P1 ;  /* 0x0000000a2900780c */ /* 0x000fda0004f61670 */
[----:B-1----:R-:W-:-:S04]  /*7ce0*/  @!P3 IADD3 R51, P4, P5, R45, R24, R47 ;  /* 0x000000182d33b210 */ /* 0x002fc80007d9e02f */
[----:B------:R-:W-:Y:S02]  /*7cf0*/  @!P3 IADD3.X R50, R42, R46, R43, P4, P5 ;  /* 0x0000002e2a32b210 */ /* 0x000fe400027ea42b */
        /* <DEDUP_REMOVED lines=13> */
[----:B0-----:R-:W-:Y:S02]  /*7dd0*/  @!P3 IADD3 R38, P0, R51, R38, RZ ;  /* 0x000000263326b210 */ /* 0x001fe40007f1e0ff */
[----:B------:R-:W-:-:S03]  /*7de0*/  @!P5 IADD3.X R57, R46, R37, R42, P2, P4 ;  /* 0x000000252e39d210 */ /* 0x000fc600017e842a */
[----:B------:R-:W-:Y:S01]  /*7df0*/  @!P3 IMAD.X R39, R50, 0x1, R39, P0 ;  /* 0x000000013227b824 */ /* 0x000fe200000e0627 */
[----:B------:R-:W-:Y:S02]  /*7e00*/  IADD3 R37, P0, R48, 0x100, RZ ;  /* 0x0000010030257810 */ /* 0x000fe40007f1e0ff */
[----:B------:R-:W-:-:S04]  /*7e10*/  LOP3.LUT R228, R228, 0xf7ffffff, RZ, 0xc0, !PT ;  /* 0xf7ffffffe4e47812 */ /* 0x000fc800078ec0ff */
[----:B------:R-:W-:-:S04]  /*7e20*/  @P5 LOP3.LUT R228, R228, 0x8000000, RZ, 0xfc, !PT ;  /* 0x08000000e4e45812 */ /* 0x000fc800078efcff */
[----:B------:R-:W-:Y:S02]  /*7e30*/  LOP3.LUT P4, RZ, R228, 0x20, RZ, 0xc0, !PT ;  /* 0x00000020e4ff7812 */ /* 0x000fe4000788c0ff */
[----:B------:R-:W-:Y:S02]  /*7e40*/  PRMT R50, RZ, 0x7610, R50 ;  /* 0x00007610ff327816 */ /* 0x000fe40000000032 */
[----:B--2---:R-:W-:-:S04]  /*7e50*/  LOP3.LUT R36, R36, 0xff, RZ, 0xc0, !PT ;  /* 0x000000ff24247812 */ /* 0x004fc800078ec0ff */
[----:B------:R-:W-:-:S05]  /*7e60*/  F2FP.F16.E4M3.UNPACK_B R36, R36 ;  /* 0x00000024ff24723e */ /* 0x000fca00020006ff */
[----:B------:R-:W-:-:S05]  /*7e70*/  HADD2.F32 R36, -RZ, R36.H0_H0 ;  /* 0x20000024ff247230 */ /* 0x000fca0000004100 */
[----:B------:R-:W-:-:S04]  /*7e80*/  FMUL R36, R36, UR32 ;  /* 0x0000002024247c20 */ /* 0x000fc80008400000 */
[----:B------:R-:W-:-:S05]  /*7e90*/  FFMA R36, R209, UR33, R36 ;  /* 0x00000021d1247c23 */ /* 0x000fca0008000024 */
[----:B------:R-:W-:Y:S01]  /*7ea0*/  F2FP.SATFINITE.E4M3.F32.PACK_AB_MERGE_C R51, RZ, R36, RZ ;  /* 0x00000024ff33723e */ /* 0x000fe200048070ff */
[----:B------:R-:W-:-:S04]  /*7eb0*/  IMAD.X R36, RZ, RZ, R3, P0 ;  /* 0x000000ffff247224 */ /* 0x000fc800000e0603 */
[----:B------:R-:W-:Y:S01]  /*7ec0*/  IMAD R36, R36, UR10, RZ ;  /* 0x0000000a24247c24 */ /* 0x000fe2000f8e02ff */
[----:B------:R0:W-:Y:S03]  /*7ed0*/  @!P3 STG.E.U8 desc[UR38][R38.64+0x9], R51 ;  /* 0x000009332600b986 */ /* 0x0001e6000c101126 */
[C---:B0-----:R-:W-:Y:S02]  /*7ee0*/  IMAD R38, R37.reuse, UR11, R36 ;  /* 0x0000000b25267c24 */ /* 0x041fe4000f8e0224 */
[----:B------:R-:W-:-:S03]  /*7ef0*/  IMAD.WIDE.U32 R36, R37, UR10, R34 ;  /* 0x0000000a25247c25 */ /* 0x000fc6000f8e0022 */
[----:B------:R-:W-:-:S04]  /*7f00*/  IADD3 R36, P0, R36, UR14, RZ ;  /* 0x0000000e24247c10 */ /* 0x000fc8000ff1e0ff */
[----:B------:R-:W-:-:S05]  /*7f10*/  IADD3.X R37, R37, UR15, R38, P0, !PT ;  /* 0x0000000f25257c10 */ /* 0x000fca00087fe426 */
[----:B------:R-:W2:Y:S01]  /*7f20*/  @!P4 LDG.E.U8 R50, desc[UR38][R36.64] ;  /* 0x000000262432c981 */ /* 0x000ea2000c1e1100 */
[----:B------:R-:W-:-:S04]  /*7f30*/  LOP3.LUT P6, RZ, R0, 0x40000, RZ, 0xc0, !PT ;  /* 0x0004000000ff7812 */ /* 0x000fc800078cc0ff */
[----:B------:R-:W-:Y:S02]  /*7f40*/  ISETP.LT.OR P3, PT, R41, 0x41, !P6 ;  /* 0x000000412900780c */ /* 0x000fe40007761670 */
[C---:B------:R-:W-:Y:S02]  /*7f50*/  LOP3.LUT P5, RZ, R228.reuse, 0x10, RZ, 0xc0, !PT ;  /* 0x00000010e4ff7812 */ /* 0x040fe400078ac0ff */
[----:B------:R-:W-:-:S09]  /*7f60*/  LOP3.LUT R228, R228, 0xfbffffff, RZ, 0xc0, !PT ;  /* 0xfbffffffe4e47812 */ /* 0x000fd200078ec0ff */
[----:B------:R-:W-:Y:S02]  /*7f70*/  @P3 LOP3.LUT R228, R228, 0x4000000, RZ, 0xfc, !PT ;  /* 0x04000000e4e43812 */ /* 0x000fe400078efcff */
        /* <DEDUP_REMOVED lines=8> */
[----:B------:R-:W-:-:S13]  /*8000*/  ISETP.LT.OR P3, PT, R41, 0x42, !P6 ;  /* 0x000000422900780c */ /* 0x000fda0007761670 */
[----:B------:R-:W0:Y:S01]  /*8010*/  @!P3 LDC.64 R38, c[0x0][0x5c0] ;  /* 0x00017000ff26bb82 */ /* 0x000e220000000a00 */
[----:B------:R-:W-:-:S05]  /*8020*/  F2FP.SATFINITE.E4M3.F32.PACK_AB_MERGE_C R208, RZ, R208, RZ ;  /* 0x000000d0ffd0723e */ /* 0x000fca00048070ff */
[----:B------:R1:W-:Y:S01]  /*8030*/  @!P4 STG.E.U8 desc[UR38][R82.64], R208 ;  /* 0x000000d05200c986 */ /* 0x0003e2000c101126 */
[----:B0-----:R-:W-:Y:S02]  /*8040*/  @!P3 IADD3 R52, P0, P2, R24, R38, R47 ;  /* 0x000000261834b210 */ /* 0x001fe40007a1e02f */
[----:B------:R-:W-:-:S06]  /*8050*/  PRMT R38, RZ, 0x7610, R38 ;  /* 0x00007610ff267816 */ /* 0x000fcc0000000026 */
[----:B------:R-:W2:Y:S01]  /*8060*/  @!P5 LDG.E.U8 R38, desc[UR38][R36.64+0x1] ;  /* 0x000001262426d981 */ /* 0x000ea2000c1e1100 */
[----:B------:R-:W-:Y:S02]  /*8070*/  LOP3.LUT R228, R228, 0xfdffffff, RZ, 0xc0, !PT ;  /* 0xfdffffffe4e47812 */ /* 0x000fe400078ec0ff */
[----:B------:R-:W-:Y:S02]  /*8080*/  @!P3 IADD3.X R53, R46, R39, R43, P0, P2 ;  /* 0x000000272e35b210 */ /* 0x000fe400007e442b */
[----:B------:R-:W-:Y:S02]  /*8090*/  @P3 LOP3.LUT R228, R228, 0x2000000, RZ, 0xfc, !PT ;  /* 0x02000000e4e43812 */ /* 0x000fe400078efcff */
[----:B------:R-:W-:Y:S02]  /*80a0*/  ISETP.LT.OR P3, PT, R41, 0x49, !P6 ;  /* 0x000000492900780c */ /* 0x000fe40007761670 */
[----:B------:R-:W-:-:S11]  /*80b0*/  LOP3.LUT R228, R228, 0xfeffffff, RZ, 0xc0, !PT ;  /* 0xfeffffffe4e47812 */ /* 0x000fd600078ec0ff */
[----:B------:R-:W-:Y:S02]  /*80c0*/  @P3 LOP3.LUT R228, R228, 0x1000000, RZ, 0xfc, !PT ;  /* 0x01000000e4e43812 */ /* 0x000fe400078efcff */
[----:B--2---:R-:W-:-:S04]  /*80d0*/  LOP3.LUT R38, R38, 0xff, RZ, 0xc0, !PT ;  /* 0x000000ff26267812 */ /* 0x004fc800078ec0ff */
[----:B------:R-:W-:-:S05]  /*80e0*/  F2FP.F16.E4M3.UNPACK_B R38, R38 ;  /* 0x00000026ff26723e */ /* 0x000fca00020006ff */
[----:B------:R-:W-:-:S05]  /*80f0*/  HADD2.F32 R38, -RZ, R38.H0_H0 ;  /* 0x20000026ff267230 */ /* 0x000fca0000004100 */
[----:B------:R-:W-:-:S04]  /*8100*/  FMUL R38, R38, UR32 ;  /* 0x0000002026267c20 */ /* 0x000fc80008400000 */
[----:B------:R-:W-:-:S05]  /*8110*/  FFMA R38, R207, UR33, R38 ;  /* 0x00000021cf267c23 */ /* 0x000fca0008000026 */
[----:B-1----:R-:W-:Y:S02]  /*8120*/  F2FP.SATFINITE.E4M3.F32.PACK_AB_MERGE_C R83, RZ, R38, RZ ;  /* 0x00000026ff53723e */ /* 0x002fe400048070ff */
[----:B------:R-:W0:Y:S02]  /*8130*/  @!P3 LDC.64 R38, c[0x0][0x5c0] ;  /* 0x00017000ff26bb82 */ /* 0x000e240000000a00 */
[----:B0-----:R-:W-:-:S04]  /*8140*/  @!P3 IADD3 R50, P0, P2, R24, R38, R47 ;  /* 0x000000261832b210 */ /* 0x001fc80007a1e02f */
[----:B------:R-:W-:Y:S02]  /*8150*/  @!P3 IADD3.X R51, R46, R39, R43, P0, P2 ;  /* 0x000000272e33b210 */ /* 0x000fe400007e442b */
[----:B------:R-:W-:-:S04]  /*8160*/  ISETP.GE.AND P0, PT, R40, 0x109, PT ;  /* 0x000001092800780c */ /* 0x000fc80003f06270 */
[----:B------:R-:W-:-:S13]  /*8170*/  ISETP.LT.OR P4, PT, R41, 0x1, !P0 ;  /* 0x000000012900780c */ /* 0x000fda0004781670 */
[----:B------:R-:W-:-:S04]  /*8180*/  @!P4 IADD3 R80, P2, P3, R45, R24, R49 ;  /* 0x000000182d50c210 */ /* 0x000fc80007b5e031 */
[----:B------:R-:W-:Y:S02]  /*8190*/  @!P4 IADD3.X R81, R42, R46, R44, P2, P3 ;  /* 0x0000002e2a51c210 */ /* 0x000fe400017e642c */
[----:B------:R-:W-:Y:S02]  /*81a0*/  ISETP.LT.OR P3, PT, R41, 0x2, !P0 ;  /* 0x000000022900780c */ /* 0x000fe40004761670 */
[----:B------:R-:W-:Y:S01]  /*81b0*/  IADD3 R48, P2, R48, 0x108, RZ ;  /* 0x0000010830307810 */ /* 0x000fe20007f5e0ff */
[----:B------:R0:W-:Y:S04]  /*81c0*/  @!P5 STG.E.U8 desc[UR38][R84.64+0x1], R83 ;  /* 0x000001535400d986 */ /* 0x0001e8000c101126 */
[----:B------:R-:W-:Y:S02]  /*81d0*/  IMAD.X R38, RZ, RZ, R3, P2 ;  /* 0x000000ffff267224 */ /* 0x000fe400010e0603 */
[----:B------:R-:W-:Y:S01]  /*81e0*/  IMAD.WIDE.U32 R34, R48, UR10, R34 ;  /* 0x0000000a30227c25 */ /* 0x000fe2000f8e0022 */
[----:B------:R-:W-:Y:S01]  /*81f0*/  LOP3.LUT R0, R0, 0xfffeffff, RZ, 0xc0, !PT ;  /* 0xfffeffff00007812 */ /* 0x000fe200078ec0ff */
[----:B------:R-:W2:Y:S02]  /*8200*/  LDL.LU.64 R2, [R1+0x68] ;  /* 0x0000680001027983 */ /* 0x000ea40000300a00 */
[----:B------:R-:W-:Y:S01]  /*8210*/  @!P3 IADD3 R82, P2, P5, R45, R24, R49 ;  /* 0x000000182d52b210 */ /* 0x000fe20007d5e031 */
[----:B------:R-:W-:Y:S01]  /*8220*/  IMAD R38, R38, UR10, RZ ;  /* 0x0000000a26267c24 */ /* 0x000fe2000f8e02ff */
[----:B------:R-:W3:Y:S02]  /*8230*/  LDL.LU R222, [R1] ;  /* 0x0000000001de7983 */ /* 0x000ee40000300800 */
[----:B0-----:R-:W-:Y:S01]  /*8240*/  @!P3 IADD3.X R83, R42, R46, R44, P2, P5 ;  /* 0x0000002e2a53b210 */ /* 0x001fe200017ea42c */
[----:B------:R-:W-:Y:S01]  /*8250*/  IMAD R38, R48, UR11, R38 ;  /* 0x0000000b30267c24 */ /* 0x000fe2000f8e0226 */
[----:B------:R-:W-:Y:S01]  /*8260*/  IADD3 R34, P2, R34, UR14, RZ ;  /* 0x0000000e22227c10 */ /* 0x000fe2000ff5e0ff */
[----:B------:R-:W4:Y:S01]  /*8270*/  LDL.LU R224, [R1+0x4] ;  /* 0x0000040001e07983 */ /* 0x000f220000300800 */
[----:B------:R-:W-:-:S02]  /*8280*/  PRMT R48, RZ, 0x7610, R48 ;  /* 0x00007610ff307816 */ /* 0x000fc40000000030 */
[----:B------:R-:W-:Y:S01]  /*8290*/  IADD3.X R35, R35, UR15, R38, P2, !PT ;  /* 0x0000000f23237c10 */ /* 0x000fe200097fe426 */
[----:B------:R-:W4:Y:S01]  /*82a0*/  LDL.LU R223, [R1+0x8] ;  /* 0x0000080001df7983 */ /* 0x000f220000300800 */
[----:B------:R-:W0:Y:S03]  /*82b0*/  @!P4 LDC.64 R38, c[0x0][0x5c0] ;  /* 0x00017000ff26cb82 */ /* 0x000e260000000a00 */
[----:B------:R-:W2:Y:S01]  /*82c0*/  @!P4 LDG.E.U8 R48, desc[UR38][R34.64] ;  /* 0x000000262230c981 */ /* 0x000ea2000c1e1100 */
[----:B0-----:R-:W-:-:S05]  /*82d0*/  @!P4 IADD3 R38, P2, R80, R38, RZ ;  /* 0x000000265026c210 */ /* 0x001fca0007f5e0ff */
[----:B------:R-:W-:Y:S01]  /*82e0*/  @!P4 IMAD.X R39, R81, 0x1, R39, P2 ;  /* 0x000000015127c824 */ /* 0x000fe200010e0627 */
[----:B------:R-:W-:-:S13]  /*82f0*/  ISETP.LT.OR P2, PT, R41, 0x9, !P0 ;  /* 0x000000092900780c */ /* 0x000fda0004741670 */
[----:B------:R-:W-:-:S04]  /*8300*/  @P2 LOP3.LUT R0, R0, 0x10000, RZ, 0xfc, !PT ;  /* 0x0001000000002812 */ /* 0x000fc800078efcff */
[----:B------:R-:W-:-:S04]  /*8310*/  LOP3.LUT R0, R0, 0xfffdffff, RZ, 0xc0, !PT ;  /* 0xfffdffff00007812 */ /* 0x000fc800078ec0ff */
[----:B------:R-:W-:Y:S02]  /*8320*/  @P0 LOP3.LUT R0, R0, 0x20000, RZ, 0xfc, !PT ;  /* 0x0002000000000812 */ /* 0x000fe400078efcff */
[----:B--2---:R-:W-:-:S04]  /*8330*/  LOP3.LUT R48, R48, 0xff, RZ, 0xc0, !PT ;  /* 0x000000ff30307812 */ /* 0x004fc800078ec0ff */
[----:B------:R-:W-:-:S05]  /*8340*/  F2FP.F16.E4M3.UNPACK_B R48, R48 ;  /* 0x00000030ff30723e */ /* 0x000fca00020006ff */
[----:B------:R-:W-:-:S05]  /*8350*/  HADD2.F32 R48, -RZ, R48.H0_H0 ;  /* 0x20000030ff307230 */ /* 0x000fca0000004100 */
[----:B------:R-:W-:-:S04]  /*8360*/  FMUL R48, R48, UR32 ;  /* 0x0000002030307c20 */ /* 0x000fc80008400000 */
[----:B------:R-:W-:-:S05]  /*8370*/  FFMA R206, R206, UR33, R48 ;  /* 0x00000021cece7c23 */ /* 0x000fca0008000030 */
[----:B------:R-:W-:-:S05]  /*8380*/  F2FP.SATFINITE.E4M3.F32.PACK_AB_MERGE_C R206, RZ, R206, RZ ;  /* 0x000000ceffce723e */ /* 0x000fca00048070ff */
[----:B------:R0:W-:Y:S02]  /*8390*/  @!P4 STG.E.U8 desc[UR38][R38.64], R206 ;  /* 0x000000ce2600c986 */ /* 0x0001e4000c101126 */
[----:B0-----:R-:W0:Y:S01]  /*83a0*/  @!P3 LDC.64 R38, c[0x0][0x5c0] ;  /* 0x00017000ff26bb82 */ /* 0x001e220000000a00 */
[----:B------:R-:W-:Y:S02]  /*83b0*/  ISETP.LT.OR P4, PT, R41, 0xa, !P0 ;  /* 0x0000000a2900780c */ /* 0x000fe40004781670 */
[----:B0-----:R-:W-:-:S05]  /*83c0*/  @!P3 IADD3 R38, P0, R82, R38, RZ ;  /* 0x000000265226b210 */ /* 0x001fca0007f1e0ff */
[----:B------:R-:W-:Y:S01]  /*83d0*/  @!P3 IMAD.X R39, R83, 0x1, R39, P0 ;  /* 0x000000015327b824 */ /* 0x000fe200000e0627 */
[----:B------:R-:W-:-:S06]  /*83e0*/  PRMT R83, RZ, 0x7610, R83 ;  /* 0x00007610ff537816 */ /* 0x000fcc0000000053 */
[----:B------:R-:W2:Y:S01]  /*83f0*/  @!P3 LDG.E.U8 R83, desc[UR38][R34.64+0x1] ;  /* 0x000001262253b981 */ /* 0x000ea2000c1e1100 */
[----:B------:R-:W-:-:S04]  /*8400*/  @!P2 IADD3 R48, P5, P6, R45, R24, R49 ;  /* 0x000000182d30a210 */ /* 0x000fc80007ebe031 */
[----:B------:R-:W-:Y:S02]  /*8410*/  @!P2 IADD3.X R81, R42, R46, R44, P5, P6 ;  /* 0x0000002e2a51a210 */ /* 0x000fe40002fec42c */
[----:B------:R-:W-:Y:S02]  /*8420*/  LOP3.LUT P2, RZ, R228, 0x40, RZ, 0xc0, !PT ;  /* 0x00000040e4ff7812 */ /* 0x000fe4000784c0ff */
[----:B--2---:R-:W-:-:S04]  /*8430*/  LOP3.LUT R83, R83, 0xff, RZ, 0xc0, !PT ;  /* 0x000000ff53537812 */ /* 0x004fc800078ec0ff */
[----:B------:R-:W-:-:S05]  /*8440*/  F2FP.F16.E4M3.UNPACK_B R83, R83 ;  /* 0x00000053ff53723e */ /* 0x000fca00020006ff */
[----:B------:R-:W-:-:S05]  /*8450*/  HADD2.F32 R83, -RZ, R83.H0_H0 ;  /* 0x20000053ff537230 */ /* 0x000fca0000004100 */
[----:B------:R-:W-:-:S04]  /*8460*/  FMUL R83, R83, UR32 ;  /* 0x0000002053537c20 */ /* 0x000fc80008400000 */
[----:B------:R-:W-:-:S05]  /*8470*/  FFMA R83, R205, UR33, R83 ;  /* 0x00000021cd537c23 */ /* 0x000fca0008000053 */
[----:B------:R-:W-:-:S05]  /*8480*/  F2FP.SATFINITE.E4M3.F32.PACK_AB_MERGE_C R83, RZ, R83, RZ ;  /* 0x00000053ff53723e */ /* 0x000fca00048070ff */
[----:B------:R0:W-:Y:S02]  /*8490*/  @!P3 STG.E.U8 desc[UR38][R38.64+0x1], R83 ;  /* 0x000001532600b986 */ /* 0x0001e4000c101126 */
[----:B0-----:R-:W-:-:S06]  /*84a0*/  PRMT R38, RZ, 0x7610, R38 ;  /* 0x00007610ff267816 */ /* 0x001fcc0000000026 */
[----:B------:R-:W2:Y:S01]  /*84b0*/  @!P2 LDG.E.U8 R38, desc[UR38][R36.64+0x8] ;  /* 0x000008262426a981 */ /* 0x000ea2000c1e1100 */
[----:B------:R-:W-:Y:S02]  /*84c0*/  ISETP.LT.OR P3, PT, R41, 0x11, !P1 ;  /* 0x000000112900780c */ /* 0x000fe40004f61670 */
[----:B------:R-:W-:Y:S02]  /*84d0*/  @!P4 IADD3 R80, P5, P6, R45, R24, R49 ;  /* 0x000000182d50c210 */ /* 0x000fe40007ebe031 */
[----:B------:R-:W-:Y:S02]  /*84e0*/  LOP3.LUT R0, R0, 0xffffdfff, RZ, 0xc0, !PT ;  /* 0xffffdfff00007812 */ /* 0x000fe400078ec0ff */
[----:B------:R-:W-:-:S07]  /*84f0*/  @!P4 IADD3.X R82, R42, R46, R44, P5, P6 ;  /* 0x0000002e2a52c210 */ /* 0x000fce0002fec42c */
[----:B------:R-:W-:Y:S02]  /*8500*/  @!P3 IADD3 R83, P5, P6, R45, R24, R47 ;  /* 0x000000182d53b210 */ /* 0x000fe40007ebe02f */
[----:B------:R-:W-:Y:S02]  /*8510*/  @P3 LOP3.LUT R0, R0, 0x2000, RZ, 0xfc, !PT ;  /* 0x0000200000003812 */ /* 0x000fe400078efcff */
        /* <DEDUP_REMOVED lines=11> */
[C---:B------:R-:W-:Y:S02]  /*85d0*/  ISETP.LT.OR P0, PT, R41.reuse, 0x12, !P1 ;  /* 0x000000122900780c */ /* 0x040fe40004f01670 */
[----:B------:R-:W-:-:S11]  /*85e0*/  ISETP.LT.OR P2, PT, R41, 0x19, !P1 ;  /* 0x000000192900780c */ /* 0x000fd60004f41670 */
[----:B------:R-:W-:-:S04]  /*85f0*/  @!P0 IADD3 R85, P5, P6, R45, R24, R47 ;  /* 0x000000182d558210 */ /* 0x000fc80007ebe02f */
[----:B------:R-:W-:Y:S02]  /*8600*/  @!P0 IADD3.X R204, R42, R46, R43, P5, P6 ;  /* 0x0000002e2acc8210 */ /* 0x000fe40002fec42b */
        /* <DEDUP_REMOVED lines=9> */
[----:B------:R0:W-:Y:S01]  /*86a0*/  @!P3 STG.E.U8 desc[UR38][R92.64+0x9], R38 ;  /* 0x000009265c00b986 */ /* 0x0001e2000c101126 */
[----:B------:R-:W-:Y:S01]  /*86b0*/  ISETP.LT.OR P3, PT, R41, 0x1a, !P1 ;  /* 0x0000001a2900780c */ /* 0x000fe20004f61670 */
[----:B0-----:R-:W0:-:S12]  /*86c0*/  @!P2 LDC.64 R38, c[0x0][0x5c0] ;  /* 0x00017000ff26ab82 */ /* 0x001e180000000a00 */
[----:B------:R-:W-:-:S04]  /*86d0*/  @!P3 IADD3 R203, P5, P6, R45, R24, R47 ;  /* 0x000000182dcbb210 */ /* 0x000fc80007ebe02f */
[----:B------:R-:W-:Y:S02]  /*86e0*/  @!P3 IADD3.X R211, R42, R46, R43, P5, P6 ;  /* 0x0000002e2ad3b210 */ /* 0x000fe40002fec42b */
[----:B0-----:R-:W-:Y:S02]  /*86f0*/  @!P2 IADD3 R38, P5, R48, R38, RZ ;  /* 0x000000263026a210 */ /* 0x001fe40007fbe0ff */
[----:B------:R-:W-:-:S06]  /*8700*/  PRMT R48, RZ, 0x7610, R48 ;  /* 0x00007610ff307816 */ /* 0x000fcc0000000030 */
[----:B------:R-:W2:Y:S01]  /*8710*/  @!P2 LDG.E.U8 R48, desc[UR38][R34.64+0x8] ;  /* 0x000008262230a981 */ /* 0x000ea2000c1e1100 */
[----:B------:R-:W-:Y:S01]  /*8720*/  @!P2 IMAD.X R39, R81, 0x1, R39, P5 ;  /* 0x000000015127a824 */ /* 0x000fe200028e0627 */
[----:B--2---:R-:W-:-:S04]  /*8730*/  LOP3.LUT R48, R48, 0xff, RZ, 0xc0, !PT ;  /* 0x000000ff30307812 */ /* 0x004fc800078ec0ff */
[----:B------:R-:W-:-:S05]  /*8740*/  F2FP.F16.E4M3.UNPACK_B R48, R48 ;  /* 0x00000030ff30723e */ /* 0x000fca00020006ff */
[----:B------:R-:W-:-:S05]  /*8750*/  HADD2.F32 R48, -RZ, R48.H0_H0 ;  /* 0x20000030ff307230 */ /* 0x000fca0000004100 */
[----:B------:R-:W-:-:S04]  /*8760*/  FMUL R48, R48, UR32 ;  /* 0x0000002030307c20 */ /* 0x000fc80008400000 */
[--C-:B------:R-:W-:Y:S01]  /*8770*/  FFMA R202, R202, UR33, R48.reuse ;  /* 0x00000021caca7c23 */ /* 0x100fe20008000030 */
[----:B------:R-:W-:-:S04]  /*8780*/  PRMT R48, RZ, 0x7610, R48 ;  /* 0x00007610ff307816 */ /* 0x000fc80000000030 */
[----:B------:R-:W-:-:S05]  /*8790*/  F2FP.SATFINITE.E4M3.F32.PACK_AB_MERGE_C R202, RZ, R202, RZ ;  /* 0x000000caffca723e */ /* 0x000fca00048070ff */
[----:B------:R0:W-:Y:S04]  /*87a0*/  @!P2 STG.E.U8 desc[UR38][R38.64+0x8], R202 ;  /* 0x000008ca2600a986 */ /* 0x0001e8000c101126 */
[----:B------:R-:W2:Y:S01]  /*87b0*/  @!P4 LDG.E.U8 R48, desc[UR38][R34.64+0x9] ;  /* 0x000009262230c981 */ /* 0x000ea2000c1e1100 */
[----:B------:R-:W-:-:S04]  /*87c0*/  LOP3.LUT P0, RZ, R0, 0x20000, RZ, 0xc0, !PT ;  /* 0x0002000000ff7812 */ /* 0x000fc8000780c0ff */
[----:B------:R-:W-:Y:S02]  /*87d0*/  ISETP.LT.OR P3, PT, R41, 0x11, !P0 ;  /* 0x000000112900780c */ /* 0x000fe40004761670 */
[----:B------:R-:W-:Y:S01]  /*87e0*/  LOP3.LUT R228, R228, 0xfffeffff, RZ, 0xc0, !PT ;  /* 0xfffeffffe4e47812 */ /* 0x000fe200078ec0ff */
[----:B0-----:R-:W0:Y:S10]  /*87f0*/  @!P4 LDC.64 R38, c[0x0][0x5c0] ;  /* 0x00017000ff26cb82 */ /* 0x001e340000000a00 */
[----:B------:R-:W-:-:S02]  /*8800*/  @!P3 IADD3 R207, P5, P6, R45, R24, R49 ;  /* 0x000000182dcfb210 */ /* 0x000fc40007ebe031 */
[----:B------:R-:W-:Y:S02]  /*8810*/  @P3 LOP3.LUT R228, R228, 0x10000, RZ, 0xfc, !PT ;  /* 0x00010000e4e43812 */ /* 0x000fe400078efcff */
[----:B------:R-:W-:Y:S02]  /*8820*/  @!P3 IADD3.X R210, R42, R46, R44, P5, P6 ;  /* 0x0000002e2ad2b210 */ /* 0x000fe40002fec42c */
[----:B------:R-:W-:-:S13]  /*8830*/  ISETP.LT.OR P3, PT, R41, 0x12, !P0 ;  /* 0x000000122900780c */ /* 0x000fda0004761670 */
[----:B------:R-:W-:-:S04]  /*8840*/  @!P3 IADD3 R202, P5, P6, R45, R24, R49 ;  /* 0x000000182dcab210 */ /* 0x000fc80007ebe031 */
[----:B------:R-:W-:Y:S02]  /*8850*/  @!P3 IADD3.X R209, R42, R46, R44, P5, P6 ;  /* 0x0000002e2ad1b210 */ /* 0x000fe40002fec42c */
[----:B------:R-:W-:Y:S02]  /*8860*/  ISETP.LT.OR P6, PT, R41, 0x19, !P0 ;  /* 0x000000192900780c */ /* 0x000fe400047c1670 */
[----:B0-----:R-:W-:Y:S02]  /*8870*/  @!P4 IADD3 R38, P2, R80, R38, RZ ;  /* 0x000000265026c210 */ /* 0x001fe40007f5e0ff */
[----:B------:R-:W-:-:S03]  /*8880*/  LOP3.LUT R228, R228, 0xffff7fff, RZ, 0xc0, !PT ;  /* 0xffff7fffe4e47812 */ /* 0x000fc600078ec0ff */
[----:B------:R-:W-:Y:S01]  /*8890*/  @!P4 IMAD.X R39, R82, 0x1, R39, P2 ;  /* 0x000000015227c824 */ /* 0x000fe200010e0627 */
[----:B------:R-:W-:Y:S02]  /*88a0*/  @P3 LOP3.LUT R228, R228, 0x8000, RZ, 0xfc, !PT ;  /* 0x00008000e4e43812 */ /* 0x000fe400078efcff */
[----:B------:R-:W-:Y:S02]  /*88b0*/  ISETP.GE.AND P3, PT, R40, 0x1, PT ;  /* 0x000000012800780c */ /* 0x000fe40003f66270 */
[----:B--2---:R-:W-:-:S04]  /*88c0*/  LOP3.LUT R48, R48, 0xff, RZ, 0xc0, !PT ;  /* 0x000000ff30307812 */ /* 0x004fc800078ec0ff */
[----:B------:R-:W-:-:S05]  /*88d0*/  F2FP.F16.E4M3.UNPACK_B R48, R48 ;  /* 0x00000030ff30723e */ /* 0x000fca00020006ff */
[----:B------:R-:W-:-:S05]  /*88e0*/  HADD2.F32 R48, -RZ, R48.H0_H0 ;  /* 0x20000030ff307230 */ /* 0x000fca0000004100 */
[----:B------:R-:W-:-:S04]  /*88f0*/  FMUL R48, R48, UR32 ;  /* 0x0000002030307c20 */ /* 0x000fc80008400000 */
[----:B------:R-:W-:-:S05]  /*8900*/  FFMA R48, R201, UR33, R48 ;  /* 0x00000021c9307c23 */ /* 0x000fca0008000030 */
[----:B------:R-:W-:-:S05]  /*8910*/  F2FP.SATFINITE.E4M3.F32.PACK_AB_MERGE_C R48, RZ, R48, RZ ;  /* 0x00000030ff30723e */ /* 0x000fca00048070ff */
[----:B------:R0:W-:Y:S01]  /*8920*/  @!P4 STG.E.U8 desc[UR38][R38.64+0x9], R48 ;  /* 0x000009302600c986 */ /* 0x0001e2000c101126 */
[----:B------:R-:W-:-:S04]  /*8930*/  @!P6 IADD3 R201, P2, P4, R45, R24, R49 ;  /* 0x000000182dc9e210 */ /* 0x000fc80007c5e031 */
[----:B------:R-:W-:Y:S02]  /*8940*/  @!P6 IADD3.X R208, R42, R46, R44, P2, P4 ;  /* 0x0000002e2ad0e210 */ /* 0x000fe400017e842c */
[----:B------:R-:W-:Y:S02]  /*8950*/  ISETP.LT.OR P2, PT, R41, 0x11, !P3 ;  /* 0x000000112900780c */ /* 0x000fe40005f41670 */
[----:B0-----:R-:W-:-:S11]  /*8960*/  PRMT R38, RZ, 0x7610, R38 ;  /* 0x00007610ff267816 */ /* 0x001fd60000000026 */
        /* <DEDUP_REMOVED lines=16> */
[----:B------:R-:W-:-:S04]  /*8a70*/  @P6 LOP3.LUT R228, R228, 0x1, RZ, 0xfc, !PT ;  /* 0x00000001e4e46812 */ /* 0x000fc800078efcff */
[----:B------:R-:W-:Y:S02]  /*8a80*/  LOP3.LUT P6, RZ, R228, 0x400, RZ, 0xc0, !PT ;  /* 0x00000400e4ff7812 */ /* 0x000fe400078cc0ff */
[----:B0-----:R-:W-:-:S05]  /*8a90*/  @!P2 IADD3 R38, P4, R24, R38, RZ ;  /* 0x000000261826a210 */ /* 0x001fca0007f9e0ff */
[----:B------:R-:W-:Y:S01]  /*8aa0*/  @!P2 IMAD.X R39, R46, 0x1, R39, P4 ;  /* 0x000000012e27a824 */ /* 0x000fe200020e0627 */
[----:B------:R-:W-:-:S05]  /*8ab0*/  LOP3.LUT R0, R0, 0xffff7fff, RZ, 0xc0, !PT ;  /* 0xffff7fff00007812 */ /* 0x000fca00078ec0ff */
[----:B------:R-:W-:-:S04]  /*8ac0*/  @P6 LOP3.LUT R0, R0, 0x8000, RZ, 0xfc, !PT ;  /* 0x0000800000006812 */ /* 0x000fc800078efcff */
[----:B------:R-:W-:Y:S02]  /*8ad0*/  LOP3.LUT R0, R0, 0xfffff7ff, RZ, 0xc0, !PT ;  /* 0xfffff7ff00007812 */ /* 0x000fe400078ec0ff */
[----:B--2---:R-:W-:-:S04]  /*8ae0*/  LOP3.LUT R48, R48, 0xff, RZ, 0xc0, !PT ;  /* 0x000000ff30307812 */ /* 0x004fc800078ec0ff */
[----:B------:R-:W-:-:S05]  /*8af0*/  F2FP.F16.E4M3.UNPACK_B R48, R48 ;  /* 0x00000030ff30723e */ /* 0x000fca00020006ff */
[----:B------:R-:W-:-:S05]  /*8b00*/  HADD2.F32 R48, -RZ, R48.H0_H0 ;  /* 0x20000030ff307230 */ /* 0x000fca0000004100 */
[----:B------:R-:W-:-:S04]  /*8b10*/  FMUL R48, R48, UR32 ;  /* 0x0000002030307c20 */ /* 0x000fc80008400000 */
[----:B------:R-:W-:-:S05]  /*8b20*/  FFMA R48, R199, UR33, R48 ;  /* 0x00000021c7307c23 */ /* 0x000fca0008000030 */
[----:B------:R-:W-:-:S05]  /*8b30*/  F2FP.SATFINITE.E4M3.F32.PACK_AB_MERGE_C R48, RZ, R48, RZ ;  /* 0x00000030ff30723e */ /* 0x000fca00048070ff */
[----:B------:R0:W-:Y:S01]  /*8b40*/  @!P2 STG.E.U8 desc[UR38][R38.64+0x11], R48 ;  /* 0x000011302600a986 */ /* 0x0001e2000c101126 */
[----:B------:R-:W-:-:S13]  /*8b50*/  ISETP.LT.OR P2, PT, R41, 0x1a, !P0 ;  /* 0x0000001a2900780c */ /* 0x000fda0004741670 */
[----:B------:R-:W-:Y:S02]  /*8b60*/  @!P2 IADD3 R199, P4, P5, R45, R24, R49 ;  /* 0x000000182dc7a210 */ /* 0x000fe40007d9e031 */
[----:B------:R-:W-:Y:S02]  /*8b70*/  @P2 LOP3.LUT R0, R0, 0x800, RZ, 0xfc, !PT ;  /* 0x0000080000002812 */ /* 0x000fe400078efcff */
[----:B------:R-:W-:Y:S02]  /*8b80*/  @!P2 IADD3.X R200, R42, R46, R44, P4, P5 ;  /* 0x0000002e2ac8a210 */ /* 0x000fe400027ea42c */
[----:B------:R-:W-:Y:S02]  /*8b90*/  LOP3.LUT P2, RZ, R228, 0x200, RZ, 0xc0, !PT ;  /* 0x00000200e4ff7812 */ /* 0x000fe4000784c0ff */
[----:B0-----:R-:W-:-:S11]  /*8ba0*/  PRMT R38, RZ, 0x7610, R38 ;  /* 0x00007610ff267816 */ /* 0x001fd60000000026 */
[----:B------:R-:W2:Y:S01]  /*8bb0*/  @!P2 LDG.E.U8 R38, desc[UR38][R28.64+0x10] ;  /* 0x000010261c26a981 */ /* 0x000ea2000c1e1100 */
[----:B------:R-:W-:Y:S02]  /*8bc0*/  ISETP.LT.OR P6, PT, R41, 0x21, !P1 ;  /* 0x000000212900780c */ /* 0x000fe40004fc1670 */
[----:B--2---:R-:W-:-:S04]  /*8bd0*/  LOP3.LUT R38, R38, 0xff, RZ, 0xc0, !PT ;  /* 0x000000ff26267812 */ /* 0x004fc800078ec0ff */
[----:B------:R-:W-:-:S05]  /*8be0*/  F2FP.F16.E4M3.UNPACK_B R38, R38 ;  /* 0x00000026ff26723e */ /* 0x000fca00020006ff */
[----:B------:R-:W-:-:S05]  /*8bf0*/  HADD2.F32 R38, -RZ, R38.H0_H0 ;  /* 0x20000026ff267230 */ /* 0x000fca0000004100 */
[----:B------:R-:W-:-:S04]  /*8c00*/  FMUL R38, R38, UR32 ;  /* 0x0000002026267c20 */ /* 0x000fc80008400000 */
[----:B------:R-:W-:Y:S01]  /*8c10*/  FFMA R38, R198, UR33, R38 ;  /* 0x00000021c6267c23 */ /* 0x000fe20008000026 */
[----:B------:R-:W-:-:S04]  /*8c20*/  @!P6 IADD3 R198, P4, P5, R45, R24, R47 ;  /* 0x000000182dc6e210 */ /* 0x000fc80007d9e02f */
[----:B------:R-:W-:Y:S02]  /*8c30*/  @!P6 IADD3.X R213, R42, R46, R43, P4, P5 ;  /* 0x0000002e2ad5e210 */ /* 0x000fe400027ea42b */
[----:B------:R-:W-:Y:S02]  /*8c40*/  LOP3.LUT P6, RZ, R0, 0x8000, RZ, 0xc0, !PT ;  /* 0x0000800000ff7812 */ /* 0x000fe400078cc0ff */
[----:B------:R-:W-:-:S05]  /*8c50*/  F2FP.SATFINITE.E4M3.F32.PACK_AB_MERGE_C R38, RZ, R38, RZ ;  /* 0x00000026ff26723e */ /* 0x000fca00048070ff */
[----:B------:R0:W-:Y:S02]  /*8c60*/  @!P2 STG.E.U8 desc[UR38][R104.64+0x10], R38 ;  /* 0x000010266800a986 */ /* 0x0001e4000c101126 */
[----:B0-----:R-:W-:-:S06]  /*8c70*/  PRMT R38, RZ, 0x7610, R38 ;  /* 0x00007610ff267816 */ /* 0x001fcc0000000026 */
[----:B------:R-:W2:Y:S01]  /*8c80*/  @!P6 LDG.E.U8 R38, desc[UR38][R28.64+0x11] ;  /* 0x000011261c26e981 */ /* 0x000ea2000c1e1100 */
[----:B------:R-:W-:-:S13]  /*8c90*/  ISETP.LT.OR P2, PT, R41, 0x22, !P1 ;  /* 0x000000222900780c */ /* 0x000fda0004f41670 */
[----:B------:R-:W-:-:S04]  /*8ca0*/  @!P2 IADD3 R212, P5, P4, R45, R24, R47 ;  /* 0x000000182dd4a210 */ /* 0x000fc80007cbe02f */
[----:B------:R-:W-:Y:S02]  /*8cb0*/  @!P2 IADD3.X R215, R42, R46, R43, P5, P4 ;  /* 0x0000002e2ad7a210 */ /* 0x000fe40002fe842b */
        /* <DEDUP_REMOVED lines=8> */
[----:B------:R-:W-:Y:S02]  /*8d40*/  ISETP.LT.OR P4, PT, R41, 0x19, !P3 ;  /* 0x000000192900780c */ /* 0x000fe40005f81670 */
[----:B------:R-:W-:-:S05]  /*8d50*/  F2FP.SATFINITE.E4M3.F32.PACK_AB_MERGE_C R38, RZ, R38, RZ ;  /* 0x00000026ff26723e */ /* 0x000fca00048070ff */
[----:B------:R0:W-:Y:S02]  /*8d60*/  @!P6 STG.E.U8 desc[UR38][R100.64+0x11], R38 ;  /* 0x000011266400e986 */ /* 0x0001e4000c101126 */
[----:B0-----:R-:W-:-:S06]  /*8d70*/  PRMT R38, RZ, 0x7610, R38 ;  /* 0x00007610ff267816 */ /* 0x001fcc0000000026 */
        /* <DEDUP_REMOVED lines=15> */
[----:B------:R-:W-:Y:S02]  /*8e70*/  LOP3.LUT P6, RZ, R228, 0x800, RZ, 0xc0, !PT ;  /* 0x00000800e4ff7812 */ /* 0x000fe400078cc0ff */
        /* <DEDUP_REMOVED lines=11> */
[----:B------:R-:W-:Y:S02]  /*8f30*/  LOP3.LUT P3, RZ, R228, 0x1000, RZ, 0xc0, !PT ;  /* 0x00001000e4ff7812 */ /* 0x000fe4000786c0ff */
[----:B------:R-:W-:-:S11]  /*8f40*/  LOP3.LUT R0, R0, 0xffffbfff, RZ, 0xc0, !PT ;  /* 0xffffbfff00007812 */ /* 0x000fd600078ec0ff */
[----:B------:R-:W-:Y:S02]  /*8f50*/  @P3 LOP3.LUT R0, R0, 0x4000, RZ, 0xfc, !PT ;  /* 0x0000400000003812 */ /* 0x000fe400078efcff */
[----:B------:R-:W-:-:S13]  /*8f60*/  ISETP.LT.OR P3, PT, R41, 0x2a, !P1 ;  /* 0x0000002a2900780c */ /* 0x000fda0004f61670 */
[----:B------:R-:W-:-:S04]  /*8f70*/  @!P3 IADD3 R105, P5, P4, R45, R24, R47 ;  /* 0x000000182d69b210 */ /* 0x000fc80007cbe02f */
[----:B------:R-:W-:Y:S02]  /*8f80*/  @!P3 IADD3.X R195, R42, R46, R43, P5, P4 ;  /* 0x0000002e2ac3b210 */ /* 0x000fe40002fe842b */
        /* <DEDUP_REMOVED lines=13> */
[----:B------:R0:W-:Y:S01]  /*9060*/  @!P6 STG.E.U8 desc[UR38][R116.64+0x18], R38 ;  /* 0x000018267400e986 */ /* 0x0001e2000c101126 */
[C---:B------:R-:W-:Y:S02]  /*9070*/  LOP3.LUT P6, RZ, R228.reuse, 0x100000, RZ, 0xc0, !PT ;  /* 0x00100000e4ff7812 */ /* 0x040fe400078cc0ff */
[----:B------:R-:W-:-:S04]  /*9080*/  LOP3.LUT R228, R228, 0xfffffff7, RZ, 0xc0, !PT ;  /* 0xfffffff7e4e47812 */ /* 0x000fc800078ec0ff */
[----:B------:R-:W-:Y:S02]  /*9090*/  @P3 LOP3.LUT R228, R228, 0x8, RZ, 0xfc, !PT ;  /* 0x00000008e4e43812 */ /* 0x000fe400078efcff */
[----:B0-----:R-:W-:-:S04]  /*90a0*/  @!P3 IADD3 R117, P5, P4, R45, R24, R49 ;  /* 0x000000182d75b210 */ /* 0x001fc80007cbe031 */
[----:B------:R-:W-:Y:S02]  /*90b0*/  @!P3 IADD3.X R214, R42, R46, R44, P5, P4 ;  /* 0x0000002e2ad6b210 */ /* 0x000fe40002fe842c */
[----:B------:R-:W-:Y:S02]  /*90c0*/  LOP3.LUT P3, RZ, R0, 0x4000, RZ, 0xc0, !PT ;  /* 0x0000400000ff7812 */ /* 0x000fe4000786c0ff */
[----:B------:R-:W-:-:S11]  /*90d0*/  PRMT R38, RZ, 0x7610, R38 ;  /* 0x00007610ff267816 */ /* 0x000fd60000000026 */
[----:B------:R-:W2:Y:S02]  /*90e0*/  @!P3 LDG.E.U8 R38, desc[UR38][R28.64+0x19] ;  /* 0x000019261c26b981 */ /* 0x000ea4000c1e1100 */
        /* <DEDUP_REMOVED lines=19> */
[----:B------:R-:W-:-:S11]  /*9220*/  LOP3.LUT R228, R228, 0xfffffffb, RZ, 0xc0, !PT ;  /* 0xfffffffbe4e47812 */ /* 0x000fd600078ec0ff */
[----:B------:R-:W-:Y:S02]  /*9230*/  @!P3 IADD3 R116, P5, P4, R45, R24, R49 ;  /* 0x000000182d74b210 */ /* 0x000fe40007cbe031 */
[----:B------:R-:W-:Y:S02]  /*9240*/  @P3 LOP3.LUT R228, R228, 0x4, RZ, 0xfc, !PT ;  /* 0x00000004e4e43812 */ /* 0x000fe400078efcff */
[----:B------:R-:W-:Y:S02]  /*9250*/  @!P3 IADD3.X R216, R42, R46, R44, P5, P4 ;  /* 0x0000002e2ad8b210 */ /* 0x000fe40002fe842c */
[----:B------:R-:W-:Y:S02]  /*9260*/  ISETP.LT.OR P3, PT, R41, 0x2a, !P0 ;  /* 0x0000002a2900780c */ /* 0x000fe40004761670 */
[----:B------:R-:W-:-:S11]  /*9270*/  LOP3.LUT R228, R228, 0xfffffffd, RZ, 0xc0, !PT ;  /* 0xfffffffde4e47812 */ /* 0x000fd600078ec0ff */
[----:B------:R-:W-:Y:S02]  /*9280*/  @!P3 IADD3 R193, P5, P4, R45, R24, R49 ;  /* 0x000000182dc1b210 */ /* 0x000fe40007cbe031 */
[----:B------:R-:W-:Y:S02]  /*9290*/  @P3 LOP3.LUT R228, R228, 0x2, RZ, 0xfc, !PT ;  /* 0x00000002e4e43812 */ /* 0x000fe400078efcff */
[----:B------:R-:W-:Y:S02]  /*92a0*/  @!P3 IADD3.X R192, R42, R46, R44, P5, P4 ;  /* 0x0000002e2ac0b210 */ /* 0x000fe40002fe842c */
[----:B------:R-:W-:Y:S02]  /*92b0*/  LOP3.LUT P3, RZ, R0, 0x2000, RZ, 0xc0, !PT ;  /* 0x0000200000ff7812 */ /* 0x000fe4000786c0ff */
[----:B------:R-:W-:Y:S02]  /*92c0*/  PRMT R48, RZ, 0x7610, R48 ;  /* 0x00007610ff307816 */ /* 0x000fe40000000030 */
[----:B--2---:R-:W-:-:S04]  /*92d0*/  LOP3.LUT R38, R38, 0xff, RZ, 0xc0, !PT ;  /* 0x000000ff26267812 */ /* 0x004fc800078ec0ff */
[----:B------:R-:W-:-:S05]  /*92e0*/  F2FP.F16.E4M3.UNPACK_B R38, R38 ;  /* 0x00000026ff26723e */ /* 0x000fca00020006ff */
[----:B------:R-:W-:-:S05]  /*92f0*/  HADD2.F32 R38, -RZ, R38.H0_H0 ;  /* 0x20000026ff267230 */ /* 0x000fca0000004100 */
[----:B------:R-:W-:-:S04]  /*9300*/  FMUL R38, R38, UR32 ;  /* 0x0000002026267c20 */ /* 0x000fc80008400000 */
[----:B------:R-:W-:-:S05]  /*9310*/  FFMA R38, R191, UR33, R38 ;  /* 0x00000021bf267c23 */ /* 0x000fca0008000026 */
[----:B------:R-:W-:-:S05]  /*9320*/  F2FP.SATFINITE.E4M3.F32.PACK_AB_MERGE_C R38, RZ, R38, RZ ;  /* 0x00000026ff26723e */ /* 0x000fca00048070ff */
[----:B------:R0:W-:Y:S04]  /*9330*/  @!P6 STG.E.U8 desc[UR38][R98.64+0x11], R38 ;  /* 0x000011266200e986 */ /* 0x0001e8000c101126 */
[----:B------:R-:W2:Y:S01]  /*9340*/  @!P3 LDG.E.U8 R48, desc[UR38][R32.64+0x10] ;  /* 0x000010262030b981 */ /* 0x000ea2000c1e1100 */
[----:B------:R-:W-:Y:S01]  /*9350*/  ISETP.LT.OR P2, PT, R41, 0x31, !P1 ;  /* 0x000000312900780c */ /* 0x000fe20004f41670 */
[----:B0-----:R-:W0:-:S12]  /*9360*/  @!P3 LDC.64 R38, c[0x0][0x5c0] ;  /* 0x00017000ff26bb82 */ /* 0x001e180000000a00 */
[----:B------:R-:W-:-:S04]  /*9370*/  @!P2 IADD3 R111, P5, P4, R45, R24, R47 ;  /* 0x000000182d6fa210 */ /* 0x000fc80007cbe02f */
[----:B------:R-:W-:Y:S02]  /*9380*/  @!P2 IADD3.X R110, R42, R46, R43, P5, P4 ;  /* 0x0000002e2a6ea210 */ /* 0x000fe40002fe842b */
[C---:B------:R-:W-:Y:S02]  /*9390*/  ISETP.LT.OR P2, PT, R41.reuse, 0x32, !P1 ;  /* 0x000000322900780c */ /* 0x040fe40004f41670 */
[----:B------:R-:W-:-:S11]  /*93a0*/  ISETP.LT.OR P6, PT, R41, 0x39, !P1 ;  /* 0x000000392900780c */ /* 0x000fd60004fc1670 */
[----:B------:R-:W-:-:S04]  /*93b0*/  @!P2 IADD3 R104, P5, P4, R45, R24, R47 ;  /* 0x000000182d68a210 */ /* 0x000fc80007cbe02f */
[----:B------:R-:W-:Y:S02]  /*93c0*/  @!P2 IADD3.X R103, R42, R46, R43, P5, P4 ;  /* 0x0000002e2a67a210 */ /* 0x000fe40002fe842b */
[----:B0-----:R-:W-:-:S05]  /*93d0*/  @!P3 IADD3 R38, P4, R83, R38, RZ ;  /* 0x000000265326b210 */ /* 0x001fca0007f9e0ff */
[----:B------:R-:W-:Y:S01]  /*93e0*/  @!P3 IMAD.X R39, R84, 0x1, R39, P4 ;  /* 0x000000015427b824 */ /* 0x000fe200020e0627 */
[----:B------:R-:W-:-:S04]  /*93f0*/  @!P6 IADD3 R102, P5, P4, R45, R24, R47 ;  /* 0x000000182d66e210 */ /* 0x000fc80007cbe02f */
[----:B------:R-:W-:Y:S02]  /*9400*/  @!P6 IADD3.X R101, R42, R46, R43, P5, P4 ;  /* 0x0000002e2a65e210 */ /* 0x000fe40002fe842b */
[C---:B------:R-:W-:Y:S02]  /*9410*/  ISETP.LT.OR P4, PT, R41.reuse, 0x12, !P1 ;  /* 0x000000122900780c */ /* 0x040fe40004f81670 */
[----:B------:R-:W-:Y:S02]  /*9420*/  ISETP.LT.OR P6, PT, R41, 0x3a, !P1 ;  /* 0x0000003a2900780c */ /* 0x000fe40004fc1670 */
        /* <DEDUP_REMOVED lines=8> */
[----:B------:R-:W-:Y:S02]  /*94b0*/  PRMT R48, RZ, 0x7610, R48 ;  /* 0x00007610ff307816 */ /* 0x000fe40000000030 */
[----:B0-----:R-:W-:Y:S02]  /*94c0*/  @!P4 IADD3 R38, P5, R85, R38, RZ ;  /* 0x000000265526c210 */ /* 0x001fe40007fbe0ff */
[----:B------:R-:W-:-:S04]  /*94d0*/  @!P6 IADD3 R100, P4, P3, R45, R24, R47 ;  /* 0x000000182d64e210 */ /* 0x000fc80007b9e02f */
[----:B------:R-:W-:Y:S02]  /*94e0*/  @!P6 IADD3.X R99, R42, R46, R43, P4, P3 ;  /* 0x0000002e2a63e210 */ /* 0x000fe400027e642b */
[----:B------:R-:W-:-:S13]  /*94f0*/  ISETP.LT.OR P3, PT, R41, 0x12, !P1 ;  /* 0x000000122900780c */ /* 0x000fda0004f61670 */
[----:B------:R-:W2:Y:S01]  /*9500*/  @!P3 LDG.E.U8 R48, desc[UR38][R32.64+0x11] ;  /* 0x000011262030b981 */ /* 0x000ea2000c1e1100 */
[----:B------:R-:W-:Y:S01]  /*9510*/  LOP3.LUT P2, RZ, R228, 0x200000, RZ, 0xc0, !PT ;  /* 0x00200000e4ff7812 */ /* 0x000fe2000784c0ff */
        /* <DEDUP_REMOVED lines=11> */
[----:B--2---:R-:W-:-:S04]  /*95d0*/  LOP3.LUT R38, R38, 0xff, RZ, 0xc0, !PT ;  /* 0x000000ff26267812 */ /* 0x004fc800078ec0ff */
[----:B------:R-:W-:-:S05]  /*95e0*/  F2FP.F16.E4M3.UNPACK_B R38, R38 ;  /* 0x00000026ff26723e */ /* 0x000fca00020006ff */
[----:B------:R-:W-:-:S05]  /*95f0*/  HADD2.F32 R38, -RZ, R38.H0_H0 ;  /* 0x20000026ff267230 */ /* 0x000fca0000004100 */
[----:B------:R-:W-:-:S04]  /*9600*/  FMUL R38, R38, UR32 ;  /* 0x0000002026267c20 */ /* 0x000fc80008400000 */
[--C-:B------:R-:W-:Y:S01]  /*9610*/  FFMA R188, R188, UR33, R38.reuse ;  /* 0x00000021bcbc7c23 */ /* 0x100fe20008000026 */
[----:B------:R-:W-:-:S04]  /*9620*/  PRMT R38, RZ, 0x7610, R38 ;  /* 0x00007610ff267816 */ /* 0x000fc80000000026 */
[----:B------:R-:W-:-:S05]  /*9630*/  F2FP.SATFINITE.E4M3.F32.PACK_AB_MERGE_C R188, RZ, R188, RZ ;  /* 0x000000bcffbc723e */ /* 0x000fca00048070ff */
[----:B------:R-:W-:Y:S04]  /*9640*/  @!P2 STG.E.U8 desc[UR38][R114.64+0x18], R188 ;  /* 0x000018bc7200a986 */ /* 0x000fe8000c101126 */
[----:B------:R-:W2:Y:S01]  /*9650*/  @!P6 LDG.E.U8 R38, desc[UR38][R30.64+0x19] ;  /* 0x000019261e26e981 */ /* 0x000ea2000c1e1100 */
[C---:B------:R-:W-:Y:S02]  /*9660*/  ISETP.LT.OR P2, PT, R41.reuse, 0x19, !P1 ;  /* 0x000000192900780c */ /* 0x040fe40004f41670 */
[----:B------:R-:W-:Y:S02]  /*9670*/  PRMT R80, RZ, 0x7610, R80 ;  /* 0x00007610ff507816 */ /* 0x000fe40000000050 */
[----:B------:R-:W-:Y:S02]  /*9680*/  ISETP.LT.OR P5, PT, R41, 0x31, !P0 ;  /* 0x000000312900780c */ /* 0x000fe400047a1670 */
[----:B------:R-:W-:-:S11]  /*9690*/  LOP3.LUT R228, R228, 0xfffffdff, RZ, 0xc0, !PT ;  /* 0xfffffdffe4e47812 */ /* 0x000fd600078ec0ff */
[----:B------:R-:W-:Y:S02]  /*96a0*/  @!P5 IADD3 R98, P4, P3, R45, R24, R49 ;  /* 0x000000182d62d210 */ /* 0x000fe40007b9e031 */
        /* <DEDUP_REMOVED lines=8> */
[----:B------:R-:W-:Y:S02]  /*9730*/  @P5 LOP3.LUT R228, R228, 0x200, RZ, 0xfc, !PT ;  /* 0x00000200e4e45812 */ /* 0x000fe400078efcff */
[----:B------:R-:W-:Y:S02]  /*9740*/  @!P5 IADD3.X R95, R42, R46, R44, P4, P3 ;  /* 0x0000002e2a5fd210 */ /* 0x000fe400027e642c */
[----:B------:R-:W-:Y:S02]  /*9750*/  ISETP.LT.OR P5, PT, R41, 0x32, !P0 ;  /* 0x000000322900780c */ /* 0x000fe400047a1670 */
[----:B------:R-:W-:Y:S01]  /*9760*/  LOP3.LUT R0, R0, 0xfffffeff, RZ, 0xc0, !PT ;  /* 0xfffffeff00007812 */ /* 0x000fe200078ec0ff */
[----:B0-----:R-:W0:Y:S10]  /*9770*/  @!P2 LDC.64 R38, c[0x0][0x5c0] ;  /* 0x00017000ff26ab82 */ /* 0x001e340000000a00 */
[----:B------:R-:W-:-:S04]  /*9780*/  @!P5 IADD3 R94, P4, P3, R45, R24, R49 ;  /* 0x000000182d5ed210 */ /* 0x000fc80007b9e031 */
[----:B------:R-:W-:Y:S02]  /*9790*/  @!P5 IADD3.X R93, R42, R46, R44, P4, P3 ;  /* 0x0000002e2a5dd210 */ /* 0x000fe400027e642c */
[----:B------:R-:W-:Y:S02]  /*97a0*/  ISETP.LT.OR P3, PT, R41, 0x39, !P0 ;  /* 0x000000392900780c */ /* 0x000fe40004761670 */
[----:B------:R-:W-:-:S04]  /*97b0*/  LOP3.LUT R228, R228, 0xfffffeff, RZ, 0xc0, !PT ;  /* 0xfffffeffe4e47812 */ /* 0x000fc800078ec0ff */
[----:B------:R-:W-:-:S07]  /*97c0*/  @P5 LOP3.LUT R228, R228, 0x100, RZ, 0xfc, !PT ;  /* 0x00000100e4e45812 */ /* 0x000fce00078efcff */
[----:B------:R-:W-:Y:S02]  /*97d0*/  @P3 LOP3.LUT R0, R0, 0x100, RZ, 0xfc, !PT ;  /* 0x0000010000003812 */ /* 0x000fe400078efcff */
[----:B------:R-:W-:Y:S02]  /*97e0*/  @!P3 IADD3 R92, P5, P4, R45, R24, R49 ;  /* 0x000000182d5cb210 */ /* 0x000fe40007cbe031 */
[----:B------:R-:W-:Y:S02]  /*97f0*/  LOP3.LUT R0, R0, 0xffffff7f, RZ, 0xc0, !PT ;  /* 0xffffff7f00007812 */ /* 0x000fe400078ec0ff */
[----:B------:R-:W-:Y:S02]  /*9800*/  @!P3 IADD3.X R85, R42, R46, R44, P5, P4 ;  /* 0x0000002e2a55b210 */ /* 0x000fe40002fe842c */
[----:B------:R-:W-:Y:S02]  /*9810*/  ISETP.LT.OR P4, PT, R41, 0x3a, !P0 ;  /* 0x0000003a2900780c */ /* 0x000fe40004781670 */
[----:B------:R-:W-:-:S02]  /*9820*/  @P0 LOP3.LUT R0, R0, 0x80, RZ, 0xfc, !PT ;  /* 0x0000008000000812 */ /* 0x000fc400078efcff */
[----:B------:R-:W-:Y:S02]  /*9830*/  LOP3.LUT P0, RZ, R229, 0x8000000, RZ, 0xc0, !PT ;  /* 0x08000000e5ff7812 */ /* 0x000fe4000780c0ff */
[----:B------:R-:W-:-:S07]  /*9840*/  LOP3.LUT R0, R0, 0xffffefff, RZ, 0xc0, !PT ;  /* 0xffffefff00007812 */ /* 0x000fce00078ec0ff */
[----:B------:R-:W-:-:S04]  /*9850*/  @!P4 IADD3 R84, P6, P5, R45, R24, R49 ;  /* 0x000000182d54c210 */ /* 0x000fc80007dde031 */
[----:B------:R-:W-:-:S04]  /*9860*/  @P0 LOP3.LUT R0, R0, 0x1000, RZ, 0xfc, !PT ;  /* 0x0000100000000812 */ /* 0x000fc800078efcff */
[----:B------:R-:W-:Y:S02]  /*9870*/  LOP3.LUT R0, R0, 0xfffffdff, RZ, 0xc0, !PT ;  /* 0xfffffdff00007812 */ /* 0x000fe400078ec0ff */
[----:B------:R-:W-:Y:S02]  /*9880*/  @!P4 IADD3.X R48, R42, R46, R44, P6, P5 ;  /* 0x0000002e2a30c210 */ /* 0x000fe400037ea42c */
[----:B------:R-:W-:Y:S02]  /*9890*/  @P4 LOP3.LUT R0, R0, 0x200, RZ, 0xfc, !PT ;  /* 0x0000020000004812 */ /* 0x000fe400078efcff */
[----:B------:R-:W-:Y:S02]  /*98a0*/  ISETP.LT.OR P4, PT, R41, 0x1a, !P1 ;  /* 0x0000001a2900780c */ /* 0x000fe40004f81670 */
[----:B0-----:R-:W-:Y:S02]  /*98b0*/  @!P2 IADD3 R38, P5, R205, R38, RZ ;  /* 0x00000026cd26a210 */ /* 0x001fe40007fbe0ff */
[----:B------:R-:W-:-:S03]  /*98c0*/  PRMT R108, RZ, 0x7610, R108 ;  /* 0x00007610ff6c7816 */ /* 0x000fc6000000006c */
[----:B------:R-:W-:Y:S01]  /*98d0*/  @!P2 IMAD.X R39, R206, 0x1, R39, P5 ;  /* 0x00000001ce27a824 */ /* 0x000fe200028e0627 */
        /* <DEDUP_REMOVED lines=12> */
[----:B------:R-:W-:Y:S02]  /*99a0*/  ISETP.LT.OR P6, PT, R41, 0x42, !P1 ;  /* 0x000000422900780c */ /* 0x000fe40004fc1670 */
[----:B------:R-:W-:-:S04]  /*99b0*/  LOP3.LUT R0, R0, 0xfffffbff, RZ, 0xc0, !PT ;  /* 0xfffffbff00007812 */ /* 0x000fc800078ec0ff */
[----:B------:R-:W-:-:S07]  /*99c0*/  @P5 LOP3.LUT R0, R0, 0x400, RZ, 0xfc, !PT ;  /* 0x0000040000005812 */ /* 0x000fce00078efcff */
[----:B------:R-:W-:-:S04]  /*99d0*/  @!P6 IADD3 R82, P2, P0, R45, R24, R47 ;  /* 0x000000182d52e210 */ /* 0x000fc8000785e02f */
[----:B------:R-:W-:Y:S02]  /*99e0*/  @!P6 IADD3.X R83, R42, R46, R43, P2, P0 ;  /* 0x0000002e2a53e210 */ /* 0x000fe400017e042b */
[----:B------:R-:W-:Y:S02]  /*99f0*/  LOP3.LUT P0, RZ, R0, 0x1000, RZ, 0xc0, !PT ;  /* 0x0000100000ff7812 */ /* 0x000fe4000780c0ff */
        /* <DEDUP_REMOVED lines=11> */
[----:B------:R-:W-:Y:S02]  /*9ab0*/  LOP3.LUT P3, RZ, R229, 0x1000000, RZ, 0xc0, !PT ;  /* 0x01000000e5ff7812 */ /* 0x000fe4000786c0ff */
[----:B--2---:R-:W-:-:S04]  /*9ac0*/  LOP3.LUT R109, R109, 0xff, RZ, 0xc0, !PT ;  /* 0x000000ff6d6d7812 */ /* 0x004fc800078ec0ff */
[----:B------:R-:W-:-:S05]  /*9ad0*/  F2FP.F16.E4M3.UNPACK_B R109, R109 ;  /* 0x0000006dff6d723e */ /* 0x000fca00020006ff */
[----:B------:R-:W-:-:S05]  /*9ae0*/  HADD2.F32 R109, -RZ, R109.H0_H0 ;  /* 0x2000006dff6d7230 */ /* 0x000fca0000004100 */
[----:B------:R-:W-:-:S04]  /*9af0*/  FMUL R109, R109, UR32 ;  /* 0x000000206d6d7c20 */ /* 0x000fc80008400000 */
[----:B------:R-:W-:-:S05]  /*9b00*/  FFMA R109, R184, UR33, R109 ;  /* 0x00000021b86d7c23 */ /* 0x000fca000800006d */
[----:B------:R-:W-:Y:S02]  /*9b10*/  F2FP.SATFINITE.E4M3.F32.PACK_AB_MERGE_C R115, RZ, R109, RZ ;  /* 0x0000006dff73723e */ /* 0x000fe400048070ff */
[----:B------:R-:W-:-:S03]  /*9b20*/  PRMT R109, RZ, 0x7610, R109 ;  /* 0x00007610ff6d7816 */ /* 0x000fc6000000006d */
[----:B------:R-:W-:Y:S04]  /*9b30*/  @!P0 STG.E.U8 desc[UR38][R122.64+0x10], R115 ;  /* 0x000010737a008986 */ /* 0x000fe8000c101126 */
[----:B------:R-:W2:Y:S01]  /*9b40*/  @!P3 LDG.E.U8 R109, desc[UR38][R36.64+0x11] ;  /* 0x00001126246db981 */ /* 0x000ea2000c1e1100 */
[----:B------:R-:W-:Y:S02]  /*9b50*/  LOP3.LUT P2, RZ, R228, 0x10000, RZ, 0xc0, !PT ;  /* 0x00010000e4ff7812 */ /* 0x000fe4000784c0ff */
[----:B0-----:R-:W-:Y:S02]  /*9b60*/  PRMT R108, RZ, 0x7610, R108 ;  /* 0x00007610ff6c7816 */ /* 0x001fe4000000006c */
[----:B--2---:R-:W-:-:S04]  /*9b70*/  LOP3.LUT R109, R109, 0xff, RZ, 0xc0, !PT ;  /* 0x000000ff6d6d7812 */ /* 0x004fc800078ec0ff */
[----:B------:R-:W-:-:S05]  /*9b80*/  F2FP.F16.E4M3.UNPACK_B R109, R109 ;  /* 0x0000006dff6d723e */ /* 0x000fca00020006ff */
[----:B------:R-:W-:-:S05]  /*9b90*/  HADD2.F32 R109, -RZ, R109.H0_H0 ;  /* 0x2000006dff6d7230 */ /* 0x000fca0000004100 */
[----:B------:R-:W-:-:S04]  /*9ba0*/  FMUL R38, R109, UR32 ;  /* 0x000000206d267c20 */ /* 0x000fc80008400000 */
[----:B------:R-:W-:-:S05]  /*9bb0*/  FFMA R38, R183, UR33, R38 ;  /* 0x00000021b7267c23 */ /* 0x000fca0008000026 */
[----:B------:R-:W-:Y:S02]  /*9bc0*/  F2FP.SATFINITE.E4M3.F32.PACK_AB_MERGE_C R183, RZ, R38, RZ ;  /* 0x00000026ffb7723e */ /* 0x000fe400048070ff */
[----:B------:R-:W0:Y:S03]  /*9bd0*/  @!P2 LDC.64 R38, c[0x0][0x5c0] ;  /* 0x00017000ff26ab82 */ /* 0x000e260000000a00 */
[----:B------:R-:W-:Y:S04]  /*9be0*/  @!P3 STG.E.U8 desc[UR38][R120.64+0x11], R183 ;  /* 0x000011b77800b986 */ /* 0x000fe8000c101126 */
[----:B------:R-:W2:Y:S01]  /*9bf0*/  @!P2 LDG.E.U8 R108, desc[UR38][R34.64+0x10] ;  /* 0x00001026226ca981 */ /* 0x000ea2000c1e1100 */
[----:B------:R-:W-:-:S02]  /*9c00*/  LOP3.LUT P5, RZ, R228, 0x8000, RZ, 0xc0, !PT ;  /* 0x00008000e4ff7812 */ /* 0x000fc400078ac0ff */
[----:B0-----:R-:W-:-:S05]  /*9c10*/  @!P2 IADD3 R38, P0, R207, R38, RZ ;  /* 0x00000026cf26a210 */ /* 0x001fca0007f1e0ff */
[----:B------:R-:W-:Y:S01]  /*9c20*/  @!P2 IMAD.X R39, R210, 0x1, R39, P0 ;  /* 0x00000001d227a824 */ /* 0x000fe200000e0627 */
[----:B--2---:R-:W-:-:S04]  /*9c30*/  LOP3.LUT R108, R108, 0xff, RZ, 0xc0, !PT ;  /* 0x000000ff6c6c7812 */ /* 0x004fc800078ec0ff */
[----:B------:R-:W-:-:S05]  /*9c40*/  F2FP.F16.E4M3.UNPACK_B R108, R108 ;  /* 0x0000006cff6c723e */ /* 0x000fca00020006ff */
[----:B------:R-:W-:-:S05]  /*9c50*/  HADD2.F32 R108, -RZ, R108.H0_H0 ;  /* 0x2000006cff6c7230 */ /* 0x000fca0000004100 */
[----:B------:R-:W-:-:S04]  /*9c60*/  FMUL R109, R108, UR32 ;  /* 0x000000206c6d7c20 */ /* 0x000fc80008400000 */
[----:B------:R-:W-:Y:S01]  /*9c70*/  FFMA R109, R182, UR33, R109 ;  /* 0x00000021b66d7c23 */ /* 0x000fe2000800006d */
[----:B------:R-:W-:-:S04]  /*9c80*/  PRMT R108, RZ, 0x7610, R108 ;  /* 0x00007610ff6c7816 */ /* 0x000fc8000000006c */
[----:B------:R-:W-:-:S05]  /*9c90*/  F2FP.SATFINITE.E4M3.F32.PACK_AB_MERGE_C R109, RZ, R109, RZ ;  /* 0x0000006dff6d723e */ /* 0x000fca00048070ff */
[----:B------:R0:W-:Y:S04]  /*9ca0*/  @!P2 STG.E.U8 desc[UR38][R38.64+0x10], R109 ;  /* 0x0000106d2600a986 */ /* 0x0001e8000c101126 */
        /* <DEDUP_REMOVED lines=14> */
[----:B------:R-:W-:Y:S02]  /*9d90*/  LOP3.LUT P0, RZ, R229, 0x100000, RZ, 0xc0, !PT ;  /* 0x00100000e5ff7812 */ /* 0x000fe4000780c0ff */
        /* <DEDUP_REMOVED lines=9> */
[----:B------:R-:W-:-:S13]  /*9e30*/  LOP3.LUT P3, RZ, R228, 0x1, RZ, 0xc0, !PT ;  /* 0x00000001e4ff7812 */ /* 0x000fda000786c0ff */
[----:B0-----:R-:W0:Y:S01]  /*9e40*/  @!P3 LDC.64 R38, c[0x0][0x5c0] ;  /* 0x00017000ff26bb82 */ /* 0x001e220000000a00 */
        /* <DEDUP_REMOVED lines=10> */
[----:B0-----:R-:W-:-:S05]  /*9ef0*/  @!P3 IADD3 R38, P0, R201, R38, RZ ;  /* 0x00000026c926b210 */ /* 0x001fca0007f1e0ff */
[----:B------:R-:W-:Y:S01]  /*9f00*/  @!P3 IMAD.X R39, R208, 0x1, R39, P0 ;  /* 0x00000001d027b824 */ /* 0x000fe200000e0627 */
[----:B--2---:R-:W-:-:S04]  /*9f10*/  LOP3.LUT R108, R108, 0xff, RZ, 0xc0, !PT ;  /* 0x000000ff6c6c7812 */ /* 0x004fc800078ec0ff */
[----:B------:R-:W-:-:S05]  /*9f20*/  F2FP.F16.E4M3.UNPACK_B R108, R108 ;  /* 0x0000006cff6c723e */ /* 0x000fca00020006ff */
[----:B------:R-:W-:-:S05]  /*9f30*/  HADD2.F32 R108, -RZ, R108.H0_H0 ;  /* 0x2000006cff6c7230 */ /* 0x000fca0000004100 */
[----:B-1----:R-:W-:-:S04]  /*9f40*/  FMUL R109, R108, UR32 ;  /* 0x000000206c6d7c20 */ /* 0x002fc80008400000 */
[----:B------:R-:W-:Y:S01]  /*9f50*/  FFMA R109, R178, UR33, R109 ;  /* 0x00000021b26d7c23 */ /* 0x000fe2000800006d */
[----:B------:R-:W-:-:S04]  /*9f60*/  PRMT R108, RZ, 0x7610, R108 ;  /* 0x00007610ff6c7816 */ /* 0x000fc8000000006c */
[----:B------:R-:W-:-:S05]  /*9f70*/  F2FP.SATFINITE.E4M3.F32.PACK_AB_MERGE_C R109, RZ, R109, RZ ;  /* 0x0000006dff6d723e */ /* 0x000fca00048070ff */
[----:B------:R0:W-:Y:S04]  /*9f80*/  @!P3 STG.E.U8 desc[UR38][R38.64+0x18], R109 ;  /* 0x0000186d2600b986 */ /* 0x0001e8000c101126 */
[----:B------:R-:W2:Y:S01]  /*9f90*/  @!P2 LDG.E.U8 R108, desc[UR38][R34.64+0x19] ;  /* 0x00001926226ca981 */ /* 0x000ea2000c1e1100 */
[----:B0-----:R-:W0:Y:S01]  /*9fa0*/  @!P2 LDC.64 R38, c[0x0][0x5c0] ;  /* 0x00017000ff26ab82 */ /* 0x001e220000000a00 */
[----:B------:R-:W-:Y:S02]  /*9fb0*/  ISETP.GE.AND P3, PT, R40, 0x1, PT ;  /* 0x000000012800780c */ /* 0x000fe40003f66270 */
        /* <DEDUP_REMOVED lines=9> */
[----:B------:R-:W-:Y:S02]  /*a050*/  ISETP.LT.OR P2, PT, R41, 0x21, !P3 ;  /* 0x000000212900780c */ /* 0x000fe40005f41670 */
[----:B------:R-:W-:-:S11]  /*a060*/  PRMT R108, RZ, 0x7610, R108 ;  /* 0x00007610ff6c7816 */ /* 0x000fd6000000006c */
        /* <DEDUP_REMOVED lines=37> */
[----:B------:R-:W-:-:S13]  /*a2c0*/  ISETP.LT.OR P2, PT, R41, 0x29, !P3 ;  /* 0x000000292900780c */ /* 0x000fda0005f41670 */
        /* <DEDUP_REMOVED lines=10> */
[----:B0-----:R-:W-:-:S05]  /*a370*/  @!P2 IADD3 R38, P0, R24, R38, RZ ;  /* 0x000000261826a210 */ /* 0x001fca0007f1e0ff */
[----:B------:R-:W-:Y:S01]  /*a380*/  @!P2 IMAD.X R39, R46, 0x1, R39, P0 ;  /* 0x000000012e27a824 */ /* 0x000fe200000e0627 */
[----:B--2---:R-:W-:-:S04]  /*a390*/  LOP3.LUT R108, R108, 0xff, RZ, 0xc0, !PT ;  /* 0x000000ff6c6c7812 */ /* 0x004fc800078ec0ff */
[----:B------:R-:W-:-:S05]  /*a3a0*/  F2FP.F16.E4M3.UNPACK_B R108, R108 ;  /* 0x0000006cff6c723e */ /* 0x000fca00020006ff */
[----:B------:R-:W-:-:S05]  /*a3b0*/  HADD2.F32 R108, -RZ, R108.H0_H0 ;  /* 0x2000006cff6c7230 */ /* 0x000fca0000004100 */
[----:B-1----:R-:W-:-:S04]  /*a3c0*/  FMUL R109, R108, UR32 ;  /* 0x000000206c6d7c20 */ /* 0x002fc80008400000 */
        /* <DEDUP_REMOVED lines=16> */
[----:B------:R-:W-:Y:S02]  /*a4d0*/  LOP3.LUT P2, RZ, R229, 0x2000000, RZ, 0xc0, !PT ;  /* 0x02000000e5ff7812 */ /* 0x000fe4000784c0ff */
[----:B------:R-:W-:-:S11]  /*a4e0*/  PRMT R108, RZ, 0x7610, R108 ;  /* 0x00007610ff6c7816 */ /* 0x000fd6000000006c */
        /* <DEDUP_REMOVED lines=28> */
[----:B-1----:R-:W-:-:S05]  /*a6b0*/  F2FP.SATFINITE.E4M3.F32.PACK_AB_MERGE_C R109, RZ, R39, RZ ;  /* 0x00000027ff6d723e */ /* 0x002fca00048070ff */
[----:B------:R1:W-:Y:S04]  /*a6c0*/  @!P4 STG.E.U8 desc[UR38][R138.64+0x20], R109 ;  /* 0x0000206d8a00c986 */ /* 0x0003e8000c101126 */
[----:B------:R-:W2:Y:S01]  /*a6d0*/  @!P0 LDG.E.U8 R38, desc[UR38][R30.64+0x21] ;  /* 0x000021261e268981 */ /* 0x000ea2000c1e1100 */
[----:B------:R-:W-:Y:S02]  /*a6e0*/  ISETP.LT.OR P5, PT, R41, 0x21, !P1 ;  /* 0x000000212900780c */ /* 0x000fe40004fa1670 */
[----:B------:R-:W-:Y:S02]  /*a6f0*/  PRMT R108, RZ, 0x7610, R108 ;  /* 0x00007610ff6c7816 */ /* 0x000fe4000000006c */
[----:B--2---:R-:W-:-:S04]  /*a700*/  LOP3.LUT R38, R38, 0xff, RZ, 0xc0, !PT ;  /* 0x000000ff26267812 */ /* 0x004fc800078ec0ff */
[----:B------:R-:W-:-:S05]  /*a710*/  F2FP.F16.E4M3.UNPACK_B R38, R38 ;  /* 0x00000026ff26723e */ /* 0x000fca00020006ff */
[----:B------:R-:W-:-:S05]  /*a720*/  HADD2.F32 R38, -RZ, R38.H0_H0 ;  /* 0x20000026ff267230 */ /* 0x000fca0000004100 */
[----:B------:R-:W-:-:S04]  /*a730*/  FMUL R38, R38, UR32 ;  /* 0x0000002026267c20 */ /* 0x000fc80008400000 */
[----:B------:R-:W-:-:S05]  /*a740*/  FFMA R38, R167, UR33, R38 ;  /* 0x00000021a7267c23 */ /* 0x000fca0008000026 */
[----:B0-----:R-:W-:Y:S02]  /*a750*/  F2FP.SATFINITE.E4M3.F32.PACK_AB_MERGE_C R115, RZ, R38, RZ ;  /* 0x00000026ff73723e */ /* 0x001fe400048070ff */
[----:B------:R-:W0:Y:S03]  /*a760*/  @!P5 LDC.64 R38, c[0x0][0x5c0] ;  /* 0x00017000ff26db82 */ /* 0x000e260000000a00 */
[----:B------:R-:W-:Y:S01]  /*a770*/  @!P0 STG.E.U8 desc[UR38][R134.64+0x21], R115 ;  /* 0x0000217386008986 */ /* 0x000fe2000c101126 */
[----:B0-----:R-:W-:-:S05]  /*a780*/  @!P5 IADD3 R38, P2, R198, R38, RZ ;  /* 0x00000026c626d210 */ /* 0x001fca0007f5e0ff */
[----:B------:R-:W-:Y:S01]  /*a790*/  @!P5 IMAD.X R39, R213, 0x1, R39, P2 ;  /* 0x00000001d527d824 */ /* 0x000fe200010e0627 */
[----:B------:R-:W-:-:S13]  /*a7a0*/  ISETP.LT.OR P2, PT, R41, 0x21, !P1 ;  /* 0x000000212900780c */ /* 0x000fda0004f41670 */
[----:B------:R-:W2:Y:S01]  /*a7b0*/  @!P2 LDG.E.U8 R108, desc[UR38][R32.64+0x20] ;  /* 0x00002026206ca981 */ /* 0x000ea2000c1e1100 */
[----:B------:R-:W-:Y:S02]  /*a7c0*/  ISETP.LT.OR P5, PT, R41, 0x22, !P1 ;  /* 0x000000222900780c */ /* 0x000fe40004fa1670 */
        /* <DEDUP_REMOVED lines=43> */
[----:B------:R-:W-:Y:S02]  /*aa80*/  ISETP.LT.OR P0, PT, R41, 0x2a, !P1 ;  /* 0x0000002a2900780c */ /* 0x000fe40004f01670 */
        /* <DEDUP_REMOVED lines=8> */
[----:B------:R0:W-:Y:S02]  /*ab10*/  @!P4 STG.E.U8 desc[UR38][R38.64+0x28], R109 ;  /* 0x0000286d2600c986 */ /* 0x0001e4000c101126 */
[----:B0-----:R-:W0:Y:S02]  /*ab20*/  @!P0 LDC.64 R38, c[0x0][0x5c0] ;  /* 0x00017000ff268b82 */ /* 0x001e240000000a00 */
[----:B0-----:R-:W-:Y:S02]  /*ab30*/  @!P0 IADD3 R38, P2, R105, R38, RZ ;  /* 0x0000002669268210 */ /* 0x001fe40007f5e0ff */
[----:B------:R-:W-:-:S06]  /*ab40*/  PRMT R105, RZ, 0x7610, R105 ;  /* 0x00007610ff697816 */ /* 0x000fcc0000000069 */
[----:B------:R-:W2:Y:S01]  /*ab50*/  @!P0 LDG.E.U8 R105, desc[UR38][R32.64+0x29] ;  /* 0x0000292620698981 */ /* 0x000ea2000c1e1100 */
[----:B------:R-:W-:Y:S01]  /*ab60*/  @!P0 IMAD.X R39, R195, 0x1, R39, P2 ;  /* 0x00000001c3278824 */ /* 0x000fe200010e0627 */
        /* <DEDUP_REMOVED lines=21> */
[----:B--2---:R-:W-:-:S04]  /*acc0*/  LOP3.LUT R105, R105, 0xff, RZ, 0xc0, !PT ;  /* 0x000000ff69697812 */ /* 0x004fc800078ec0ff */
[----:B------:R-:W-:-:S05]  /*acd0*/  F2FP.F16.E4M3.UNPACK_B R105, R105 ;  /* 0x00000069ff69723e */ /* 0x000fca00020006ff */
[----:B------:R-:W-:-:S05]  /*ace0*/  HADD2.F32 R105, -RZ, R105.H0_H0 ;  /* 0x20000069ff697230 */ /* 0x000fca0000004100 */
[----:B0-----:R-:W-:-:S04]  /*acf0*/  FMUL R38, R105, UR32 ;  /* 0x0000002069267c20 */ /* 0x001fc80008400000 */
[----:B------:R-:W-:Y:S01]  /*ad00*/  FFMA R38, R159, UR33, R38 ;  /* 0x000000219f267c23 */ /* 0x000fe20008000026 */
[----:B------:R-:W-:-:S04]  /*ad10*/  PRMT R105, RZ, 0x7610, R105 ;  /* 0x00007610ff697816 */ /* 0x000fc80000000069 */
[----:B------:R-:W-:Y:S02]  /*ad20*/  F2FP.SATFINITE.E4M3.F32.PACK_AB_MERGE_C R109, RZ, R38, RZ ;  /* 0x00000026ff6d723e */ /* 0x000fe400048070ff */
[----:B------:R-:W0:Y:S03]  /*ad30*/  @!P4 LDC.64 R38, c[0x0][0x5c0] ;  /* 0x00017000ff26cb82 */ /* 0x000e260000000a00 */
[----:B------:R1:W-:Y:S04]  /*ad40*/  @!P5 STG.E.U8 desc[UR38][R118.64+0x21], R109 ;  /* 0x0000216d7600d986 */ /* 0x0003e8000c101126 */
        /* <DEDUP_REMOVED lines=8> */
[----:B------:R-:W-:-:S05]  /*add0*/  FFMA R105, R158, UR33, R105 ;  /* 0x000000219e697c23 */ /* 0x000fca0008000069 */
[----:B-1----:R-:W-:Y:S02]  /*ade0*/  F2FP.SATFINITE.E4M3.F32.PACK_AB_MERGE_C R109, RZ, R105, RZ ;  /* 0x00000069ff6d723e */ /* 0x002fe400048070ff */
[----:B------:R-:W-:-:S03]  /*adf0*/  PRMT R105, RZ, 0x7610, R105 ;  /* 0x00007610ff697816 */ /* 0x000fc60000000069 */
[----:B------:R0:W-:Y:S04]  /*ae00*/  @!P4 STG.E.U8 desc[UR38][R38.64+0x20], R109 ;  /* 0x0000206d2600c986 */ /* 0x0001e8000c101126 */
[----:B------:R-:W2:Y:S01]  /*ae10*/  @!P0 LDG.E.U8 R105, desc[UR38][R34.64+0x21] ;  /* 0x0000212622698981 */ /* 0x000ea2000c1e1100 */
[----:B0-----:R-:W0:Y:S02]  /*ae20*/  @!P0 LDC.64 R38, c[0x0][0x5c0] ;  /* 0x00017000ff268b82 */ /* 0x001e240000000a00 */
[----:B0-----:R-:W-:-:S05]  /*ae30*/  @!P0 IADD3 R38, P2, R117, R38, RZ ;  /* 0x0000002675268210 */ /* 0x001fca0007f5e0ff */
        /* <DEDUP_REMOVED lines=47> */
[----:B------:R-:W-:Y:S02]  /*b130*/  ISETP.LT.OR P2, PT, R41, 0x31, !P3 ;  /* 0x000000312900780c */ /* 0x000fe40005f41670 */
        /* <DEDUP_REMOVED lines=22> */
[----:B------:R-:W1:Y:S01]  /*b2a0*/  @!P2 LDC.64 R106, c[0x0][0x5c0] ;  /* 0x00017000ff6aab82 */ /* 0x000e620000000a00 */
[----:B------:R-:W-:Y:S02]  /*b2b0*/  LOP3.LUT P4, RZ, R229, 0x4000, RZ, 0xc0, !PT ;  /* 0x00004000e5ff7812 */ /* 0x000fe4000788c0ff */
[----:B0-----:R-:W-:Y:S02]  /*b2c0*/  PRMT R38, RZ, 0x7610, R38 ;  /* 0x00007610ff267816 */ /* 0x001fe40000000026 */
[----:B-1----:R-:W-:-:S05]  /*b2d0*/  @!P2 IADD3 R106, P5, R24, R106, RZ ;  /* 0x0000006a186aa210 */ /* 0x002fca0007fbe0ff */
[----:B------:R-:W-:Y:S01]  /*b2e0*/  @!P2 IMAD.X R107, R46, 0x1, R107, P5 ;  /* 0x000000012e6ba824 */ /* 0x000fe200028e066b */
[----:B--2---:R-:W-:-:S04]  /*b2f0*/  LOP3.LUT R105, R105, 0xff, RZ, 0xc0, !PT ;  /* 0x000000ff69697812 */ /* 0x004fc800078ec0ff */
[----:B------:R-:W-:-:S05]  /*b300*/  F2FP.F16.E4M3.UNPACK_B R105, R105 ;  /* 0x00000069ff69723e */ /* 0x000fca00020006ff */
[----:B------:R-:W-:-:S05]  /*b310*/  HADD2.F32 R105, -RZ, R105.H0_H0 ;  /* 0x20000069ff697230 */ /* 0x000fca0000004100 */
[----:B------:R-:W-:-:S04]  /*b320*/  FMUL R108, R105, UR32 ;  /* 0x00000020696c7c20 */ /* 0x000fc80008400000 */
[----:B------:R-:W-:-:S05]  /*b330*/  FFMA R108, R151, UR33, R108 ;  /* 0x00000021976c7c23 */ /* 0x000fca000800006c */
[----:B------:R-:W-:-:S05]  /*b340*/  F2FP.SATFINITE.E4M3.F32.PACK_AB_MERGE_C R105, RZ, R108, RZ ;  /* 0x0000006cff69723e */ /* 0x000fca00048070ff */
[----:B------:R-:W-:Y:S04]  /*b350*/  @!P2 STG.E.U8 desc[UR38][R106.64+0x31], R105 ;  /* 0x000031696a00a986 */ /* 0x000fe8000c101126 */
        /* <DEDUP_REMOVED lines=11> */
[----:B------:R-:W-:Y:S02]  /*b410*/  ISETP.LT.OR P2, PT, R41, 0x39, !P3 ;  /* 0x000000392900780c */ /* 0x000fe40005f41670 */
        /* <DEDUP_REMOVED lines=8> */
[----:B------:R1:W-:Y:S04]  /*b4a0*/  @!P0 STG.E.U8 desc[UR38][R90.64+0x31], R105 ;  /* 0x000031695a008986 */ /* 0x0003e8000c101126 */
[----:B------:R-:W2:Y:S01]  /*b4b0*/  @!P2 LDG.E.U8 R96, desc[UR38][R26.64+0x38] ;  /* 0x000038261a60a981 */ /* 0x000ea2000c1e1100 */
        /* <DEDUP_REMOVED lines=12> */
[----:B-1----:R-:W1:Y:S01]  /*b580*/  @!P2 LDC.64 R90, c[0x0][0x5c0] ;  /* 0x00017000ff5aab82 */ /* 0x002e620000000a00 */
        /* <DEDUP_REMOVED lines=10> */
[----:B------:R-:W-:-:S13]  /*b630*/  LOP3.LUT P2, RZ, R229, 0x2000, RZ, 0xc0, !PT ;  /* 0x00002000e5ff7812 */ /* 0x000fda000784c0ff */
        /* <DEDUP_REMOVED lines=17> */
[----:B0-----:R-:W-:Y:S02]  /*b750*/  F2FP.SATFINITE.E4M3.F32.PACK_AB_MERGE_C R91, RZ, R38, RZ ;  /* 0x00000026ff5b723e */ /* 0x001fe400048070ff */
[----:B------:R-:W-:-:S03]  /*b760*/  PRMT R38, RZ, 0x7610, R38 ;  /* 0x00007610ff267816 */ /* 0x000fc60000000026 */
[----:B------:R0:W-:Y:S04]  /*b770*/  @!P4 STG.E.U8 desc[UR38][R86.64+0x39], R91 ;  /* 0x0000395b5600c986 */ /* 0x0001e8000c101126 */
[----:B------:R-:W2:Y:S01]  /*b780*/  @!P0 LDG.E.U8 R38, desc[UR38][R30.64+0x30] ;  /* 0x000030261e268981 */ /* 0x000ea2000c1e1100 */
[----:B------:R-:W-:Y:S02]  /*b790*/  LOP3.LUT P3, RZ, R229, 0x20, RZ, 0xc0, !PT ;  /* 0x00000020e5ff7812 */ /* 0x000fe4000786c0ff */
        /* <DEDUP_REMOVED lines=9> */
[----:B------:R-:W-:-:S13]  /*b830*/  ISETP.LT.OR P4, PT, R41, 0x31, !P1 ;  /* 0x000000312900780c */ /* 0x000fda0004f81670 */
[----:B------:R-:W3:Y:S01]  /*b840*/  @!P4 LDC.64 R88, c[0x0][0x5c0] ;  /* 0x00017000ff58cb82 */ /* 0x000ee20000000a00 */
[----:B--2---:R-:W-:-:S04]  /*b850*/  LOP3.LUT R38, R38, 0xff, RZ, 0xc0, !PT ;  /* 0x000000ff26267812 */ /* 0x004fc800078ec0ff */
[----:B------:R-:W-:-:S05]  /*b860*/  F2FP.F16.E4M3.UNPACK_B R38, R38 ;  /* 0x00000026ff26723e */ /* 0x000fca00020006ff */
[----:B------:R-:W-:-:S05]  /*b870*/  HADD2.F32 R38, -RZ, R38.H0_H0 ;  /* 0x20000026ff267230 */ /* 0x000fca0000004100 */
[----:B------:R-:W-:-:S04]  /*b880*/  FMUL R38, R38, UR32 ;  /* 0x0000002026267c20 */ /* 0x000fc80008400000 */
[----:B------:R-:W-:-:S05]  /*b890*/  FFMA R38, R23, UR33, R38 ;  /* 0x0000002117267c23 */ /* 0x000fca0008000026 */
[----:B0-----:R-:W-:Y:S02]  /*b8a0*/  F2FP.SATFINITE.E4M3.F32.PACK_AB_MERGE_C R87, RZ, R38, RZ ;  /* 0x00000026ff57723e */ /* 0x001fe400048070ff */
[----:B---3--:R-:W-:-:S05]  /*b8b0*/  @!P4 IADD3 R38, P2, R111, R88, RZ ;  /* 0x000000586f26c210 */ /* 0x008fca0007f5e0ff */
[----:B-1----:R-:W-:Y:S01]  /*b8c0*/  @!P4 IMAD.X R39, R110, 0x1, R89, P2 ;  /* 0x000000016e27c824 */ /* 0x002fe200010e0659 */
[C---:B------:R-:W-:Y:S02]  /*b8d0*/  ISETP.LT.OR P2, PT, R41.reuse, 0x31, !P1 ;  /* 0x000000312900780c */ /* 0x040fe40004f41670 */
[----:B------:R-:W-:Y:S01]  /*b8e0*/  PRMT R23, RZ, 0x7610, R23 ;  /* 0x00007610ff177816 */ /* 0x000fe20000000017 */
[----:B------:R0:W-:Y:S10]  /*b8f0*/  @!P3 STG.E.U8 desc[UR38][R76.64+0x31], R87 ;  /* 0x000031574c00b986 */ /* 0x0001f4000c101126 */
[----:B------:R-:W2:Y:S01]  /*b900*/  @!P2 LDG.E.U8 R23, desc[UR38][R32.64+0x30] ;  /* 0x000030262017a981 */ /* 0x000ea2000c1e1100 */
[----:B------:R-:W-:-:S13]  /*b910*/  ISETP.LT.OR P4, PT, R41, 0x32, !P1 ;  /* 0x000000322900780c */ /* 0x000fda0004f81670 */
[----:B0-----:R-:W0:Y:S01]  /*b920*/  @!P4 LDC.64 R76, c[0x0][0x5c0] ;  /* 0x00017000ff4ccb82 */ /* 0x001e220000000a00 */
        /* <DEDUP_REMOVED lines=37> */
[----:B------:R-:W-:Y:S01]  /*bb80*/  FFMA R20, R19, UR33, R20 ;  /* 0x0000002113147c23 */ /* 0x000fe20008000014 */
[----:B------:R-:W-:-:S04]  /*bb90*/  PRMT R19, RZ, 0x7610, R19 ;  /* 0x00007610ff137816 */ /* 0x000fc80000000013 */
[----:B0-----:R-:W-:-:S05]  /*bba0*/  F2FP.SATFINITE.E4M3.F32.PACK_AB_MERGE_C R23, RZ, R20, RZ ;  /* 0x00000014ff17723e */ /* 0x001fca00048070ff */
[----:B------:R-:W-:Y:S04]  /*bbb0*/  @!P3 STG.E.U8 desc[UR38][R72.64+0x39], R23 ;  /* 0x000039174800b986 */ /* 0x000fe8000c101126 */
[----:B------:R-:W2:Y:S01]  /*bbc0*/  @!P4 LDG.E.U8 R19, desc[UR38][R32.64+0x38] ;  /* 0x000038262013c981 */ /* 0x000ea2000c1e1100 */
[----:B------:R-:W-:Y:S02]  /*bbd0*/  ISETP.LT.OR P3, PT, R41, 0x3a, !P1 ;  /* 0x0000003a2900780c */ /* 0x000fe40004f61670 */
[----:B---3--:R-:W-:-:S05]  /*bbe0*/  @!P4 IADD3 R102, P2, R102, R38, RZ ;  /* 0x000000266666c210 */ /* 0x008fca0007f5e0ff */
[----:B------:R-:W-:-:S06]  /*bbf0*/  @!P4 IMAD.X R103, R101, 0x1, R39, P2 ;  /* 0x000000016567c824 */ /* 0x000fcc00010e0627 */
[----:B-1----:R-:W0:Y:S01]  /*bc00*/  @!P3 LDC.64 R20, c[0x0][0x5c0] ;  /* 0x00017000ff14bb82 */ /* 0x002e220000000a00 */
        /* <DEDUP_REMOVED lines=42> */
[----:B------:R-:W-:Y:S02]  /*beb0*/  LOP3.LUT P3, RZ, R228, 0x100, RZ, 0xc0, !PT ;  /* 0x00000100e4ff7812 */ /* 0x000fe4000786c0ff */
        /* <DEDUP_REMOVED lines=67> */
[----:B------:R-:W-:-:S04]  /*c2f0*/  ISETP.GE.AND P4, PT, R40, 0x1, PT ;  /* 0x000000012800780c */ /* 0x000fc80003f86270 */
[----:B------:R-:W-:Y:S02]  /*c300*/  ISETP.LT.OR P2, PT, R41, 0x41, !P4 ;  /* 0x000000412900780c */ /* 0x000fe40006741670 */
[----:B------:R-:W-:-:S11]  /*c310*/  PRMT R9, RZ, 0x7610, R9 ;  /* 0x00007610ff097816 */ /* 0x000fd60000000009 */
[----:B------:R-:W2:Y:S01]  /*c320*/  @!P2 LDG.E.U8 R9, desc[UR38][R26.64+0x40] ;  /* 0x000040261a09a981 */ /* 0x000ea2000c1e1100 */
[----:B-1----:R-:W1:Y:S01]  /*c330*/  @!P2 LDC.64 R10, c[0x0][0x5c0] ;  /* 0x00017000ff0aab82 */ /* 0x002e620000000a00 */
[----:B------:R-:W-:Y:S02]  /*c340*/  PRMT R12, RZ, 0x7610, R12 ;  /* 0x00007610ff0c7816 */ /* 0x000fe4000000000c */
[----:B-1----:R-:W-:-:S05]  /*c350*/  @!P2 IADD3 R10, P3, R24, R10, RZ ;  /* 0x0000000a180aa210 */ /* 0x002fca0007f7e0ff */
[----:B------:R-:W-:Y:S01]  /*c360*/  @!P2 IMAD.X R11, R46, 0x1, R11, P3 ;  /* 0x000000012e0ba824 */ /* 0x000fe200018e060b */
[----:B--2---:R-:W-:-:S04]  /*c370*/  LOP3.LUT R9, R9, 0xff, RZ, 0xc0, !PT ;  /* 0x000000ff09097812 */ /* 0x004fc800078ec0ff */
[----:B------:R-:W-:-:S05]  /*c380*/  F2FP.F16.E4M3.UNPACK_B R9, R9 ;  /* 0x00000009ff09723e */ /* 0x000fca00020006ff */
[----:B------:R-:W-:-:S05]  /*c390*/  HADD2.F32 R9, -RZ, R9.H0_H0 ;  /* 0x20000009ff097230 */ /* 0x000fca0000004100 */
[----:B------:R-:W-:-:S04]  /*c3a0*/  FMUL R9, R9, UR32 ;  /* 0x0000002009097c20 */ /* 0x000fc80008400000 */
[----:B------:R-:W-:-:S05]  /*c3b0*/  FFMA R9, R8, UR33, R9 ;  /* 0x0000002108097c23 */ /* 0x000fca0008000009 */
[----:B0-----:R-:W-:-:S05]  /*c3c0*/  F2FP.SATFINITE.E4M3.F32.PACK_AB_MERGE_C R13, RZ, R9, RZ ;  /* 0x00000009ff0d723e */ /* 0x001fca00048070ff */
[----:B------:R0:W-:Y:S01]  /*c3d0*/  @!P2 STG.E.U8 desc[UR38][R10.64+0x40], R13 ;  /* 0x0000400d0a00a986 */ /* 0x0001e2000c101126 */
[----:B------:R-:W-:-:S13]  /*c3e0*/  ISETP.LT.OR P2, PT, R41, 0x42, !P4 ;  /* 0x000000422900780c */ /* 0x000fda0006741670 */
[----:B------:R-:W2:Y:S01]  /*c3f0*/  @!P2 LDG.E.U8 R12, desc[UR38][R26.64+0x41] ;  /* 0x000041261a0ca981 */ /* 0x000ea2000c1e1100 */
[----:B------:R-:W1:Y:S02]  /*c400*/  @!P2 LDC.64 R8, c[0x0][0x5c0] ;  /* 0x00017000ff08ab82 */ /* 0x000e640000000a00 */
[----:B-1----:R-:W-:-:S05]  /*c410*/  @!P2 IADD3 R8, P3, R24, R8, RZ ;  /* 0x000000081808a210 */ /* 0x002fca0007f7e0ff */
        /* <DEDUP_REMOVED lines=8> */
[----:B0-----:R-:W-:-:S05]  /*c4a0*/  F2FP.SATFINITE.E4M3.F32.PACK_AB_MERGE_C R11, RZ, R12, RZ ;  /* 0x0000000cff0b723e */ /* 0x001fca00048070ff */
        /* <DEDUP_REMOVED lines=13> */
[----:B--2---:R-:W-:-:S04]  /*c580*/  LOP3.LUT R6, R6, 0xff, RZ, 0xc0, !PT ;  /* 0x000000ff06067812 */ /* 0x004fc800078ec0ff */
[----:B------:R-:W-:-:S05]  /*c590*/  F2FP.F16.E4M3.UNPACK_B R6, R6 ;  /* 0x00000006ff06723e */ /* 0x000fca00020006ff */
[----:B------:R-:W-:-:S05]  /*c5a0*/  HADD2.F32 R6, -RZ, R6.H0_H0 ;  /* 0x20000006ff067230 */ /* 0x000fca0000004100 */
[----:B------:R-:W-:-:S04]  /*c5b0*/  FMUL R6, R6, UR32 ;  /* 0x0000002006067c20 */ /* 0x000fc80008400000 */
[----:B------:R-:W-:Y:S01]  /*c5c0*/  FFMA R6, R5, UR33, R6 ;  /* 0x0000002105067c23 */ /* 0x000fe20008000006 */
[----:B------:R-:W-:-:S04]  /*c5d0*/  PRMT R5, RZ, 0x7610, R5 ;  /* 0x00007610ff057816 */ /* 0x000fc80000000005 */
[----:B0-----:R-:W-:Y:S02]  /*c5e0*/  F2FP.SATFINITE.E4M3.F32.PACK_AB_MERGE_C R9, RZ, R6, RZ ;  /* 0x00000006ff09723e */ /* 0x001fe400048070ff */
[----:B-1----:R-:W0:Y:S03]  /*c5f0*/  @!P2 LDC.64 R6, c[0x0][0x5c0] ;  /* 0x00017000ff06ab82 */ /* 0x002e260000000a00 */
[----:B------:R1:W-:Y:S04]  /*c600*/  @!P0 STG.E.U8 desc[UR38][R60.64+0x41], R9 ;  /* 0x000041093c008986 */ /* 0x0003e8000c101126 */
[----:B------:R-:W2:Y:S01]  /*c610*/  @!P2 LDG.E.U8 R5, desc[UR38][R26.64+0x48] ;  /* 0x000048261a05a981 */ /* 0x000ea2000c1e1100 */
[----:B0-----:R-:W-:-:S05]  /*c620*/  @!P2 IADD3 R6, P3, R24, R6, RZ ;  /* 0x000000061806a210 */ /* 0x001fca0007f7e0ff */
[----:B------:R-:W-:Y:S01]  /*c630*/  @!P2 IMAD.X R7, R46, 0x1, R7, P3 ;  /* 0x000000012e07a824 */ /* 0x000fe200018e0607 */
[----:B------:R-:W-:Y:S02]  /*c640*/  PRMT R8, RZ, 0x7610, R8 ;  /* 0x00007610ff087816 */ /* 0x000fe40000000008 */
[----:B--2---:R-:W-:-:S04]  /*c650*/  LOP3.LUT R5, R5, 0xff, RZ, 0xc0, !PT ;  /* 0x000000ff05057812 */ /* 0x004fc800078ec0ff */
[----:B------:R-:W-:-:S05]  /*c660*/  F2FP.F16.E4M3.UNPACK_B R5, R5 ;  /* 0x00000005ff05723e */ /* 0x000fca00020006ff */
[----:B------:R-:W-:-:S05]  /*c670*/  HADD2.F32 R5, -RZ, R5.H0_H0 ;  /* 0x20000005ff057230 */ /* 0x000fca0000004100 */
[----:B------:R-:W-:-:S04]  /*c680*/  FMUL R5, R5, UR32 ;  /* 0x0000002005057c20 */ /* 0x000fc80008400000 */
[----:B------:R-:W-:-:S05]  /*c690*/  FFMA R5, R4, UR33, R5 ;  /* 0x0000002104057c23 */ /* 0x000fca0008000005 */
[----:B-1----:R-:W-:-:S05]  /*c6a0*/  F2FP.SATFINITE.E4M3.F32.PACK_AB_MERGE_C R9, RZ, R5, RZ ;  /* 0x00000005ff09723e */ /* 0x002fca00048070ff */
[----:B------:R0:W-:Y:S01]  /*c6b0*/  @!P2 STG.E.U8 desc[UR38][R6.64+0x48], R9 ;  /* 0x000048090600a986 */ /* 0x0001e2000c101126 */
[----:B------:R-:W-:-:S13]  /*c6c0*/  ISETP.LT.OR P2, PT, R41, 0x4a, !P4 ;  /* 0x0000004a2900780c */ /* 0x000fda0006741670 */
[----:B------:R-:W2:Y:S01]  /*c6d0*/  @!P2 LDG.E.U8 R8, desc[UR38][R26.64+0x49] ;  /* 0x000049261a08a981 */ /* 0x000ea2000c1e1100 */
[----:B------:R-:W1:Y:S01]  /*c6e0*/  @!P2 LDC.64 R4, c[0x0][0x5c0] ;  /* 0x00017000ff04ab82 */ /* 0x000e620000000a00 */
[----:B------:R-:W-:Y:S02]  /*c6f0*/  LOP3.LUT P0, RZ, R228, 0x40000000, RZ, 0xc0, !PT ;  /* 0x40000000e4ff7812 */ /* 0x000fe4000780c0ff */
[----:B-1----:R-:W-:-:S05]  /*c700*/  @!P2 IADD3 R4, P3, R24, R4, RZ ;  /* 0x000000041804a210 */ /* 0x002fca0007f7e0ff */
[----:B------:R-:W-:Y:S01]  /*c710*/  @!P2 IMAD.X R5, R46, 0x1, R5, P3 ;  /* 0x000000012e05a824 */ /* 0x000fe200018e0605 */
        /* <DEDUP_REMOVED lines=25> */
[----:B------:R-:W-:Y:S01]  /*c8b0*/  LOP3.LUT P3, RZ, R228, 0x2000000, RZ, 0xc0, !PT ;  /* 0x02000000e4ff7812 */ /* 0x000fe2000786c0ff */
[----:B------:R-:W2:Y:S03]  /*c8c0*/  LDL.LU R222, [R1+0xc] ;  /* 0x00000c0001de7983 */ /* 0x000ea60000300800 */
[----:B0-----:R-:W-:Y:S02]  /*c8d0*/  F2FP.SATFINITE.E4M3.F32.PACK_AB_MERGE_C R5, RZ, R2, RZ ;  /* 0x00000002ff05723e */ /* 0x001fe400048070ff */
[----:B------:R-:W-:-:S03]  /*c8e0*/  PRMT R2, RZ, 0x7610, R2 ;  /* 0x00007610ff027816 */ /* 0x000fc60000000002 */
[----:B------:R0:W-:Y:S04]  /*c8f0*/  @!P2 STG.E.U8 desc[UR38][R56.64+0x49], R5 ;  /* 0x000049053800a986 */ /* 0x0001e8000c101126 */
[----:B------:R-:W3:Y:S02]  /*c900*/  @!P4 LDG.E.U8 R2, desc[UR38][R30.64+0x40] ;  /* 0x000040261e02c981 */ /* 0x000ee4000c1e1100 */
[----:B---3--:R-:W-:-:S04]  /*c910*/  LOP3.LUT R2, R2, 0xff, RZ, 0xc0, !PT ;  /* 0x000000ff02027812 */ /* 0x008fc800078ec0ff */
[----:B------:R-:W-:-:S05]  /*c920*/  F2FP.F16.E4M3.UNPACK_B R2, R2 ;  /* 0x00000002ff02723e */ /* 0x000fca00020006ff */
[----:B------:R-:W-:-:S05]  /*c930*/  HADD2.F32 R2, -RZ, R2.H0_H0 ;  /* 0x20000002ff027230 */ /* 0x000fca0000004100 */
[----:B------:R-:W-:-:S04]  /*c940*/  FMUL R2, R2, UR32 ;  /* 0x0000002002027c20 */ /* 0x000fc80008400000 */
[----:B----4-:R-:W-:Y:S01]  /*c950*/  FFMA R2, R224, UR33, R2 ;  /* 0x00000021e0027c23 */ /* 0x010fe20008000002 */
[----:B------:R-:W-:Y:S01]  /*c960*/  LOP3.LUT P5, RZ, R0, 0x400, RZ, 0xc0, !PT ;  /* 0x0000040000ff7812 */ /* 0x000fe200078ac0ff */
[----:B------:R-:W3:Y:S03]  /*c970*/  LDL.LU R224, [R1+0x10] ;  /* 0x0000100001e07983 */ /* 0x000ee60000300800 */
[----:B-1----:R-:W-:Y:S02]  /*c980*/  F2FP.SATFINITE.E4M3.F32.PACK_AB_MERGE_C R3, RZ, R2, RZ ;  /* 0x00000002ff03723e */ /* 0x002fe400048070ff */
[----:B------:R-:W-:-:S03]  /*c990*/  PRMT R2, RZ, 0x7610, R2 ;  /* 0x00007610ff027816 */ /* 0x000fc60000000002 */
[----:B------:R1:W-:Y:S04]  /*c9a0*/  @!P4 STG.E.U8 desc[UR38][R54.64+0x40], R3 ;  /* 0x000040033600c986 */ /* 0x0003e8000c101126 */
[----:B------:R-:W4:Y:S01]  /*c9b0*/  @!P3 LDG.E.U8 R2, desc[UR38][R30.64+0x41] ;  /* 0x000041261e02b981 */ /* 0x000f22000c1e1100 */
[----:B------:R-:W0:Y:S02]  /*c9c0*/  @!P5 LDC.64 R6, c[0x0][0x5c0] ;  /* 0x00017000ff06db82 */ /* 0x000e240000000a00 */
[----:B0-----:R-:W-:-:S05]  /*c9d0*/  @!P5 IADD3 R80, P2, R80, R6, RZ ;  /* 0x000000065050d210 */ /* 0x001fca0007f5e0ff */
[----:B------:R-:W-:Y:S01]  /*c9e0*/  @!P5 IMAD.X R81, R81, 0x1, R7, P2 ;  /* 0x000000015151d824 */ /* 0x000fe200010e0607 */
[----:B----4-:R-:W-:-:S04]  /*c9f0*/  LOP3.LUT R2, R2, 0xff, RZ, 0xc0, !PT ;  /* 0x000000ff02027812 */ /* 0x010fc800078ec0ff */
[----:B------:R-:W-:-:S05]  /*ca00*/  F2FP.F16.E4M3.UNPACK_B R2, R2 ;  /* 0x00000002ff02723e */ /* 0x000fca00020006ff */
[----:B------:R-:W-:-:S05]  /*ca10*/  HADD2.F32 R2, -RZ, R2.H0_H0 ;  /* 0x20000002ff027230 */ /* 0x000fca0000004100 */
[----:B------:R-:W-:-:S04]  /*ca20*/  FMUL R2, R2, UR32 ;  /* 0x0000002002027c20 */ /* 0x000fc80008400000 */
[----:B------:R-:W-:Y:S01]  /*ca30*/  FFMA R2, R223, UR33, R2 ;  /* 0x00000021df027c23 */ /* 0x000fe20008000002 */
[----:B------:R-:W-:Y:S01]  /*ca40*/  LOP3.LUT P4, RZ, R228, 0x1000000, RZ, 0xc0, !PT ;  /* 0x01000000e4ff7812 */ /* 0x000fe2000788c0ff */
[----:B------:R-:W4:Y:S03]  /*ca50*/  LDL.LU R223, [R1+0x14] ;  /* 0x0000140001df7983 */ /* 0x000f260000300800 */
[----:B------:R-:W-:Y:S02]  /*ca60*/  F2FP.SATFINITE.E4M3.F32.PACK_AB_MERGE_C R5, RZ, R2, RZ ;  /* 0x00000002ff05723e */ /* 0x000fe400048070ff */
[----:B-1----:R-:W0:Y:S03]  /*ca70*/  @!P6 LDC.64 R2, c[0x0][0x5c0] ;  /* 0x00017000ff02eb82 */ /* 0x002e260000000a00 */
[----:B------:R1:W-:Y:S01]  /*ca80*/  @!P3 STG.E.U8 desc[UR38][R52.64+0x41], R5 ;  /* 0x000041053400b986 */ /* 0x0003e2000c101126 */
[----:B0-----:R-:W-:-:S02]  /*ca90*/  @!P6 IADD3 R82, P2, R82, R2, RZ ;  /* 0x000000025252e210 */ /* 0x001fc40007f5e0ff */
[----:B------:R-:W-:-:S06]  /*caa0*/  PRMT R2, RZ, 0x7610, R2 ;  /* 0x00007610ff027816 */ /* 0x000fcc0000000002 */
[----:B------:R-:W2:Y:S01]  /*cab0*/  @!P5 LDG.E.U8 R2, desc[UR38][R32.64+0x40] ;  /* 0x000040262002d981 */ /* 0x000ea2000c1e1100 */
[----:B------:R-:W-:Y:S01]  /*cac0*/  @!P6 IMAD.X R83, R83, 0x1, R3, P2 ;  /* 0x000000015353e824 */ /* 0x000fe200010e0603 */
[----:B--2---:R-:W-:-:S04]  /*cad0*/  LOP3.LUT R2, R2, 0xff, RZ, 0xc0, !PT ;  /* 0x000000ff02027812 */ /* 0x004fc800078ec0ff */
[----:B------:R-:W-:-:S05]  /*cae0*/  F2FP.F16.E4M3.UNPACK_B R2, R2 ;  /* 0x00000002ff02723e */ /* 0x000fca00020006ff */
[----:B------:R-:W-:-:S05]  /*caf0*/  HADD2.F32 R2, -RZ, R2.H0_H0 ;  /* 0x20000002ff027230 */ /* 0x000fca0000004100 */
[----:B------:R-:W-:-:S04]  /*cb00*/  FMUL R2, R2, UR32 ;  /* 0x0000002002027c20 */ /* 0x000fc80008400000 */
[----:B------:R-:W-:Y:S01]  /*cb10*/  FFMA R2, R222, UR33, R2 ;  /* 0x00000021de027c23 */ /* 0x000fe20008000002 */
[----:B------:R-:W-:Y:S01]  /*cb20*/  ISETP.GE.AND P3, PT, R40, 0x81, PT ;  /* 0x000000812800780c */ /* 0x000fe20003f66270 */
[----:B------:R-:W2:Y:S03]  /*cb30*/  LDL.LU R222, [R1+0x18] ;  /* 0x0000180001de7983 */ /* 0x000ea60000300800 */
[----:B------:R-:W-:Y:S02]  /*cb40*/  F2FP.SATFINITE.E4M3.F32.PACK_AB_MERGE_C R3, RZ, R2, RZ ;  /* 0x00000002ff03723e */ /* 0x000fe400048070ff */
[----:B------:R-:W-:-:S03]  /*cb50*/  PRMT R2, RZ, 0x7610, R2 ;  /* 0x00007610ff027816 */ /* 0x000fc60000000002 */
[----:B------:R-:W-:Y:S04]  /*cb60*/  @!P5 STG.E.U8 desc[UR38][R80.64+0x40], R3 ;  /* 0x000040035000d986 */ /* 0x000fe8000c101126 */
[----:B------:R-:W3:Y:S02]  /*cb70*/  @!P6 LDG.E.U8 R2, desc[UR38][R32.64+0x41] ;  /* 0x000041262002e981 */ /* 0x000ee4000c1e1100 */
[----:B---3--:R-:W-:-:S04]  /*cb80*/  LOP3.LUT R2, R2, 0xff, RZ, 0xc0, !PT ;  /* 0x000000ff02027812 */ /* 0x008fc800078ec0ff */
[----:B------:R-:W-:-:S05]  /*cb90*/  F2FP.F16.E4M3.UNPACK_B R2, R2 ;  /* 0x00000002ff02723e */ /* 0x000fca00020006ff */
[----:B------:R-:W-:-:S05]  /*cba0*/  HADD2.F32 R2, -RZ, R2.H0_H0 ;  /* 0x20000002ff027230 */ /* 0x000fca0000004100 */
[----:B------:R-:W-:-:S04]  /*cbb0*/  FMUL R2, R2, UR32 ;  /* 0x0000002002027c20 */ /* 0x000fc80008400000 */
[----:B------:R-:W-:Y:S01]  /*cbc0*/  FFMA R2, R224, UR33, R2 ;  /* 0x00000021e0027c23 */ /* 0x000fe20008000002 */
[----:B------:R-:W-:Y:S01]  /*cbd0*/  ISETP.LT.OR P3, PT, R41, 0x4a, !P3 ;  /* 0x0000004a2900780c */ /* 0x000fe20005f61670 */
[----:B------:R-:W3:Y:S03]  /*cbe0*/  LDL.LU R224, [R1+0x1c] ;  /* 0x00001c0001e07983 */ /* 0x000ee60000300800 */
[----:B-1----:R-:W-:Y:S02]  /*cbf0*/  F2FP.SATFINITE.E4M3.F32.PACK_AB_MERGE_C R5, RZ, R2, RZ ;  /* 0x00000002ff05723e */ /* 0x002fe400048070ff */
[----:B------:R-:W-:-:S03]  /*cc00*/  PRMT R2, RZ, 0x7610, R2 ;  /* 0x00007610ff027816 */ /* 0x000fc60000000002 */
[----:B------:R0:W-:Y:S04]  /*cc10*/  @!P6 STG.E.U8 desc[UR38][R82.64+0x41], R5 ;  /* 0x000041055200e986 */ /* 0x0001e8000c101126 */
[----:B------:R-:W4:Y:S01]  /*cc20*/  @!P4 LDG.E.U8 R2, desc[UR38][R30.64+0x48] ;  /* 0x000048261e02c981 */ /* 0x000f22000c1e1100 */
[----:B0-----:R-:W0:Y:S01]  /*cc30*/  @!P3 LDC.64 R4, c[0x0][0x5c0] ;  /* 0x00017000ff04bb82 */ /* 0x001e220000000a00 */
[----:B----4-:R-:W-:-:S04]  /*cc40*/  LOP3.LUT R2, R2, 0xff, RZ, 0xc0, !PT ;  /* 0x000000ff02027812 */ /* 0x010fc800078ec0ff */
[----:B------:R-:W-:-:S05]  /*cc50*/  F2FP.F16.E4M3.UNPACK_B R2, R2 ;  /* 0x00000002ff02723e */ /* 0x000fca00020006ff */
[----:B------:R-:W-:-:S05]  /*cc60*/  HADD2.F32 R2, -RZ, R2.H0_H0 ;  /* 0x20000002ff027230 */ /* 0x000fca0000004100 */
[----:B------:R-:W-:-:S04]  /*cc70*/  FMUL R2, R2, UR32 ;  /* 0x0000002002027c20 */ /* 0x000fc80008400000 */
[----:B------:R-:W-:Y:S02]  /*cc80*/  FFMA R2, R223, UR33, R2 ;  /* 0x00000021df027c23 */ /* 0x000fe40008000002 */
[----:B------:R-:W4:Y:S03]  /*cc90*/  LDL.LU R223, [R1+0x20] ;  /* 0x0000200001df7983 */ /* 0x000f260000300800 */
[----:B------:R-:W-:Y:S02]  /*cca0*/  F2FP.SATFINITE.E4M3.F32.PACK_AB_MERGE_C R7, RZ, R2, RZ ;  /* 0x00000002ff07723e */ /* 0x000fe400048070ff */
[----:B------:R-:W-:-:S03]  /*ccb0*/  PRMT R2, RZ, 0x7610, R2 ;  /* 0x00007610ff027816 */ /* 0x000fc60000000002 */
[----:B------:R1:W-:Y:S04]  /*ccc0*/  @!P4 STG.E.U8 desc[UR38][R50.64+0x48], R7 ;  /* 0x000048073200c986 */ /* 0x0003e8000c101126 */
[----:B------:R-:W2:Y:S02]  /*ccd0*/  @!P3 LDG.E.U8 R2, desc[UR38][R30.64+0x49] ;  /* 0x000049261e02b981 */ /* 0x000ea4000c1e1100 */
[----:B--2---:R-:W-:-:S04]  /*cce0*/  LOP3.LUT R2, R2, 0xff, RZ, 0xc0, !PT ;  /* 0x000000ff02027812 */ /* 0x004fc800078ec0ff */
[----:B------:R-:W-:-:S05]  /*ccf0*/  F2FP.F16.E4M3.UNPACK_B R2, R2 ;  /* 0x00000002ff02723e */ /* 0x000fca00020006ff */
[----:B------:R-:W-:Y:S01]  /*cd00*/  HADD2.F32 R3, -RZ, R2.H0_H0 ;  /* 0x20000002ff037230 */ /* 0x000fe20000004100 */
[----:B0-----:R-:W-:-:S04]  /*cd10*/  @!P3 IADD3 R2, P2, P4, R24, R4, R47 ;  /* 0x000000041802b210 */ /* 0x001fc80007c5e02f */
[----:B------:R-:W-:Y:S01]  /*cd20*/  FMUL R4, R3, UR32 ;  /* 0x0000002003047c20 */ /* 0x000fe20008400000 */
[----:B------:R-:W-:Y:S02]  /*cd30*/  @!P3 IADD3.X R3, R46, R5, R43, P2, P4 ;  /* 0x000000052e03b210 */ /* 0x000fe400017e842b */
[C---:B------:R-:W-:Y:S01]  /*cd40*/  ISETP.LT.OR P2, PT, R41.reuse, 0x49, !P1 ;  /* 0x000000492900780c */ /* 0x040fe20004f41670 */
[----:B------:R-:W-:Y:S01]  /*cd50*/  FFMA R4, R222, UR33, R4 ;  /* 0x00000021de047c23 */ /* 0x000fe20008000004 */
[----:B------:R-:W-:Y:S01]  /*cd60*/  ISETP.LT.OR P1, PT, R41, 0x4a, !P1 ;  /* 0x0000004a2900780c */ /* 0x000fe20004f21670 */
[----:B------:R-:W2:Y:S03]  /*cd70*/  LDL.LU R222, [R1+0x24] ;  /* 0x0000240001de7983 */ /* 0x000ea60000300800 */
[----:B-1----:R-:W-:Y:S02]  /*cd80*/  F2FP.SATFINITE.E4M3.F32.PACK_AB_MERGE_C R7, RZ, R4, RZ ;  /* 0x00000004ff07723e */ /* 0x002fe400048070ff */
[----:B------:R-:W-:-:S03]  /*cd90*/  PRMT R4, RZ, 0x7610, R4 ;  /* 0x00007610ff047816 */ /* 0x000fc60000000004 */
[----:B------:R3:W-:Y:S02]  /*cda0*/  @!P3 STG.E.U8 desc[UR38][R2.64+0x49], R7 ;  /* 0x000049070200b986 */ /* 0x0007e4000c101126 */
[----:B------:R-:W0:Y:S02]  /*cdb0*/  @!P2 LDC.64 R10, c[0x0][0x5c0] ;  /* 0x00017000ff0aab82 */ /* 0x000e240000000a00 */
[----:B------:R-:W4:Y:S01]  /*cdc0*/  @!P2 LDG.E.U8 R4, desc[UR38][R32.64+0x48] ;  /* 0x000048262004a981 */ /* 0x000f22000c1e1100 */
[----:B------:R-:W-:-:S04]  /*cdd0*/  @!P2 IADD3 R9, P3, P4, R45, R24, R47 ;  /* 0x000000182d09a210 */ /* 0x000fc80007c7e02f */
[----:B------:R-:W-:Y:S02]  /*cde0*/  @!P2 IADD3.X R6, R42, R46, R43, P3, P4 ;  /* 0x0000002e2a06a210 */ /* 0x000fe40001fe842b */
[----:B----4-:R-:W-:-:S04]  /*cdf0*/  LOP3.LUT R4, R4, 0xff, RZ, 0xc0, !PT ;  /* 0x000000ff04047812 */ /* 0x010fc800078ec0ff */
[----:B------:R-:W-:-:S05]  /*ce00*/  F2FP.F16.E4M3.UNPACK_B R4, R4 ;  /* 0x00000004ff04723e */ /* 0x000fca00020006ff */
[----:B------:R-:W-:-:S05]  /*ce10*/  HADD2.F32 R4, -RZ, R4.H0_H0 ;  /* 0x20000004ff047230 */ /* 0x000fca0000004100 */
[----:B------:R-:W-:Y:S01]  /*ce20*/  FMUL R5, R4, UR32 ;  /* 0x0000002004057c20 */ /* 0x000fe20008400000 */
[----:B0-----:R-:W-:-:S03]  /*ce30*/  @!P2 IADD3 R4, P3, R9, R10, RZ ;  /* 0x0000000a0904a210 */ /* 0x001fc60007f7e0ff */
[----:B---3--:R-:W-:Y:S02]  /*ce40*/  FFMA R2, R224, UR33, R5 ;  /* 0x00000021e0027c23 */ /* 0x008fe40008000005 */
[----:B------:R-:W-:Y:S01]  /*ce50*/  @!P2 IMAD.X R5, R6, 0x1, R11, P3 ;  /* 0x000000010605a824 */ /* 0x000fe200018e060b */
[----:B------:R-:W-:Y:S01]  /*ce60*/  ISETP.GE.AND P5, PT, R40, 0x101, PT ;  /* 0x000001012800780c */ /* 0x000fe20003fa6270 */
[----:B------:R-:W0:Y:S01]  /*ce70*/  @!P1 LDC.64 R10, c[0x0][0x5c0] ;  /* 0x00017000ff0a9b82 */ /* 0x000e220000000a00 */
[----:B------:R-:W-:Y:S01]  /*ce80*/  F2FP.SATFINITE.E4M3.F32.PACK_AB_MERGE_C R3, RZ, R2, RZ ;  /* 0x00000002ff03723e */ /* 0x000fe200048070ff */
[----:B------:R-:W3:Y:S01]  /*ce90*/  LDL.LU R224, [R1+0x28] ;  /* 0x0000280001e07983 */ /* 0x000ee20000300800 */
[----:B------:R-:W-:-:S03]  /*cea0*/  PRMT R2, RZ, 0x7610, R2 ;  /* 0x00007610ff027816 */ /* 0x000fc60000000002 */
[----:B------:R1:W-:Y:S04]  /*ceb0*/  @!P2 STG.E.U8 desc[UR38][R4.64+0x48], R3 ;  /* 0x000048030400a986 */ /* 0x0003e8000c101126 */
[----:B------:R-:W4:Y:S01]  /*cec0*/  @!P1 LDG.E.U8 R2, desc[UR38][R32.64+0x49] ;  /* 0x0000492620029981 */ /* 0x000f22000c1e1100 */
[----:B------:R-:W-:Y:S02]  /*ced0*/  @!P1 IADD3 R47, P3, P4, R45, R24, R47 ;  /* 0x000000182d2f9210 */ /* 0x000fe40007c7e02f */
[----:B------:R-:W-:Y:S02]  /*cee0*/  ISETP.LT.OR P2, PT, R41, 0x41, !P5 ;  /* 0x000000412900780c */ /* 0x000fe40006f41670 */
[----:B------:R-:W-:Y:S02]  /*cef0*/  @!P1 IADD3.X R8, R42, R46, R43, P3, P4 ;  /* 0x0000002e2a089210 */ /* 0x000fe40001fe842b */
[----:B-1----:R-:W-:-:S02]  /*cf00*/  PRMT R4, RZ, 0x7610, R4 ;  /* 0x00007610ff047816 */ /* 0x002fc40000000004 */
[----:B----4-:R-:W-:-:S04]  /*cf10*/  LOP3.LUT R2, R2, 0xff, RZ, 0xc0, !PT ;  /* 0x000000ff02027812 */ /* 0x010fc800078ec0ff */
[----:B------:R-:W-:-:S05]  /*cf20*/  F2FP.F16.E4M3.UNPACK_B R2, R2 ;  /* 0x00000002ff02723e */ /* 0x000fca00020006ff */
[----:B------:R-:W-:-:S05]  /*cf30*/  HADD2.F32 R2, -RZ, R2.H0_H0 ;  /* 0x20000002ff027230 */ /* 0x000fca0000004100 */
[----:B------:R-:W-:-:S04]  /*cf40*/  FMUL R2, R2, UR32 ;  /* 0x0000002002027c20 */ /* 0x000fc80008400000 */
[----:B------:R-:W-:Y:S01]  /*cf50*/  FFMA R6, R223, UR33, R2 ;  /* 0x00000021df067c23 */ /* 0x000fe20008000002 */
[----:B0-----:R-:W-:Y:S01]  /*cf60*/  @!P1 IADD3 R2, P3, R47, R10, RZ ;  /* 0x0000000a2f029210 */ /* 0x001fe20007f7e0ff */
[----:B------:R-:W4:Y:S03]  /*cf70*/  LDL.LU R223, [R1+0x2c] ;  /* 0x00002c0001df7983 */ /* 0x000f260000300800 */
[----:B------:R-:W-:Y:S01]  /*cf80*/  F2FP.SATFINITE.E4M3.F32.PACK_AB_MERGE_C R7, RZ, R6, RZ ;  /* 0x00000006ff07723e */ /* 0x000fe200048070ff */
[----:B------:R-:W-:Y:S02]  /*cf90*/  @!P1 IMAD.X R3, R8, 0x1, R11, P3 ;  /* 0x0000000108039824 */ /* 0x000fe400018e060b */
[----:B------:R-:W0:Y:S03]  /*cfa0*/  @!P2 LDC.64 R8, c[0x0][0x5c0] ;  /* 0x00017000ff08ab82 */ /* 0x000e260000000a00 */
[----:B------:R1:W-:Y:S04]  /*cfb0*/  @!P1 STG.E.U8 desc[UR38][R2.64+0x49], R7 ;  /* 0x0000490702009986 */ /* 0x0003e8000c101126 */
[----:B------:R-:W2:Y:S01]  /*cfc0*/  @!P2 LDG.E.U8 R4, desc[UR38][R36.64+0x40] ;  /* 0x000040262404a981 */ /* 0x000ea2000c1e1100 */
[----:B------:R-:W-:-:S02]  /*cfd0*/  ISETP.LT.OR P1, PT, R41, 0x42, !P5 ;  /* 0x000000422900780c */ /* 0x000fc40006f21670 */
[----:B-1----:R-:W-:Y:S02]  /*cfe0*/  PRMT R2, RZ, 0x7610, R2 ;  /* 0x00007610ff027816 */ /* 0x002fe40000000002 */
[----:B--2---:R-:W-:-:S04]  /*cff0*/  LOP3.LUT R4, R4, 0xff, RZ, 0xc0, !PT ;  /* 0x000000ff04047812 */ /* 0x004fc800078ec0ff */
[----:B------:R-:W-:-:S05]  /*d000*/  F2FP.F16.E4M3.UNPACK_B R4, R4 ;  /* 0x00000004ff04723e */ /* 0x000fca00020006ff */
[----:B------:R-:W-:-:S05]  /*d010*/  HADD2.F32 R4, -RZ, R4.H0_H0 ;  /* 0x20000004ff047230 */ /* 0x000fca0000004100 */
[----:B------:R-:W-:Y:S01]  /*d020*/  FMUL R5, R4, UR32 ;  /* 0x0000002004057c20 */ /* 0x000fe20008400000 */
[----:B0-----:R-:W-:-:S03]  /*d030*/  @!P2 IADD3 R4, P3, P4, R24, R8, R49 ;  /* 0x000000081804a210 */ /* 0x001fc60007c7e031 */
[----:B------:R-:W-:Y:S01]  /*d040*/  FFMA R6, R222, UR33, R5 ;  /* 0x00000021de067c23 */ /* 0x000fe20008000005 */
[----:B------:R-:W-:Y:S02]  /*d050*/  @!P2 IADD3.X R5, R46, R9, R44, P3, P4 ;  /* 0x000000092e05a210 */ /* 0x000fe40001fe842c */
[----:B------:R-:W0:Y:S02]  /*d060*/  @!P1 LDC.64 R8, c[0x0][0x5c0] ;  /* 0x00017000ff089b82 */ /* 0x000e240000000a00 */
[----:B------:R-:W-:-:S05]  /*d070*/  F2FP.SATFINITE.E4M3.F32.PACK_AB_MERGE_C R7, RZ, R6, RZ ;  /* 0x00000006ff07723e */ /* 0x000fca00048070ff */
[----:B------:R1:W-:Y:S04]  /*d080*/  @!P2 STG.E.U8 desc[UR38][R4.64+0x40], R7 ;  /* 0x000040070400a986 */ /* 0x0003e8000c101126 */
[----:B------:R-:W2:Y:S01]  /*d090*/  @!P1 LDG.E.U8 R2, desc[UR38][R36.64+0x41] ;  /* 0x0000412624029981 */ /* 0x000ea2000c1e1100 */
[----:B------:R-:W-:-:S04]  /*d0a0*/  LOP3.LUT P0, RZ, R0, 0x80, RZ, 0xc0, !PT ;  /* 0x0000008000ff7812 */ /* 0x000fc8000780c0ff */
[----:B------:R-:W-:Y:S02]  /*d0b0*/  ISETP.LT.OR P2, PT, R41, 0x41, !P0 ;  /* 0x000000412900780c */ /* 0x000fe40004741670 */
[----:B-1----:R-:W-:-:S11]  /*d0c0*/  PRMT R4, RZ, 0x7610, R4 ;  /* 0x00007610ff047816 */ /* 0x002fd60000000004 */
[----:B------:R-:W1:Y:S01]  /*d0d0*/  @!P2 LDC.64 R10, c[0x0][0x5c0] ;  /* 0x00017000ff0aab82 */ /* 0x000e620000000a00 */
[----:B--2---:R-:W-:-:S04]  /*d0e0*/  LOP3.LUT R2, R2, 0xff, RZ, 0xc0, !PT ;  /* 0x000000ff02027812 */ /* 0x004fc800078ec0ff */
[----:B------:R-:W-:-:S05]  /*d0f0*/  F2FP.F16.E4M3.UNPACK_B R2, R2 ;  /* 0x00000002ff02723e */ /* 0x000fca00020006ff */
[----:B------:R-:W-:-:S05]  /*d100*/  HADD2.F32 R2, -RZ, R2.H0_H0 ;  /* 0x20000002ff027230 */ /* 0x000fca0000004100 */
[----:B------:R-:W-:Y:S01]  /*d110*/  FMUL R3, R2, UR32 ;  /* 0x0000002002037c20 */ /* 0x000fe20008400000 */
[----:B0-----:R-:W-:-:S03]  /*d120*/  @!P1 IADD3 R2, P3, P4, R24, R8, R49 ;  /* 0x0000000818029210 */ /* 0x001fc60007c7e031 */
[----:B---3--:R-:W-:Y:S01]  /*d130*/  FFMA R6, R224, UR33, R3 ;  /* 0x00000021e0067c23 */ /* 0x008fe20008000003 */
[----:B------:R-:W-:Y:S01]  /*d140*/  @!P1 IADD3.X R3, R46, R9, R44, P3, P4 ;  /* 0x000000092e039210 */ /* 0x000fe20001fe842c */
[----:B------:R-:W2:Y:S03]  /*d150*/  LDL.LU R224, [R1+0x30] ;  /* 0x0000300001e07983 */ /* 0x000ea60000300800 */
[----:B------:R-:W-:Y:S01]  /*d160*/  F2FP.SATFINITE.E4M3.F32.PACK_AB_MERGE_C R7, RZ, R6, RZ ;  /* 0x00000006ff07723e */ /* 0x000fe200048070ff */
[----:B------:R-:W3:Y:S04]  /*d170*/  LDL.LU R222, [R1+0x34] ;  /* 0x0000340001de7983 */ /* 0x000ee80000300800 */
[----:B------:R4:W-:Y:S04]  /*d180*/  @!P1 STG.E.U8 desc[UR38][R2.64+0x41], R7 ;  /* 0x0000410702009986 */ /* 0x0009e8000c101126 */
[----:B------:R-:W4:Y:S01]  /*d190*/  @!P2 LDG.E.U8 R4, desc[UR38][R34.64+0x40] ;  /* 0x000040262204a981 */ /* 0x000f22000c1e1100 */
[----:B------:R-:W-:-:S02]  /*d1a0*/  @!P2 IADD3 R9, P3, P4, R45, R24, R49 ;  /* 0x000000182d09a210 */ /* 0x000fc40007c7e031 */
[----:B------:R-:W-:Y:S02]  /*d1b0*/  ISETP.LT.OR P1, PT, R41, 0x42, !P0 ;  /* 0x000000422900780c */ /* 0x000fe40004721670 */
[----:B------:R-:W-:Y:S02]  /*d1c0*/  @!P2 IADD3.X R6, R42, R46, R44, P3, P4 ;  /* 0x0000002e2a06a210 */ /* 0x000fe40001fe842c */
[----:B----4-:R-:W-:-:S04]  /*d1d0*/  LOP3.LUT R4, R4, 0xff, RZ, 0xc0, !PT ;  /* 0x000000ff04047812 */ /* 0x010fc800078ec0ff */
[----:B------:R-:W-:-:S05]  /*d1e0*/  F2FP.F16.E4M3.UNPACK_B R4, R4 ;  /* 0x00000004ff04723e */ /* 0x000fca00020006ff */
[----:B------:R-:W-:-:S05]  /*d1f0*/  HADD2.F32 R4, -RZ, R4.H0_H0 ;  /* 0x20000004ff047230 */ /* 0x000fca0000004100 */
[----:B------:R-:W-:Y:S01]  /*d200*/  FMUL R5, R4, UR32 ;  /* 0x0000002004057c20 */ /* 0x000fe20008400000 */
[----:B-1----:R-:W-:-:S03]  /*d210*/  @!P2 IADD3 R4, P3, R9, R10, RZ ;  /* 0x0000000a0904a210 */ /* 0x002fc60007f7e0ff */
[----:B------:R-:W-:Y:S02]  /*d220*/  FFMA R2, R223, UR33, R5 ;  /* 0x00000021df027c23 */ /* 0x000fe40008000005 */
[----:B------:R-:W-:Y:S01]  /*d230*/  @!P2 IMAD.X R5, R6, 0x1, R11, P3 ;  /* 0x000000010605a824 */ /* 0x000fe200018e060b */
[----:B------:R-:W4:Y:S01]  /*d240*/  LDL.LU R223, [R1+0x38] ;  /* 0x0000380001df7983 */ /* 0x000f220000300800 */
[----:B------:R-:W0:Y:S01]  /*d250*/  @!P1 LDC.64 R10, c[0x0][0x5c0] ;  /* 0x00017000ff0a9b82 */ /* 0x000e220000000a00 */
[----:B------:R-:W-:Y:S02]  /*d260*/  F2FP.SATFINITE.E4M3.F32.PACK_AB_MERGE_C R7, RZ, R2, RZ ;  /* 0x00000002ff07723e */ /* 0x000fe400048070ff */
[----:B------:R-:W-:-:S03]  /*d270*/  PRMT R2, RZ, 0x7610, R2 ;  /* 0x00007610ff027816 */ /* 0x000fc60000000002 */
[----:B------:R2:W-:Y:S04]  /*d280*/  @!P2 STG.E.U8 desc[UR38][R4.64+0x40], R7 ;  /* 0x000040070400a986 */ /* 0x0005e8000c101126 */
[----:B------:R-:W3:Y:S01]  /*d290*/  @!P1 LDG.E.U8 R2, desc[UR38][R34.64+0x41] ;  /* 0x0000412622029981 */ /* 0x000ee2000c1e1100 */
[----:B------:R-:W-:Y:S02]  /*d2a0*/  @!P1 IADD3 R9, P3, P4, R45, R24, R49 ;  /* 0x000000182d099210 */ /* 0x000fe40007c7e031 */
[----:B------:R-:W-:Y:S02]  /*d2b0*/  ISETP.LT.OR P2, PT, R41, 0x49, !P5 ;  /* 0x000000492900780c */ /* 0x000fe40006f41670 */
[----:B------:R-:W-:Y:S02]  /*d2c0*/  @!P1 IADD3.X R6, R42, R46, R44, P3, P4 ;  /* 0x0000002e2a069210 */ /* 0x000fe40001fe842c */
[----:B---3--:R-:W-:-:S04]  /*d2d0*/  LOP3.LUT R2, R2, 0xff, RZ, 0xc0, !PT ;  /* 0x000000ff02027812 */ /* 0x008fc800078ec0ff */
[----:B------:R-:W-:-:S05]  /*d2e0*/  F2FP.F16.E4M3.UNPACK_B R2, R2 ;  /* 0x00000002ff02723e */ /* 0x000fca00020006ff */
[----:B------:R-:W-:-:S05]  /*d2f0*/  HADD2.F32 R2, -RZ, R2.H0_H0 ;  /* 0x20000002ff027230 */ /* 0x000fca0000004100 */
[----:B------:R-:W-:Y:S01]  /*d300*/  FMUL R3, R2, UR32 ;  /* 0x0000002002037c20 */ /* 0x000fe20008400000 */
[----:B0-----:R-:W-:Y:S02]  /*d310*/  @!P1 IADD3 R2, P3, R9, R10, RZ ;  /* 0x0000000a09029210 */ /* 0x001fe40007f7e0ff */
[----:B------:R-:W0:Y:S01]  /*d320*/  @!P2 LDC.64 R8, c[0x0][0x5c0] ;  /* 0x00017000ff08ab82 */ /* 0x000e220000000a00 */
[----:B--2---:R-:W-:Y:S02]  /*d330*/  FFMA R4, R224, UR33, R3 ;  /* 0x00000021e0047c23 */ /* 0x004fe40008000003 */
[----:B------:R-:W-:Y:S01]  /*d340*/  @!P1 IMAD.X R3, R6, 0x1, R11, P3 ;  /* 0x0000000106039824 */ /* 0x000fe200018e060b */
[----:B------:R-:W2:Y:S02]  /*d350*/  LDL.LU R224, [R1+0x3c] ;  /* 0x00003c0001e07983 */ /* 0x000ea40000300800 */
[----:B------:R-:W-:Y:S02]  /*d360*/  F2FP.SATFINITE.E4M3.F32.PACK_AB_MERGE_C R7, RZ, R4, RZ ;  /* 0x00000004ff07723e */ /* 0x000fe400048070ff */
[----:B------:R-:W-:-:S03]  /*d370*/  PRMT R4, RZ, 0x7610, R4 ;  /* 0x00007610ff047816 */ /* 0x000fc60000000004 */
[----:B------:R1:W-:Y:S04]  /*d380*/  @!P1 STG.E.U8 desc[UR38][R2.64+0x41], R7 ;  /* 0x0000410702009986 */ /* 0x0003e8000c101126 */
[----:B------:R-:W3:Y:S01]  /*d390*/  @!P2 LDG.E.U8 R4, desc[UR38][R36.64+0x48] ;  /* 0x000048262404a981 */ /* 0x000ee2000c1e1100 */
[----:B------:R-:W-:Y:S02]  /*d3a0*/  ISETP.LT.OR P1, PT, R41, 0x4a, !P5 ;  /* 0x0000004a2900780c */ /* 0x000fe40006f21670 */
[----:B-1----:R-:W-:Y:S02]  /*d3b0*/  PRMT R2, RZ, 0x7610, R2 ;  /* 0x00007610ff027816 */ /* 0x002fe40000000002 */
[----:B---3--:R-:W-:-:S04]  /*d3c0*/  LOP3.LUT R4, R4, 0xff, RZ, 0xc0, !PT ;  /* 0x000000ff04047812 */ /* 0x008fc800078ec0ff */
        /* <DEDUP_REMOVED lines=9> */
[----:B------:R-:W3:Y:S01]  /*d460*/  @!P1 LDG.E.U8 R2, desc[UR38][R36.64+0x49] ;  /* 0x0000492624029981 */ /* 0x000ee2000c1e1100 */
[----:B------:R-:W-:Y:S02]  /*d470*/  ISETP.LT.OR P2, PT, R41, 0x49, !P0 ;  /* 0x000000492900780c */ /* 0x000fe40004741670 */
[----:B-1----:R-:W-:-:S11]  /*d480*/  PRMT R4, RZ, 0x7610, R4 ;  /* 0x00007610ff047816 */ /* 0x002fd60000000004 */
[----:B------:R-:W1:Y:S01]  /*d490*/  @!P2 LDC.64 R10, c[0x0][0x5c0] ;  /* 0x00017000ff0aab82 */ /* 0x000e620000000a00 */
[----:B---3--:R-:W-:-:S04]  /*d4a0*/  LOP3.LUT R2, R2, 0xff, RZ, 0xc0, !PT ;  /* 0x000000ff02027812 */ /* 0x008fc800078ec0ff */
[----:B------:R-:W-:-:S05]  /*d4b0*/  F2FP.F16.E4M3.UNPACK_B R2, R2 ;  /* 0x00000002ff02723e */ /* 0x000fca00020006ff */
[----:B------:R-:W-:-:S05]  /*d4c0*/  HADD2.F32 R2, -RZ, R2.H0_H0 ;  /* 0x20000002ff027230 */ /* 0x000fca0000004100 */
[----:B------:R-:W-:Y:S01]  /*d4d0*/  FMUL R3, R2, UR32 ;  /* 0x0000002002037c20 */ /* 0x000fe20008400000 */
[----:B0-----:R-:W-:-:S03]  /*d4e0*/  @!P1 IADD3 R2, P3, P4, R24, R8, R49 ;  /* 0x0000000818029210 */ /* 0x001fc60007c7e031 */
[----:B----4-:R-:W-:Y:S01]  /*d4f0*/  FFMA R6, R223, UR33, R3 ;  /* 0x00000021df067c23 */ /* 0x010fe20008000003 */
[----:B------:R-:W-:-:S04]  /*d500*/  @!P1 IADD3.X R3, R46, R9, R44, P3, P4 ;  /* 0x000000092e039210 */ /* 0x000fc80001fe842c */
[----:B------:R-:W-:-:S05]  /*d510*/  F2FP.SATFINITE.E4M3.F32.PACK_AB_MERGE_C R7, RZ, R6, RZ ;  /* 0x00000006ff07723e */ /* 0x000fca00048070ff */
[----:B------:R0:W-:Y:S04]  /*d520*/  @!P1 STG.E.U8 desc[UR38][R2.64+0x49], R7 ;  /* 0x0000490702009986 */ /* 0x0001e8000c101126 */
[----:B------:R-:W3:Y:S01]  /*d530*/  @!P2 LDG.E.U8 R4, desc[UR38][R34.64+0x48] ;  /* 0x000048262204a981 */ /* 0x000ee2000c1e1100 */
[----:B------:R-:W-:-:S04]  /*d540*/  @!P2 IADD3 R9, P1, P3, R45, R24, R49 ;  /* 0x000000182d09a210 */ /* 0x000fc80007b3e031 */
[----:B------:R-:W-:Y:S02]  /*d550*/  @!P2 IADD3.X R8, R42, R46, R44, P1, P3 ;  /* 0x0000002e2a08a210 */ /* 0x000fe40000fe642c */
[----:B------:R-:W-:Y:S01]  /*d560*/  ISETP.LT.OR P0, PT, R41, 0x4a, !P0 ;  /* 0x0000004a2900780c */ /* 0x000fe20004701670 */
[----:B------:R-:W-:Y:S01]  /*d570*/  BSSY B1, `(.L_x_39) ;  /* 0x000000d000017945 */ /* 0x000fe20003800000 */
[----:B0-----:R-:W-:Y:S02]  /*d580*/  PRMT R2, RZ, 0x7610, R2 ;  /* 0x00007610ff027816 */ /* 0x001fe40000000002 */
[----:B---3--:R-:W-:-:S04]  /*d590*/  LOP3.LUT R4, R4, 0xff, RZ, 0xc0, !PT ;  /* 0x000000ff04047812 */ /* 0x008fc800078ec0ff */
[----:B------:R-:W-:-:S05]  /*d5a0*/  F2FP.F16.E4M3.UNPACK_B R4, R4 ;  /* 0x00000004ff04723e */ /* 0x000fca00020006ff */
[----:B------:R-:W-:-:S05]  /*d5b0*/  HADD2.F32 R4, -RZ, R4.H0_H0 ;  /* 0x20000004ff047230 */ /* 0x000fca0000004100 */
[----:B------:R-:W-:Y:S01]  /*d5c0*/  FMUL R5, R4, UR32 ;  /* 0x0000002004057c20 */ /* 0x000fe20008400000 */
[----:B-1----:R-:W-:-:S03]  /*d5d0*/  @!P2 IADD3 R4, P4, R9, R10, RZ ;  /* 0x0000000a0904a210 */ /* 0x002fc60007f9e0ff */
[----:B--2---:R-:W-:Y:S02]  /*d5e0*/  FFMA R6, R224, UR33, R5 ;  /* 0x00000021e0067c23 */ /* 0x004fe40008000005 */
[----:B------:R-:W-:-:S03]  /*d5f0*/  @!P2 IMAD.X R5, R8, 0x1, R11, P4 ;  /* 0x000000010805a824 */ /* 0x000fc600020e060b */
[----:B------:R-:W-:-:S05]  /*d600*/  F2FP.SATFINITE.E4M3.F32.PACK_AB_MERGE_C R3, RZ, R6, RZ ;  /* 0x00000006ff03723e */ /* 0x000fca00048070ff */
[----:B------:R0:W-:Y:S01]  /*d610*/  @!P2 STG.E.U8 desc[UR38][R4.64+0x48], R3 ;  /* 0x000048030400a986 */ /* 0x0001e2000c101126 */
[----:B------:R-:W-:Y:S05]  /*d620*/  @P0 BRA `(.L_x_40) ;  /* 0x0000000000040947 */ /* 0x000fea0003800000 */
[----:B------:R1:W5:Y:S02]  /*d630*/  LDG.E.U8 R2, desc[UR38][R34.64+0x49] ;  /* 0x0000492622027981 */ /* 0x000364000c1e1100 */
.L_x_40:
[----:B------:R-:W-:Y:S05]  /*d640*/  BSYNC B1 ;  /* 0x0000000000017941 */ /* 0x000fea0003800000 */
.L_x_39:
[----:B------:R-:W-:Y:S05]  /*d650*/  @P0 BRA `(.L_x_41) ;  /* 0x0000004c00900947 */ /* 0x000fea0003800000 */
[----:B0-----:R-:W2:Y:S01]  /*d660*/  LDL.LU R4, [R1+0x40] ;  /* 0x0000400001047983 */ /* 0x001ea20000300800 */
[----:B-----5:R-:W-:Y:S01]  /*d670*/  LOP3.LUT R2, R2, 0xff, RZ, 0xc0, !PT ;  /* 0x000000ff02027812 */ /* 0x020fe200078ec0ff */
[----:B------:R-:W-:Y:S01]  /*d680*/  ULDC.64 UR10, c[0x0][0x5c0] ;  /* 0x00017000000a7ab9 */ /* 0x000fe20000000a00 */
[----:B------:R-:W-:Y:S02]  /*d690*/  IADD3 R24, P0, P1, R45, R24, R49 ;  /* 0x000000182d187210 */ /* 0x000fe4000791e031 */
[----:B------:R-:W-:Y:S02]  /*d6a0*/  F2FP.F16.E4M3.UNPACK_B R2, R2 ;  /* 0x00000002ff02723e */ /* 0x000fe400020006ff */
[----:B------:R-:W-:-:S03]  /*d6b0*/  IADD3.X R42, R42, R46, R44, P0, P1 ;  /* 0x0000002e2a2a7210 */ /* 0x000fc600007e242c */
[----:B------:R-:W-:-:S05]  /*d6c0*/  HADD2.F32 R2, -RZ, R2.H0_H0 ;  /* 0x20000002ff027230 */ /* 0x000fca0000004100 */
[----:B------:R-:W-:Y:S01]  /*d6d0*/  FMUL R3, R2, UR32 ;  /* 0x0000002002037c20 */ /* 0x000fe20008400000 */
[----:B------:R-:W-:-:S03]  /*d6e0*/  IADD3 R2, P0, R24, UR10, RZ ;  /* 0x0000000a18027c10 */ /* 0x000fc6000ff1e0ff */
[----:B--2---:R-:W-:Y:S01]  /*d6f0*/  FFMA R4, R4, UR33, R3 ;  /* 0x0000002104047c23 */ /* 0x004fe20008000003 */
[----:B------:R-:W-:-:S04]  /*d700*/  IADD3.X R3, R42, UR11, RZ, P0, !PT ;  /* 0x0000000b2a037c10 */ /* 0x000fc800087fe4ff */
[----:B------:R-:W-:-:S05]  /*d710*/  F2FP.SATFINITE.E4M3.F32.PACK_AB_MERGE_C R5, RZ, R4, RZ ;  /* 0x00000004ff05723e */ /* 0x000fca00048070ff */
[----:B------:R2:W-:Y:S01]  /*d720*/  STG.E.U8 desc[UR38][R2.64+0x49], R5 ;  /* 0x0000490502007986 */ /* 0x0005e2000c101126 */
[----:B------:R-:W-:Y:S05]  /*d730*/  BRA `(.L_x_41) ;  /* 0x0000004c00587947 */ /* 0x000fea0003800000 */
.L_x_38:
[----:B------:R-:W-:Y:S01]  /*d740*/  ISETP.GE.AND P2, PT, R40, 0x9, PT ;  /* 0x000000092800780c */ /* 0x000fe20003f46270 */
[----:B------:R-:W2:Y:S03]  /*d750*/  LDL.LU R227, [R1+0xc] ;  /* 0x00000c0001e37983 */ /* 0x000ea60000300800 */
[----:B------:R-:W-:Y:S02]  /*d760*/  ISETP.LT.OR P4, PT, R41, 0x1, !P2 ;  /* 0x000000012900780c */ /* 0x000fe40005781670 */
[----:B-----5:R-:W-:Y:S02]  /*d770*/  LOP3.LUT R0, R0, 0xff7fffff, RZ, 0xc0, !PT ;  /* 0xff7fffff00007812 */ /* 0x020fe400078ec0ff */
[----:B------:R-:W-:Y:S02]  /*d780*/  LOP3.LUT R228, R228, 0xffffffef, RZ, 0xc0, !PT ;  /* 0xffffffefe4e47812 */ /* 0x000fe400078ec0ff */
[----:B------:R-:W-:Y:S01]  /*d790*/  LOP3.LUT R229, R229, 0xfffffffd, RZ, 0xc0, !PT ;  /* 0xfffffffde5e57812 */ /* 0x000fe200078ec0ff */
[----:B------:R-:W-:Y:S01]  /*d7a0*/  FMUL R224, R224, UR33 ;  /* 0x00000021e0e07c20 */ /* 0x000fe20008400000 */
[----:B------:R-:W-:Y:S01]  /*d7b0*/  ISETP.LT.OR P3, PT, R41, 0x2, !P2 ;  /* 0x000000022900780c */ /* 0x000fe20005761670 */
[----:B------:R-:W-:Y:S01]  /*d7c0*/  FMUL R223, R223, UR33 ;  /* 0x00000021dfdf7c20 */ /* 0x000fe20008400000 */
[----:B------:R-:W-:Y:S01]  /*d7d0*/  ISETP.LT.OR P5, PT, R41, 0x9, !P2 ;  /* 0x000000092900780c */ /* 0x000fe200057a1670 */
[----:B------:R-:W-:Y:S01]  /*d7e0*/  FMUL R222, R222, UR33 ;  /* 0x00000021dede7c20 */ /* 0x000fe20008400000 */
[----:B------:R-:W-:Y:S01]  /*d7f0*/  FMUL R221, R221, UR33 ;  /* 0x00000021dddd7c20 */ /* 0x000fe20008400000 */
[----:B------:R-:W0:Y:S01]  /*d800*/  @!P4 LDC.64 R30, c[0x0][0x5c0] ;  /* 0x00017000ff1ecb82 */ /* 0x000e220000000a00 */
[----:B------:R-:W-:Y:S01]  /*d810*/  FMUL R220, R220, UR33 ;  /* 0x00000021dcdc7c20 */ /* 0x000fe20008400000 */
[----:B------:R-:W-:Y:S01]  /*d820*/  FMUL R219, R219, UR33 ;  /* 0x00000021dbdb7c20 */ /* 0x000fe20008400000 */
[----:B------:R-:W-:Y:S01]  /*d830*/  FMUL R218, R218, UR33 ;  /* 0x00000021dada7c20 */ /* 0x000fe20008400000 */
[----:B------:R-:W-:Y:S01]  /*d840*/  FMUL R217, R217, UR33 ;  /* 0x00000021d9d97c20 */ /* 0x000fe20008400000 */
[----:B------:R-:W-:Y:S01]  /*d850*/  FMUL R216, R216, UR33 ;  /* 0x00000021d8d87c20 */ /* 0x000fe20008400000 */
[----:B------:R-:W-:Y:S01]  /*d860*/  FMUL R215, R215, UR33 ;  /* 0x00000021d7d77c20 */ /* 0x000fe20008400000 */
[----:B------:R-:W-:Y:S01]  /*d870*/  FMUL R214, R214, UR33 ;  /* 0x00000021d6d67c20 */ /* 0x000fe20008400000 */
[----:B------:R-:W1:Y:S01]  /*d880*/  @!P3 LDC.64 R28, c[0x0][0x5c0] ;  /* 0x00017000ff1cbb82 */ /* 0x000e620000000a00 */
[----:B------:R-:W-:Y:S01]  /*d890*/  FMUL R213, R213, UR33 ;  /* 0x00000021d5d57c20 */ /* 0x000fe20008400000 */
[----:B------:R-:W-:Y:S01]  /*d8a0*/  FMUL R212, R212, UR33 ;  /* 0x00000021d4d47c20 */ /* 0x000fe20008400000 */
[----:B------:R-:W-:Y:S01]  /*d8b0*/  FMUL R211, R211, UR33 ;  /* 0x00000021d3d37c20 */ /* 0x000fe20008400000 */
[----:B------:R-:W-:Y:S01]  /*d8c0*/  FMUL R210, R210, UR33 ;  /* 0x00000021d2d27c20 */ /* 0x000fe20008400000 */
[----:B------:R-:W-:Y:S01]  /*d8d0*/  FMUL R209, R209, UR33 ;  /* 0x00000021d1d17c20 */ /* 0x000fe20008400000 */
[----:B------:R-:W-:Y:S01]  /*d8e0*/  FMUL R208, R208, UR33 ;  /* 0x00000021d0d07c20 */ /* 0x000fe20008400000 */
[----:B------:R-:W-:Y:S01]  /*d8f0*/  FMUL R207, R207, UR33 ;  /* 0x00000021cfcf7c20 */ /* 0x000fe20008400000 */
[----:B------:R-:W3:Y:S01]  /*d900*/  @!P5 LDC.64 R26, c[0x0][0x5c0] ;  /* 0x00017000ff1adb82 */ /* 0x000ee20000000a00 */
[----:B------:R-:W-:Y:S01]  /*d910*/  @P4 LOP3.LUT R0, R0, 0x800000, RZ, 0xfc, !PT ;  /* 0x0080000000004812 */ /* 0x000fe200078efcff */
[----:B------:R-:W-:Y:S01]  /*d920*/  FMUL R206, R206, UR33 ;  /* 0x00000021cece7c20 */ /* 0x000fe20008400000 */
[----:B------:R-:W-:Y:S01]  /*d930*/  FMUL R205, R205, UR33 ;  /* 0x00000021cdcd7c20 */ /* 0x000fe20008400000 */
[----:B------:R-:W-:Y:S01]  /*d940*/  FMUL R204, R204, UR33 ;  /* 0x00000021cccc7c20 */ /* 0x000fe20008400000 */
[----:B------:R-:W-:Y:S01]  /*d950*/  FMUL R203, R203, UR33 ;  /* 0x00000021cbcb7c20 */ /* 0x000fe20008400000 */
[----:B------:R-:W-:Y:S01]  /*d960*/  FMUL R202, R202, UR33 ;  /* 0x00000021caca7c20 */ /* 0x000fe20008400000 */
[----:B------:R-:W-:Y:S01]  /*d970*/  FMUL R201, R201, UR33 ;  /* 0x00000021c9c97c20 */ /* 0x000fe20008400000 */
[--C-:B0-----:R-:W-:Y:S01]  /*d980*/  @!P4 IADD3 R30, P0, P1, R24, R30, R45.reuse ;  /* 0x0000001e181ec210 */ /* 0x101fe2000791e02d */
[----:B------:R-:W-:Y:S01]  /*d990*/  FMUL R200, R200, UR33 ;  /* 0x00000021c8c87c20 */ /* 0x000fe20008400000 */
[----:B------:R-:W-:Y:S01]  /*d9a0*/  FMUL R199, R199, UR33 ;  /* 0x00000021c7c77c20 */ /* 0x000fe20008400000 */
[----:B------:R-:W-:Y:S01]  /*d9b0*/  FMUL R198, R198, UR33 ;  /* 0x00000021c6c67c20 */ /* 0x000fe20008400000 */
[--C-:B------:R-:W-:Y:S01]  /*d9c0*/  @!P4 IADD3.X R31, R46, R31, R42.reuse, P0, P1 ;  /* 0x0000001f2e1fc210 */ /* 0x100fe200007e242a */
[----:B------:R-:W-:Y:S01]  /*d9d0*/  FMUL R197, R197, UR33 ;  /* 0x00000021c5c57c20 */ /* 0x000fe20008400000 */
[----:B------:R-:W-:Y:S01]  /*d9e0*/  ISETP.LT.OR P4, PT, R41, 0xa, !P2 ;  /* 0x0000000a2900780c */ /* 0x000fe20005781670 */
[----:B------:R-:W-:Y:S01]  /*d9f0*/  FMUL R196, R196, UR33 ;  /* 0x00000021c4c47c20 */ /* 0x000fe20008400000 */
[--C-:B-1----:R-:W-:Y:S01]  /*da00*/  @!P3 IADD3 R28, P0, P1, R24, R28, R45.reuse ;  /* 0x0000001c181cb210 */ /* 0x102fe2000791e02d */
[----:B------:R-:W-:Y:S01]  /*da10*/  FMUL R195, R195, UR33 ;  /* 0x00000021c3c37c20 */ /* 0x000fe20008400000 */
[----:B------:R-:W-:Y:S01]  /*da20*/  FMUL R194, R194, UR33 ;  /* 0x00000021c2c27c20 */ /* 0x000fe20008400000 */
[----:B------:R-:W-:Y:S01]  /*da30*/  FMUL R193, R193, UR33 ;  /* 0x00000021c1c17c20 */ /* 0x000fe20008400000 */
[--C-:B------:R-:W-:Y:S01]  /*da40*/  @!P3 IADD3.X R29, R46, R29, R42.reuse, P0, P1 ;  /* 0x0000001d2e1db210 */ /* 0x100fe200007e242a */
[----:B------:R-:W-:Y:S01]  /*da50*/  FMUL R192, R192, UR33 ;  /* 0x00000021c0c07c20 */ /* 0x000fe20008400000 */
[----:B------:R-:W-:Y:S01]  /*da60*/  FMUL R191, R191, UR33 ;  /* 0x00000021bfbf7c20 */ /* 0x000fe20008400000 */
[----:B------:R-:W-:Y:S01]  /*da70*/  FMUL R190, R190, UR33 ;  /* 0x00000021bebe7c20 */ /* 0x000fe20008400000 */
[--C-:B---3--:R-:W-:Y:S01]  /*da80*/  @!P5 IADD3 R32, P0, P1, R24, R26, R45.reuse ;  /* 0x0000001a1820d210 */ /* 0x108fe2000791e02d */
[----:B------:R-:W-:Y:S01]  /*da90*/  FMUL R189, R189, UR33 ;  /* 0x00000021bdbd7c20 */ /* 0x000fe20008400000 */
[----:B------:R-:W-:Y:S01]  /*daa0*/  FMUL R188, R188, UR33 ;  /* 0x00000021bcbc7c20 */ /* 0x000fe20008400000 */
[----:B------:R-:W-:Y:S01]  /*dab0*/  FMUL R187, R187, UR33 ;  /* 0x00000021bbbb7c20 */ /* 0x000fe20008400000 */
[--C-:B------:R-:W-:Y:S01]  /*dac0*/  @!P5 IADD3.X R33, R46, R27, R42.reuse, P0, P1 ;  /* 0x0000001b2e21d210 */ /* 0x100fe200007e242a */
        /* <DEDUP_REMOVED lines=25> */
[----:B0-----:R-:W-:Y:S01]  /*dc60*/  @!P4 IADD3 R34, P0, P1, R24, R26, R45 ;  /* 0x0000001a1822c210 */ /* 0x001fe2000791e02d */
[----:B------:R-:W-:Y:S01]  /*dc70*/  FMUL R162, R162, UR33 ;  /* 0x00000021a2a27c20 */ /* 0x000fe20008400000 */
[----:B------:R-:W-:Y:S01]  /*dc80*/  FMUL R161, R161, UR33 ;  /* 0x00000021a1a17c20 */ /* 0x000fe20008400000 */
[----:B------:R-:W-:Y:S01]  /*dc90*/  FMUL R160, R160, UR33 ;  /* 0x00000021a0a07c20 */ /* 0x000fe20008400000 */
[----:B------:R-:W-:Y:S01]  /*dca0*/  @!P4 IADD3.X R35, R46, R27, R42, P0, P1 ;  /* 0x0000001b2e23c210 */ /* 0x000fe200007e242a */
[----:B------:R-:W-:Y:S01]  /*dcb0*/  FMUL R159, R159, UR33 ;  /* 0x000000219f9f7c20 */ /* 0x000fe20008400000 */
[----:B------:R-:W-:Y:S01]  /*dcc0*/  ISETP.GE.AND P0, PT, R40, 0x81, PT ;  /* 0x000000812800780c */ /* 0x000fe20003f06270 */
[----:B------:R-:W-:Y:S01]  /*dcd0*/  FMUL R158, R158, UR33 ;  /* 0x000000219e9e7c20 */ /* 0x000fe20008400000 */
[----:B------:R-:W-:Y:S01]  /*dce0*/  FMUL R157, R157, UR33 ;  /* 0x000000219d9d7c20 */ /* 0x000fe20008400000 */
[----:B------:R-:W-:Y:S01]  /*dcf0*/  FMUL R156, R156, UR33 ;  /* 0x000000219c9c7c20 */ /* 0x000fe20008400000 */
[----:B------:R-:W-:Y:S01]  /*dd00*/  ISETP.LT.OR P1, PT, R41, 0x1, !P0 ;  /* 0x000000012900780c */ /* 0x000fe20004721670 */
        /* <DEDUP_REMOVED lines=12> */
[----:B------:R-:W0:Y:S01]  /*ddd0*/  @!P1 LDC.64 R26, c[0x0][0x5c0] ;  /* 0x00017000ff1a9b82 */ /* 0x000e220000000a00 */
[----:B------:R-:W-:Y:S01]  /*dde0*/  ISETP.LT.OR P4, PT, R41, 0x2, !P0 ;  /* 0x000000022900780c */ /* 0x000fe20004781670 */
[----:B------:R-:W-:Y:S01]  /*ddf0*/  FMUL R23, R23, UR33 ;  /* 0x0000002117177c20 */ /* 0x000fe20008400000 */
[----:B------:R-:W-:Y:S01]  /*de00*/  LOP3.LUT R0, R0, 0xffbfffff, RZ, 0xc0, !PT ;  /* 0xffbfffff00007812 */ /* 0x000fe200078ec0ff */
[----:B------:R-:W-:Y:S01]  /*de10*/  FMUL R22, R22, UR33 ;  /* 0x0000002116167c20 */ /* 0x000fe20008400000 */
[----:B------:R-:W-:Y:S01]  /*de20*/  FMUL R21, R21, UR33 ;  /* 0x0000002115157c20 */ /* 0x000fe20008400000 */
[----:B------:R-:W-:Y:S01]  /*de30*/  FMUL R20, R20, UR33 ;  /* 0x0000002114147c20 */ /* 0x000fe20008400000 */
[----:B------:R-:W3:Y:S01]  /*de40*/  LDL.LU R226, [R1+0x10] ;  /* 0x0000100001e27983 */ /* 0x000ee20000300800 */
[----:B------:R-:W-:-:S02]  /*de50*/  @P1 LOP3.LUT R0, R0, 0x400000, RZ, 0xfc, !PT ;  /* 0x0040000000001812 */ /* 0x000fc400078efcff */
[----:B------:R-:W-:Y:S02]  /*de60*/  F2FP.SATFINITE.E4M3.F32.PACK_AB_MERGE_C R25, RZ, R224, RZ ;  /* 0x000000e0ff19723e */ /* 0x000fe400048070ff */
[----:B------:R-:W-:Y:S01]  /*de70*/  LOP3.LUT R0, R0, 0xffffffdf, RZ, 0xc0, !PT ;  /* 0xffffffdf00007812 */ /* 0x000fe200078ec0ff */
[----:B------:R-:W4:Y:S01]  /*de80*/  LDL.LU R224, [R1+0x8] ;  /* 0x0000080001e07983 */ /* 0x000f220000300800 */
[----:B0-----:R-:W-:-:S04]  /*de90*/  @!P1 IADD3 R36, P5, P6, R24, R26, R47 ;  /* 0x0000001a18249210 */ /* 0x001fc80007ebe02f */
[----:B------:R-:W-:Y:S02]  /*dea0*/  @!P1 IADD3.X R37, R46, R27, R43, P5, P6 ;  /* 0x0000001b2e259210 */ /* 0x000fe40002fec42b */
[----:B------:R-:W0:Y:S01]  /*deb0*/  @!P4 LDC.64 R26, c[0x0][0x5c0] ;  /* 0x00017000ff1acb82 */ /* 0x000e220000000a00 */
[----:B------:R-:W-:-:S13]  /*dec0*/  ISETP.LT.OR P1, PT, R41, 0x9, !P0 ;  /* 0x000000092900780c */ /* 0x000fda0004721670 */
[----:B------:R-:W-:-:S04]  /*ded0*/  @P1 LOP3.LUT R228, R228, 0x10, RZ, 0xfc, !PT ;  /* 0x00000010e4e41812 */ /* 0x000fc800078efcff */
[----:B------:R-:W-:Y:S02]  /*dee0*/  LOP3.LUT R228, R228, 0xfffffff7, RZ, 0xc0, !PT ;  /* 0xfffffff7e4e47812 */ /* 0x000fe400078ec0ff */
        /* <DEDUP_REMOVED lines=219> */
[----:B------:R-:W-:-:S04]  /*eca0*/  ISETP.GE.AND P4, PT, R40, 0x1, PT ;  /* 0x000000012800780c */ /* 0x000fc80003f86270 */
[----:B------:R-:W-:-:S13]  /*ecb0*/  ISETP.LT.OR P5, PT, R41, 0x1, !P4 ;  /* 0x000000012900780c */ /* 0x000fda00067a1670 */
[----:B------:R-:W0:Y:S01]  /*ecc0*/  @!P5 LDC.64 R26, c[0x0][0x5c0] ;  /* 0x00017000ff1adb82 */ /* 0x000e220000000a00 */
[----:B------:R-:W-:Y:S02]  /*ecd0*/  ISETP.LT.OR P4, PT, R41, 0x3a, !P0 ;  /* 0x0000003a2900780c */ /* 0x000fe40004781670 */
[----:B0-----:R-:W-:-:S05]  /*ece0*/  @!P5 IADD3 R26, P6, R24, R26, RZ ;  /* 0x0000001a181ad210 */ /* 0x001fca0007fde0ff */
[----:B------:R-:W-:-:S05]  /*ecf0*/  @!P5 IMAD.X R27, R46, 0x1, R27, P6 ;  /* 0x000000012e1bd824 */ /* 0x000fca00030e061b */
[----:B------:R0:W-:Y:S02]  /*ed00*/  @!P5 STG.E.U8 desc[UR38][R26.64], R25 ;  /* 0x000000191a00d986 */ /* 0x0001e4000c101126 */
[----:B0-----:R-:W0:Y:S02]  /*ed10*/  @!P4 LDC.64 R26, c[0x0][0x5c0] ;  /* 0x00017000ff1acb82 */ /* 0x001e240000000a00 */
[----:B0-----:R-:W-:-:S04]  /*ed20*/  @!P4 IADD3 R66, P5, P6, R24, R26, R47 ;  /* 0x0000001a1842c210 */ /* 0x001fc80007ebe02f */
[----:B------:R-:W-:Y:S02]  /*ed30*/  @!P4 IADD3.X R67, R46, R27, R43, P5, P6 ;  /* 0x0000001b2e43c210 */ /* 0x000fe40002fec42b */
[----:B------:R-:W-:-:S04]  /*ed40*/  ISETP.GE.AND P6, PT, R40, 0x1, PT ;  /* 0x000000012800780c */ /* 0x000fc80003fc6270 */
[----:B------:R-:W-:-:S13]  /*ed50*/  ISETP.LT.OR P5, PT, R41, 0x2, !P6 ;  /* 0x000000022900780c */ /* 0x000fda00077a1670 */
[----:B------:R-:W0:Y:S01]  /*ed60*/  @!P5 LDC.64 R26, c[0x0][0x5c0] ;  /* 0x00017000ff1adb82 */ /* 0x000e220000000a00 */
[----:B------:R-:W-:Y:S02]  /*ed70*/  ISETP.LT.OR P1, PT, R41, 0x31, !P1 ;  /* 0x000000312900780c */ /* 0x000fe40004f21670 */
[----:B------:R-:W-:Y:S02]  /*ed80*/  F2FP.SATFINITE.E4M3.F32.PACK_AB_MERGE_C R223, RZ, R223, RZ ;  /* 0x000000dfffdf723e */ /* 0x000fe400048070ff */
[----:B0-----:R-:W-:-:S05]  /*ed90*/  @!P5 IADD3 R26, P6, R24, R26, RZ ;  /* 0x0000001a181ad210 */ /* 0x001fca0007fde0ff */
[----:B------:R-:W-:-:S05]  /*eda0*/  @!P5 IMAD.X R27, R46, 0x1, R27, P6 ;  /* 0x000000012e1bd824 */ /* 0x000fca00030e061b */
[----:B------:R0:W-:Y:S02]  /*edb0*/  @!P5 STG.E.U8 desc[UR38][R26.64+0x1], R223 ;  /* 0x000001df1a00d986 */ /* 0x0001e4000c101126 */
[----:B0-----:R-:W0:Y:S01]  /*edc0*/  @!P1 LDC.64 R26, c[0x0][0x5c0] ;  /* 0x00017000ff1a9b82 */ /* 0x001e220000000a00 */
[----:B------:R-:W-:-:S04]  /*edd0*/  LOP3.LUT R229, R229, 0xffffefff, RZ, 0xc0, !PT ;  /* 0xffffefffe5e57812 */ /* 0x000fc800078ec0ff */
[----:B------:R-:W-:-:S04]  /*ede0*/  @P4 LOP3.LUT R229, R229, 0x1000, RZ, 0xfc, !PT ;  /* 0x00001000e5e54812 */ /* 0x000fc800078efcff */
[----:B------:R-:W-:-:S04]  /*edf0*/  LOP3.LUT R229, R229, 0xfffff7ff, RZ, 0xc0, !PT ;  /* 0xfffff7ffe5e57812 */ /* 0x000fc800078ec0ff */
[----:B------:R-:W-:Y:S02]  /*ee00*/  @P1 LOP3.LUT R229, R229, 0x800, RZ, 0xfc, !PT ;  /* 0x00000800e5e51812 */ /* 0x000fe400078efcff */
[----:B0-----:R-:W-:-:S04]  /*ee10*/  @!P1 IADD3 R64, P5, P6, R24, R26, R49 ;  /* 0x0000001a18409210 */ /* 0x001fc80007ebe031 */
[----:B------:R-:W-:Y:S02]  /*ee20*/  @!P1 IADD3.X R65, R46, R27, R44, P5, P6 ;  /* 0x0000001b2e419210 */ /* 0x000fe40002fec42c */
[----:B------:R-:W-:-:S04]  /*ee30*/  ISETP.GE.AND P6, PT, R40, 0x101, PT ;  /* 0x000001012800780c */ /* 0x000fc80003fc6270 */
[----:B------:R-:W-:Y:S02]  /*ee40*/  ISETP.LT.OR P1, PT, R41, 0x32, !P6 ;  /* 0x000000322900780c */ /* 0x000fe40007721670 */
[----:B------:R-:W-:-:S11]  /*ee50*/  LOP3.LUT P4, RZ, R0, 0x800000, RZ, 0xc0, !PT ;  /* 0x0080000000ff7812 */ /* 0x000fd6000788c0ff */
[----:B------:R-:W0:Y:S01]  /*ee60*/  @!P1 LDC.64 R26, c[0x0][0x5c0] ;  /* 0x00017000ff1a9b82 */ /* 0x000e220000000a00 */
[----:B------:R-:W-:Y:S02]  /*ee70*/  F2FP.SATFINITE.E4M3.F32.PACK_AB_MERGE_C R25, RZ, R222, RZ ;  /* 0x000000deff19723e */ /* 0x000fe400048070ff */
[----:B------:R-:W-:-:S03]  /*ee80*/  LOP3.LUT R229, R229, 0xfffffbff, RZ, 0xc0, !PT ;  /* 0xfffffbffe5e57812 */ /* 0x000fc600078ec0ff */
[----:B------:R1:W-:Y:S01]  /*ee90*/  @!P4 STG.E.U8 desc[UR38][R30.64], R25 ;  /* 0x000000191e00c986 */ /* 0x0003e2000c101126 */
[----:B------:R-:W-:Y:S02]  /*eea0*/  @P1 LOP3.LUT R229, R229, 0x400, RZ, 0xfc, !PT ;  /* 0x00000400e5e51812 */ /* 0x000fe400078efcff */
[----:B0-----:R-:W-:-:S04]  /*eeb0*/  @!P1 IADD3 R62, P4, P5, R24, R26, R49 ;  /* 0x0000001a183e9210 */ /* 0x001fc80007d9e031 */
[----:B------:R-:W-:Y:S02]  /*eec0*/  @!P1 IADD3.X R63, R46, R27, R44, P4, P5 ;  /* 0x0000001b2e3f9210 */ /* 0x000fe400027ea42c */
[----:B------:R-:W-:-:S13]  /*eed0*/  ISETP.LT.OR P1, PT, R41, 0x39, !P6 ;  /* 0x000000392900780c */ /* 0x000fda0007721670 */
[----:B------:R-:W0:Y:S01]  /*eee0*/  @!P1 LDC.64 R26, c[0x0][0x5c0] ;  /* 0x00017000ff1a9b82 */ /* 0x000e220000000a00 */
[----:B------:R-:W-:-:S05]  /*eef0*/  F2FP.SATFINITE.E4M3.F32.PACK_AB_MERGE_C R221, RZ, R221, RZ ;  /* 0x000000ddffdd723e */ /* 0x000fca00048070ff */
[----:B------:R-:W-:Y:S01]  /*ef00*/  @!P3 STG.E.U8 desc[UR38][R28.64+0x1], R221 ;  /* 0x000001dd1c00b986 */ /* 0x000fe2000c101126 */
[----:B0-----:R-:W-:-:S04]  /*ef10*/  @!P1 IADD3 R60, P4, P5, R24, R26, R49 ;  /* 0x0000001a183c9210 */ /* 0x001fc80007d9e031 */
[----:B------:R-:W-:Y:S02]  /*ef20*/  @!P1 IADD3.X R61, R46, R27, R44, P4, P5 ;  /* 0x0000001b2e3d9210 */ /* 0x000fe400027ea42c */
[----:B------:R-:W-:-:S04]  /*ef30*/  ISETP.GE.AND P5, PT, R40, 0x1, PT ;  /* 0x000000012800780c */ /* 0x000fc80003fa6270 */
[----:B------:R-:W-:-:S13]  /*ef40*/  ISETP.LT.OR P3, PT, R41, 0x9, !P5 ;  /* 0x000000092900780c */ /* 0x000fda0006f61670 */
[----:B------:R-:W0:Y:S01]  /*ef50*/  @!P3 LDC.64 R26, c[0x0][0x5c0] ;  /* 0x00017000ff1abb82 */ /* 0x000e220000000a00 */
[----:B------:R-:W-:-:S04]  /*ef60*/  LOP3.LUT R229, R229, 0xfffffdff, RZ, 0xc0, !PT ;  /* 0xfffffdffe5e57812 */ /* 0x000fc800078ec0ff */
[----:B------:R-:W-:Y:S02]  /*ef70*/  @P1 LOP3.LUT R229, R229, 0x200, RZ, 0xfc, !PT ;  /* 0x00000200e5e51812 */ /* 0x000fe400078efcff */
[----:B------:R-:W-:Y:S02]  /*ef80*/  ISETP.LT.OR P1, PT, R41, 0x3a, !P6 ;  /* 0x0000003a2900780c */ /* 0x000fe40007721670 */
[----:B-1----:R-:W-:Y:S02]  /*ef90*/  F2FP.SATFINITE.E4M3.F32.PACK_AB_MERGE_C R25, RZ, R220, RZ ;  /* 0x000000dcff19723e */ /* 0x002fe400048070ff */
[----:B0-----:R-:W-:-:S05]  /*efa0*/  @!P3 IADD3 R26, P4, R24, R26, RZ ;  /* 0x0000001a181ab210 */ /* 0x001fca0007f9e0ff */
[----:B------:R-:W-:-:S05]  /*efb0*/  @!P3 IMAD.X R27, R46, 0x1, R27, P4 ;  /* 0x000000012e1bb824 */ /* 0x000fca00020e061b */
[----:B------:R0:W-:Y:S02]  /*efc0*/  @!P3 STG.E.U8 desc[UR38][R26.64+0x8], R25 ;  /* 0x000008191a00b986 */ /* 0x0001e4000c101126 */
[----:B0-----:R-:W0:Y:S02]  /*efd0*/  @!P1 LDC.64 R26, c[0x0][0x5c0] ;  /* 0x00017000ff1a9b82 */ /* 0x001e240000000a00 */
[----:B0-----:R-:W-:-:S04]  /*efe0*/  @!P1 IADD3 R58, P3, P4, R24, R26, R49 ;  /* 0x0000001a183a9210 */ /* 0x001fc80007c7e031 */
[----:B------:R-:W-:Y:S02]  /*eff0*/  @!P1 IADD3.X R59, R46, R27, R44, P3, P4 ;  /* 0x0000001b2e3b9210 */ /* 0x000fe40001fe842c */
[----:B------:R-:W-:Y:S02]  /*f000*/  ISETP.LT.OR P3, PT, R41, 0xa, !P5 ;  /* 0x0000000a2900780c */ /* 0x000fe40006f61670 */
[----:B------:R-:W-:-:S11]  /*f010*/  LOP3.LUT R229, R229, 0xffffffef, RZ, 0xc0, !PT ;  /* 0xffffffefe5e57812 */ /* 0x000fd600078ec0ff */
[----:B------:R-:W0:Y:S01]  /*f020*/  @!P3 LDC.64 R26, c[0x0][0x5c0] ;  /* 0x00017000ff1abb82 */ /* 0x000e220000000a00 */
[----:B------:R-:W-:Y:S02]  /*f030*/  @P1 LOP3.LUT R229, R229, 0x10, RZ, 0xfc, !PT ;  /* 0x00000010e5e51812 */ /* 0x000fe400078efcff */
[C---:B------:R-:W-:Y:S02]  /*f040*/  LOP3.LUT P1, RZ, R0.reuse, 0x400000, RZ, 0xc0, !PT ;  /* 0x0040000000ff7812 */ /* 0x040fe4000782c0ff */
[----:B------:R-:W-:-:S04]  /*f050*/  LOP3.LUT R0, R0, 0xffdfffff, RZ, 0xc0, !PT ;  /* 0xffdfffff00007812 */ /* 0x000fc800078ec0ff */
[----:B------:R-:W-:Y:S02]  /*f060*/  @P6 LOP3.LUT R0, R0, 0x200000, RZ, 0xfc, !PT ;  /* 0x0020000000006812 */ /* 0x000fe400078efcff */
[----:B------:R-:W-:Y:S02]  /*f070*/  ISETP.LT.OR P6, PT, R41, 0x41, !P2 ;  /* 0x000000412900780c */ /* 0x000fe400057c1670 */
[----:B------:R-:W-:Y:S02]  /*f080*/  F2FP.SATFINITE.E4M3.F32.PACK_AB_MERGE_C R219, RZ, R219, RZ ;  /* 0x000000dbffdb723e */ /* 0x000fe400048070ff */
[----:B0-----:R-:W-:-:S05]  /*f090*/  @!P3 IADD3 R26, P4, R24, R26, RZ ;  /* 0x0000001a181ab210 */ /* 0x001fca0007f9e0ff */
[----:B------:R-:W-:Y:S01]  /*f0a0*/  @!P3 IMAD.X R27, R46, 0x1, R27, P4 ;  /* 0x000000012e1bb824 */ /* 0x000fe200020e061b */
[----:B------:R-:W-:-:S04]  /*f0b0*/  ISETP.LT.OR P5, PT, R41, 0x9, !P2 ;  /* 0x000000092900780c */ /* 0x000fc800057a1670 */
[----:B------:R0:W-:Y:S01]  /*f0c0*/  @!P3 STG.E.U8 desc[UR38][R26.64+0x9], R219 ;  /* 0x000009db1a00b986 */ /* 0x0001e2000c101126 */
[----:B------:R-:W-:Y:S01]  /*f0d0*/  F2FP.SATFINITE.E4M3.F32.PACK_AB_MERGE_C R25, RZ, R218, RZ ;  /* 0x000000daff19723e */ /* 0x000fe200048070ff */
[----:B0-----:R-:W0:Y:S07]  /*f0e0*/  @!P6 LDC.64 R26, c[0x0][0x5c0] ;  /* 0x00017000ff1aeb82 */ /* 0x001e2e0000000a00 */
[----:B------:R-:W-:Y:S01]  /*f0f0*/  @!P5 STG.E.U8 desc[UR38][R32.64+0x8], R25 ;  /* 0x000008192000d986 */ /* 0x000fe2000c101126 */
[----:B------:R-:W-:-:S02]  /*f100*/  ISETP.LT.OR P5, PT, R41, 0x42, !P2 ;  /* 0x000000422900780c */ /* 0x000fc400057a1670 */
[----:B------:R-:W-:Y:S02]  /*f110*/  LOP3.LUT R229, R229, 0xffffffbf, RZ, 0xc0, !PT ;  /* 0xffffffbfe5e57812 */ /* 0x000fe400078ec0ff */
[----:B0-----:R-:W-:-:S04]  /*f120*/  @!P6 IADD3 R56, P3, P4, R24, R26, R45 ;  /* 0x0000001a1838e210 */ /* 0x001fc80007c7e02d */
[----:B------:R-:W-:-:S05]  /*f130*/  @!P6 IADD3.X R57, R46, R27, R42, P3, P4 ;  /* 0x0000001b2e39e210 */ /* 0x000fca0001fe842a */
[----:B------:R-:W0:Y:S01]  /*f140*/  @!P5 LDC.64 R26, c[0x0][0x5c0] ;  /* 0x00017000ff1adb82 */ /* 0x000e220000000a00 */
[----:B------:R-:W-:Y:S02]  /*f150*/  @P6 LOP3.LUT R229, R229, 0x40, RZ, 0xfc, !PT ;  /* 0x00000040e5e56812 */ /* 0x000fe400078efcff */
[----:B------:R-:W-:Y:S02]  /*f160*/  ISETP.LT.OR P6, PT, R41, 0x49, !P2 ;  /* 0x000000492900780c */ /* 0x000fe400057c1670 */
[----:B0-----:R-:W-:-:S04]  /*f170*/  @!P5 IADD3 R54, P3, P4, R24, R26, R45 ;  /* 0x0000001a1836d210 */ /* 0x001fc80007c7e02d */
[----:B------:R-:W-:-:S07]  /*f180*/  @!P5 IADD3.X R55, R46, R27, R42, P3, P4 ;  /* 0x0000001b2e37d210 */ /* 0x000fce0001fe842a */
[----:B------:R-:W0:Y:S02]  /*f190*/  @!P6 LDC.64 R26, c[0x0][0x5c0] ;  /* 0x00017000ff1aeb82 */ /* 0x000e240000000a00 */
[----:B0-----:R-:W-:-:S04]  /*f1a0*/  @!P6 IADD3 R52, P3, P4, R24, R26, R45 ;  /* 0x0000001a1834e210 */ /* 0x001fc80007c7e02d */
[----:B------:R-:W-:Y:S02]  /*f1b0*/  @!P6 IADD3.X R53, R46, R27, R42, P3, P4 ;  /* 0x0000001b2e35e210 */ /* 0x000fe40001fe842a */
[----:B------:R-:W-:Y:S02]  /*f1c0*/  ISETP.LT.OR P4, PT, R41, 0x4a, !P2 ;  /* 0x0000004a2900780c */ /* 0x000fe40005781670 */
[----:B------:R-:W-:-:S11]  /*f1d0*/  LOP3.LUT R229, R229, 0xfffffff7, RZ, 0xc0, !PT ;  /* 0xfffffff7e5e57812 */ /* 0x000fd600078ec0ff */
[----:B------:R-:W0:Y:S01]  /*f1e0*/  @!P4 LDC.64 R26, c[0x0][0x5c0] ;  /* 0x00017000ff1acb82 */ /* 0x000e220000000a00 */
[----:B------:R-:W-:-:S04]  /*f1f0*/  @P5 LOP3.LUT R229, R229, 0x8, RZ, 0xfc, !PT ;  /* 0x00000008e5e55812 */ /* 0x000fc800078efcff */
[----:B------:R-:W-:-:S04]  /*f200*/  LOP3.LUT R229, R229, 0xffffffdf, RZ, 0xc0, !PT ;  /* 0xffffffdfe5e57812 */ /* 0x000fc800078ec0ff */
[----:B------:R-:W-:Y:S02]  /*f210*/  @P6 LOP3.LUT R229, R229, 0x20, RZ, 0xfc, !PT ;  /* 0x00000020e5e56812 */ /* 0x000fe400078efcff */
[----:B------:R-:W-:Y:S02]  /*f220*/  ISETP.LT.OR P5, PT, R41, 0xa, !P2 ;  /* 0x0000000a2900780c */ /* 0x000fe400057a1670 */
[----:B------:R-:W-:-:S04]  /*f230*/  LOP3.LUT R229, R229, 0xfffffffe, RZ, 0xc0, !PT ;  /* 0xfffffffee5e57812 */ /* 0x000fc800078ec0ff */
[----:B------:R-:W-:Y:S02]  /*f240*/  @P4 LOP3.LUT R229, R229, 0x1, RZ, 0xfc, !PT ;  /* 0x00000001e5e54812 */ /* 0x000fe400078efcff */
[----:B0-----:R-:W-:-:S04]  /*f250*/  @!P4 IADD3 R50, P2, P3, R24, R26, R45 ;  /* 0x0000001a1832c210 */ /* 0x001fc80007b5e02d */
[----:B------:R-:W-:Y:S02]  /*f260*/  @!P4 IADD3.X R51, R46, R27, R42, P2, P3 ;  /* 0x0000001b2e33c210 */ /* 0x000fe400017e642a */
[----:B------:R-:W-:-:S13]  /*f270*/  ISETP.LT.OR P4, PT, R41, 0x41, !P0 ;  /* 0x000000412900780c */ /* 0x000fda0004781670 */
[----:B------:R-:W0:Y:S01]  /*f280*/  @!P4 LDC.64 R26, c[0x0][0x5c0] ;  /* 0x00017000ff1acb82 */ /* 0x000e220000000a00 */
[----:B------:R-:W-:Y:S02]  /*f290*/  F2FP.SATFINITE.E4M3.F32.PACK_AB_MERGE_C R217, RZ, R217, RZ ;  /* 0x000000d9ffd9723e */ /* 0x000fe400048070ff */
[----:B------:R-:W-:-:S03]  /*f2a0*/  F2FP.SATFINITE.E4M3.F32.PACK_AB_MERGE_C R29, RZ, R216, RZ ;  /* 0x000000d8ff1d723e */ /* 0x000fc600048070ff */
[----:B------:R-:W-:Y:S04]  /*f2b0*/  @!P5 STG.E.U8 desc[UR38][R34.64+0x9], R217 ;  /* 0x000009d92200d986 */ /* 0x000fe8000c101126 */
[----:B------:R1:W-:Y:S01]  /*f2c0*/  @!P1 STG.E.U8 desc[UR38][R36.64], R29 ;  /* 0x0000001d24009986 */ /* 0x0003e2000c101126 */
[----:B0-----:R-:W-:-:S04]  /*f2d0*/  @!P4 IADD3 R38, P1, P2, R24, R26, R47 ;  /* 0x0000001a1826c210 */ /* 0x001fc80007a3e02f */
[----:B------:R-:W-:Y:S02]  /*f2e0*/  @!P4 IADD3.X R39, R46, R27, R43, P1, P2 ;  /* 0x0000001b2e27c210 */ /* 0x000fe40000fe442b */
[----:B------:R-:W-:-:S04]  /*f2f0*/  ISETP.GE.AND P1, PT, R40, 0x89, PT ;  /* 0x000000892800780c */ /* 0x000fc80003f26270 */
[----:B------:R-:W-:-:S13]  /*f300*/  ISETP.LT.OR P2, PT, R41, 0x1, !P1 ;  /* 0x000000012900780c */ /* 0x000fda0004f41670 */
[----:B-1----:R-:W0:Y:S01]  /*f310*/  @!P2 LDC.64 R28, c[0x0][0x5c0] ;  /* 0x00017000ff1cab82 */ /* 0x002e220000000a00 */
[----:B------:R-:W-:Y:S02]  /*f320*/  ISETP.LT.OR P6, PT, R41, 0x42, !P0 ;  /* 0x000000422900780c */ /* 0x000fe400047c1670 */
[----:B------:R-:W-:-:S04]  /*f330*/  LOP3.LUT R228, R228, 0x7fffffff, RZ, 0xc0, !PT ;  /* 0x7fffffffe4e47812 */ /* 0x000fc800078ec0ff */
[----:B------:R-:W-:Y:S02]  /*f340*/  @P4 LOP3.LUT R228, R228, 0x80000000, RZ, 0xfc, !PT ;  /* 0x80000000e4e44812 */ /* 0x000fe400078efcff */
[----:B------:R-:W-:-:S04]  /*f350*/  @!P2 IADD3 R26, P3, P4, R45, R24, R47 ;  /* 0x000000182d1aa210 */ /* 0x000fc80007c7e02f */
[----:B------:R-:W-:Y:S02]  /*f360*/  @!P2 IADD3.X R25, R42, R46, R43, P3, P4 ;  /* 0x0000002e2a19a210 */ /* 0x000fe40001fe842b */
[----:B------:R-:W-:Y:S02]  /*f370*/  ISETP.LT.OR P5, PT, R41, 0x2, !P0 ;  /* 0x000000022900780c */ /* 0x000fe400047a1670 */
[----:B0-----:R-:W-:Y:S02]  /*f380*/  @!P2 IADD3 R28, P3, R26, R28, RZ ;  /* 0x0000001c1a1ca210 */ /* 0x001fe40007f7e0ff */
[----:B------:R-:W0:Y:S01]  /*f390*/  @!P6 LDC.64 R26, c[0x0][0x5c0] ;  /* 0x00017000ff1aeb82 */ /* 0x000e220000000a00 */
[----:B------:R-:W-:Y:S02]  /*f3a0*/  F2FP.SATFINITE.E4M3.F32.PACK_AB_MERGE_C R215, RZ, R215, RZ ;  /* 0x000000d7ffd7723e */ /* 0x000fe400048070ff */
[----:B------:R-:W-:Y:S01]  /*f3b0*/  @!P2 IMAD.X R29, R25, 0x1, R29, P3 ;  /* 0x00000001191da824 */ /* 0x000fe200018e061d */
[----:B------:R-:W-:-:S05]  /*f3c0*/  F2FP.SATFINITE.E4M3.F32.PACK_AB_MERGE_C R31, RZ, R214, RZ ;  /* 0x000000d6ff1f723e */ /* 0x000fca00048070ff */
[----:B------:R-:W-:Y:S04]  /*f3d0*/  @!P5 STG.E.U8 desc[UR38][R68.64+0x1], R215 ;  /* 0x000001d74400d986 */ /* 0x000fe8000c101126 */
[----:B------:R1:W-:Y:S01]  /*f3e0*/  @!P2 STG.E.U8 desc[UR38][R28.64], R31 ;  /* 0x0000001f1c00a986 */ /* 0x0003e2000c101126 */
[----:B------:R-:W-:Y:S02]  /*f3f0*/  ISETP.LT.OR P2, PT, R41, 0x2, !P1 ;  /* 0x000000022900780c */ /* 0x000fe40004f41670 */
[----:B0-----:R-:W-:-:S04]  /*f400*/  @!P6 IADD3 R36, P4, P5, R24, R26, R47 ;  /* 0x0000001a1824e210 */ /* 0x001fc80007d9e02f */
[----:B------:R-:W-:-:S07]  /*f410*/  @!P6 IADD3.X R37, R46, R27, R43, P4, P5 ;  /* 0x0000001b2e25e210 */ /* 0x000fce00027ea42b */
[----:B------:R-:W0:Y:S01]  /*f420*/  @!P2 LDC.64 R26, c[0x0][0x5c0] ;  /* 0x00017000ff1aab82 */ /* 0x000e220000000a00 */
[----:B------:R-:W-:-:S04]  /*f430*/  LOP3.LUT R228, R228, 0xbfffffff, RZ, 0xc0, !PT ;  /* 0xbfffffffe4e47812 */ /* 0x000fc800078ec0ff */
[----:B------:R-:W-:Y:S02]  /*f440*/  @P6 LOP3.LUT R228, R228, 0x40000000, RZ, 0xfc, !PT ;  /* 0x40000000e4e46812 */ /* 0x000fe400078efcff */
[----:B------:R-:W-:Y:S02]  /*f450*/  ISETP.LT.OR P6, PT, R41, 0x49, !P0 ;  /* 0x000000492900780c */ /* 0x000fe400047c1670 */
[----:B-1----:R-:W-:-:S04]  /*f460*/  @!P2 IADD3 R28, P3, P4, R45, R24, R47 ;  /* 0x000000182d1ca210 */ /* 0x002fc80007c7e02f */
[----:B------:R-:W-:Y:S02]  /*f470*/  @!P2 IADD3.X R25, R42, R46, R43, P3, P4 ;  /* 0x0000002e2a19a210 */ /* 0x000fe40001fe842b */
[----:B0-----:R-:W-:-:S05]  /*f480*/  @!P2 IADD3 R28, P3, R28, R26, RZ ;  /* 0x0000001a1c1ca210 */ /* 0x001fca0007f7e0ff */
[----:B------:R-:W-:Y:S02]  /*f490*/  @!P2 IMAD.X R29, R25, 0x1, R27, P3 ;  /* 0x00000001191da824 */ /* 0x000fe400018e061b */
[----:B------:R-:W0:Y:S02]  /*f4a0*/  @!P6 LDC.64 R26, c[0x0][0x5c0] ;  /* 0x00017000ff1aeb82 */ /* 0x000e240000000a00 */
[----:B0-----:R-:W-:-:S04]  /*f4b0*/  @!P6 IADD3 R34, P3, P4, R24, R26, R47 ;  /* 0x0000001a1822e210 */ /* 0x001fc80007c7e02f */
[----:B------:R-:W-:Y:S02]  /*f4c0*/  @!P6 IADD3.X R35, R46, R27, R43, P3, P4 ;  /* 0x0000001b2e23e210 */ /* 0x000fe40001fe842b */
[----:B------:R-:W-:-:S13]  /*f4d0*/  ISETP.LT.OR P3, PT, R41, 0x4a, !P0 ;  /* 0x0000004a2900780c */ /* 0x000fda0004761670 */
[----:B------:R-:W0:Y:S01]  /*f4e0*/  @!P3 LDC.64 R26, c[0x0][0x5c0] ;  /* 0x00017000ff1abb82 */ /* 0x000e220000000a00 */
[C---:B------:R-:W-:Y:S02]  /*f4f0*/  LOP3.LUT P5, RZ, R228.reuse, 0x8, RZ, 0xc0, !PT ;  /* 0x00000008e4ff7812 */ /* 0x040fe400078ac0ff */
[----:B------:R-:W-:Y:S02]  /*f500*/  LOP3.LUT R228, R228, 0xdfffffff, RZ, 0xc0, !PT ;  /* 0xdfffffffe4e47812 */ /* 0x000fe400078ec0ff */
[----:B------:R-:W-:Y:S02]  /*f510*/  F2FP.SATFINITE.E4M3.F32.PACK_AB_MERGE_C R213, RZ, R213, RZ ;  /* 0x000000d5ffd5723e */ /* 0x000fe400048070ff */
[----:B------:R-:W-:-:S03]  /*f520*/  @P6 LOP3.LUT R228, R228, 0x20000000, RZ, 0xfc, !PT ;  /* 0x20000000e4e46812 */ /* 0x000fc600078efcff */
[----:B------:R1:W-:Y:S01]  /*f530*/  @!P2 STG.E.U8 desc[UR38][R28.64+0x1], R213 ;  /* 0x000001d51c00a986 */ /* 0x0003e2000c101126 */
[C---:B------:R-:W-:Y:S02]  /*f540*/  LOP3.LUT P4, RZ, R228.reuse, 0x10, RZ, 0xc0, !PT ;  /* 0x00000010e4ff7812 */ /* 0x040fe4000788c0ff */
[----:B------:R-:W-:Y:S02]  /*f550*/  LOP3.LUT R228, R228, 0xefffffff, RZ, 0xc0, !PT ;  /* 0xefffffffe4e47812 */ /* 0x000fe400078ec0ff */
[----:B------:R-:W-:Y:S02]  /*f560*/  LOP3.LUT P6, RZ, R0, 0x200000, RZ, 0xc0, !PT ;  /* 0x0020000000ff7812 */ /* 0x000fe400078cc0ff */
[----:B------:R-:W-:Y:S02]  /*f570*/  @P3 LOP3.LUT R228, R228, 0x10000000, RZ, 0xfc, !PT ;  /* 0x10000000e4e43812 */ /* 0x000fe400078efcff */
[----:B0-----:R-:W-:-:S04]  /*f580*/  @!P3 IADD3 R32, P0, P2, R24, R26, R47 ;  /* 0x0000001a1820b210 */ /* 0x001fc80007a1e02f */
[----:B------:R-:W-:Y:S02]  /*f590*/  @!P3 IADD3.X R33, R46, R27, R43, P0, P2 ;  /* 0x0000001b2e21b210 */ /* 0x000fe400007e442b */
[----:B------:R-:W-:-:S13]  /*f5a0*/  ISETP.LT.OR P3, PT, R41, 0x41, !P6 ;  /* 0x000000412900780c */ /* 0x000fda0007761670 */
[----:B------:R-:W0:Y:S01]  /*f5b0*/  @!P3 LDC.64 R26, c[0x0][0x5c0] ;  /* 0x00017000ff1abb82 */ /* 0x000e220000000a00 */
[----:B------:R-:W-:Y:S02]  /*f5c0*/  F2FP.SATFINITE.E4M3.F32.PACK_AB_MERGE_C R69, RZ, R212, RZ ;  /* 0x000000d4ff45723e */ /* 0x000fe400048070ff */
[----:B0-----:R-:W-:-:S04]  /*f5d0*/  @!P3 IADD3 R30, P0, P2, R24, R26, R49 ;  /* 0x0000001a181eb210 */ /* 0x001fc80007a1e031 */
[----:B------:R-:W-:Y:S02]  /*f5e0*/  @!P3 IADD3.X R31, R46, R27, R44, P0, P2 ;  /* 0x0000001b2e1fb210 */ /* 0x000fe400007e442c */
[C---:B------:R-:W-:Y:S02]  /*f5f0*/  ISETP.LT.OR P0, PT, R41.reuse, 0x9, !P1 ;  /* 0x000000092900780c */ /* 0x040fe40004f01670 */
[----:B------:R-:W-:Y:S01]  /*f600*/  F2FP.SATFINITE.E4M3.F32.PACK_AB_MERGE_C R211, RZ, R211, RZ ;  /* 0x000000d3ffd3723e */ /* 0x000fe200048070ff */
[----:B------:R0:W-:Y:S10]  /*f610*/  @!P4 STG.E.U8 desc[UR38][R80.64+0x8], R69 ;  /* 0x000008455000c986 */ /* 0x0001f4000c101126 */
[----:B------:R-:W2:Y:S01]  /*f620*/  @!P0 LDC.64 R26, c[0x0][0x5c0] ;  /* 0x00017000ff1a8b82 */ /* 0x000ea20000000a00 */
[----:B------:R-:W-:Y:S01]  /*f630*/  @!P5 STG.E.U8 desc[UR38][R84.64+0x9], R211 ;  /* 0x000009d35400d986 */ /* 0x000fe2000c101126 */
[----:B------:R-:W-:-:S02]  /*f640*/  ISETP.LT.OR P5, PT, R41, 0x42, !P6 ;  /* 0x000000422900780c */ /* 0x000fc400077a1670 */
[----:B------:R-:W-:-:S04]  /*f650*/  LOP3.LUT R228, R228, 0xf7ffffff, RZ, 0xc0, !PT ;  /* 0xf7ffffffe4e47812 */ /* 0x000fc800078ec0ff */
[----:B------:R-:W-:Y:S02]  /*f660*/  @P3 LOP3.LUT R228, R228, 0x8000000, RZ, 0xfc, !PT ;  /* 0x08000000e4e43812 */ /* 0x000fe400078efcff */
[----:B-1----:R-:W-:-:S04]  /*f670*/  @!P0 IADD3 R28, P2, P3, R45, R24, R47 ;  /* 0x000000182d1c8210 */ /* 0x002fc80007b5e02f */
[----:B------:R-:W-:Y:S02]  /*f680*/  @!P0 IADD3.X R25, R42, R46, R43, P2, P3 ;  /* 0x0000002e2a198210 */ /* 0x000fe400017e642b */
[----:B--2---:R-:W-:Y:S02]  /*f690*/  @!P0 IADD3 R26, P2, R28, R26, RZ ;  /* 0x0000001a1c1a8210 */ /* 0x004fe40007f5e0ff */
[----:B------:R-:W1:Y:S03]  /*f6a0*/  @!P5 LDC.64 R28, c[0x0][0x5c0] ;  /* 0x00017000ff1cdb82 */ /* 0x000e660000000a00 */
[----:B------:R-:W-:Y:S01]  /*f6b0*/  @!P0 IMAD.X R27, R25, 0x1, R27, P2 ;  /* 0x00000001191b8824 */ /* 0x000fe200010e061b */
[----:B------:R-:W-:Y:S02]  /*f6c0*/  ISETP.LT.OR P2, PT, R41, 0xa, !P1 ;  /* 0x0000000a2900780c */ /* 0x000fe40004f41670 */
[----:B0-----:R-:W-:-:S05]  /*f6d0*/  F2FP.SATFINITE.E4M3.F32.PACK_AB_MERGE_C R81, RZ, R210, RZ ;  /* 0x000000d2ff51723e */ /* 0x001fca00048070ff */
[----:B------:R0:W-:Y:S06]  /*f6e0*/  @!P0 STG.E.U8 desc[UR38][R26.64+0x8], R81 ;  /* 0x000008511a008986 */ /* 0x0001ec000c101126 */
[----:B0-----:R-:W0:Y:S01]  /*f6f0*/  @!P2 LDC.64 R26, c[0x0][0x5c0] ;  /* 0x00017000ff1aab82 */ /* 0x001e220000000a00 */
[----:B-1----:R-:W-:-:S04]  /*f700*/  @!P5 IADD3 R28, P3, P4, R24, R28, R49 ;  /* 0x0000001c181cd210 */ /* 0x002fc80007c7e031 */
[----:B------:R-:W-:Y:S02]  /*f710*/  @!P5 IADD3.X R29, R46, R29, R44, P3, P4 ;  /* 0x0000001d2e1dd210 */ /* 0x000fe40001fe842c */
[----:B------:R-:W-:-:S04]  /*f720*/  @!P2 IADD3 R48, P0, P3, R45, R24, R47 ;  /* 0x000000182d30a210 */ /* 0x000fc80007b1e02f */
[----:B------:R-:W-:Y:S02]  /*f730*/  @!P2 IADD3.X R25, R42, R46, R43, P0, P3 ;  /* 0x0000002e2a19a210 */ /* 0x000fe400007e642b */
[----:B------:R-:W-:-:S04]  /*f740*/  ISETP.GE.AND P0, PT, R40, 0x109, PT ;  /* 0x000001092800780c */ /* 0x000fc80003f06270 */
[----:B------:R-:W-:Y:S02]  /*f750*/  ISETP.LT.OR P6, PT, R41, 0x1, !P0 ;  /* 0x000000012900780c */ /* 0x000fe400047c1670 */
[----:B------:R-:W-:-:S04]  /*f760*/  LOP3.LUT R228, R228, 0xfbffffff, RZ, 0xc0, !PT ;  /* 0xfbffffffe4e47812 */ /* 0x000fc800078ec0ff */
[----:B------:R-:W-:Y:S02]  /*f770*/  @P5 LOP3.LUT R228, R228, 0x4000000, RZ, 0xfc, !PT ;  /* 0x04000000e4e45812 */ /* 0x000fe400078efcff */
[----:B0-----:R-:W-:-:S05]  /*f780*/  @!P2 IADD3 R26, P3, R48, R26, RZ ;  /* 0x0000001a301aa210 */ /* 0x001fca0007f7e0ff */
[----:B------:R-:W-:-:S04]  /*f790*/  @!P6 IADD3 R48, P4, P5, R45, R24, R49 ;  /* 0x000000182d30e210 */ /* 0x000fc80007d9e031 */
[----:B------:R-:W-:Y:S02]  /*f7a0*/  @!P6 IADD3.X R69, R42, R46, R44, P4, P5 ;  /* 0x0000002e2a45e210 */ /* 0x000fe400027ea42c */
[C---:B------:R-:W-:Y:S02]  /*f7b0*/  ISETP.LT.OR P5, PT, R41.reuse, 0x2, !P0 ;  /* 0x000000022900780c */ /* 0x040fe400047a1670 */
[----:B------:R-:W-:Y:S01]  /*f7c0*/  ISETP.LT.OR P4, PT, R41, 0x9, !P0 ;  /* 0x000000092900780c */ /* 0x000fe20004781670 */
[----:B------:R-:W-:Y:S01]  /*f7d0*/  @!P2 IMAD.X R27, R25, 0x1, R27, P3 ;  /* 0x00000001191ba824 */ /* 0x000fe200018e061b */
[----:B------:R-:W-:-:S05]  /*f7e0*/  F2FP.SATFINITE.E4M3.F32.PACK_AB_MERGE_C R209, RZ, R209, RZ ;  /* 0x000000d1ffd1723e */ /* 0x000fca00048070ff */
[----:B------:R0:W-:Y:S04]  /*f7f0*/  @!P2 STG.E.U8 desc[UR38][R26.64+0x9], R209 ;  /* 0x000009d11a00a986 */ /* 0x0001e8000c101126 */
[----:B------:R-:W-:-:S04]  /*f800*/  @!P5 IADD3 R25, P2, P3, R45, R24, R49 ;  /* 0x000000182d19d210 */ /* 0x000fc80007b5e031 */
[--C-:B------:R-:W-:Y:S02]  /*f810*/  @!P5 IADD3.X R68, R42, R46, R44.reuse, P2, P3 ;  /* 0x0000002e2a44d210 */ /* 0x100fe400017e642c */
[----:B------:R-:W-:Y:S02]  /*f820*/  @!P4 IADD3 R80, P2, P3, R45, R24, R49 ;  /* 0x000000182d50c210 */ /* 0x000fe40007b5e031 */
[----:B------:R-:W-:Y:S01]  /*f830*/  LOP3.LUT R0, R0, 0xfffbffff, RZ, 0xc0, !PT ;  /* 0xfffbffff00007812 */ /* 0x000fe200078ec0ff */
[----:B0-----:R-:W0:Y:S01]  /*f840*/  @!P6 LDC.64 R26, c[0x0][0x5c0] ;  /* 0x00017000ff1aeb82 */ /* 0x001e220000000a00 */
[----:B------:R-:W-:Y:S02]  /*f850*/  @!P4 IADD3.X R84, R42, R46, R44, P2, P3 ;  /* 0x0000002e2a54c210 */ /* 0x000fe400017e642c */
[----:B------:R-:W-:Y:S02]  /*f860*/  LOP3.LUT P3, RZ, R228, 0x20, RZ, 0xc0, !PT ;  /* 0x00000020e4ff7812 */ /* 0x000fe4000786c0ff */
[----:B------:R-:W-:-:S02]  /*f870*/  ISETP.LT.OR P2, PT, R41, 0xa, !P0 ;  /* 0x0000000a2900780c */ /* 0x000fc40004741670 */
[----:B------:R-:W-:Y:S02]  /*f880*/  @P4 LOP3.LUT R0, R0, 0x40000, RZ, 0xfc, !PT ;  /* 0x0004000000004812 */ /* 0x000fe400078efcff */
[----:B------:R-:W-:Y:S02]  /*f890*/  F2FP.SATFINITE.E4M3.F32.PACK_AB_MERGE_C R208, RZ, R208, RZ ;  /* 0x000000d0ffd0723e */ /* 0x000fe400048070ff */
[----:B------:R-:W-:-:S04]  /*f8a0*/  LOP3.LUT R0, R0, 0xfffdffff, RZ, 0xc0, !PT ;  /* 0xfffdffff00007812 */ /* 0x000fc800078ec0ff */
[----:B------:R-:W-:Y:S01]  /*f8b0*/  @P0 LOP3.LUT R0, R0, 0x20000, RZ, 0xfc, !PT ;  /* 0x0002000000000812 */ /* 0x000fe200078efcff */
[----:B------:R-:W-:Y:S02]  /*f8c0*/  @!P3 STG.E.U8 desc[UR38][R90.64], R208 ;  /* 0x000000d05a00b986 */ /* 0x000fe4000c101126 */
[----:B------:R-:W-:Y:S02]  /*f8d0*/  @!P2 IADD3 R81, P0, P3, R45, R24, R49 ;  /* 0x000000182d51a210 */ /* 0x000fe40007b1e031 */
[----:B------:R-:W-:Y:S02]  /*f8e0*/  LOP3.LUT P4, RZ, R228, 0x40, RZ, 0xc0, !PT ;  /* 0x00000040e4ff7812 */ /* 0x000fe4000788c0ff */
[----:B------:R-:W-:Y:S02]  /*f8f0*/  @!P2 IADD3.X R85, R42, R46, R44, P0, P3 ;  /* 0x0000002e2a55a210 */ /* 0x000fe400007e642c */
[----:B------:R-:W-:Y:S02]  /*f900*/  ISETP.LT.OR P3, PT, R41, 0x11, !P1 ;  /* 0x000000112900780c */ /* 0x000fe40004f61670 */
[----:B------:R-:W-:-:S02]  /*f910*/  F2FP.SATFINITE.E4M3.F32.PACK_AB_MERGE_C R207, RZ, R207, RZ ;  /* 0x000000cfffcf723e */ /* 0x000fc400048070ff */
[----:B------:R-:W-:-:S04]  /*f920*/  LOP3.LUT R0, R0, 0xfff7ffff, RZ, 0xc0, !PT ;  /* 0xfff7ffff00007812 */ /* 0x000fc800078ec0ff */
[----:B------:R-:W-:Y:S01]  /*f930*/  @P2 LOP3.LUT R0, R0, 0x80000, RZ, 0xfc, !PT ;  /* 0x0008000000002812 */ /* 0x000fe200078efcff */
[----:B------:R1:W-:Y:S01]  /*f940*/  @!P4 STG.E.U8 desc[UR38][R88.64+0x1], R207 ;  /* 0x000001cf5800c986 */ /* 0x0003e2000c101126 */
[----:B------:R-:W-:-:S03]  /*f950*/  F2FP.SATFINITE.E4M3.F32.PACK_AB_MERGE_C R206, RZ, R206, RZ ;  /* 0x000000ceffce723e */ /* 0x000fc600048070ff */
[----:B-1----:R-:W-:-:S04]  /*f960*/  @!P3 IADD3 R88, P0, P2, R45, R24, R47 ;  /* 0x000000182d58b210 */ /* 0x002fc80007a1e02f */
[----:B------:R-:W-:Y:S02]  /*f970*/  @!P3 IADD3.X R89, R42, R46, R43, P0, P2 ;  /* 0x0000002e2a59b210 */ /* 0x000fe400007e442b */
[----:B0-----:R-:W-:Y:S02]  /*f980*/  @!P6 IADD3 R26, P2, R48, R26, RZ ;  /* 0x0000001a301ae210 */ /* 0x001fe40007f5e0ff */
[----:B------:R-:W-:-:S03]  /*f990*/  LOP3.LUT P0, RZ, R228, 0x100, RZ, 0xc0, !PT ;  /* 0x00000100e4ff7812 */ /* 0x000fc6000780c0ff */
[----:B------:R-:W-:-:S05]  /*f9a0*/  @!P6 IMAD.X R27, R69, 0x1, R27, P2 ;  /* 0x00000001451be824 */ /* 0x000fca00010e061b */
[----:B------:R0:W-:Y:S01]  /*f9b0*/  @!P6 STG.E.U8 desc[UR38][R26.64], R206 ;  /* 0x000000ce1a00e986 */ /* 0x0001e2000c101126 */
[----:B------:R-:W-:Y:S02]  /*f9c0*/  LOP3.LUT R0, R0, 0xffefffff, RZ, 0xc0, !PT ;  /* 0xffefffff00007812 */ /* 0x000fe400078ec0ff */
[----:B------:R-:W-:Y:S01]  /*f9d0*/  ISETP.LT.OR P4, PT, R41, 0x12, !P1 ;  /* 0x000000122900780c */ /* 0x000fe20004f81670 */
[----:B0-----:R-:W0:Y:S01]  /*f9e0*/  @!P5 LDC.64 R26, c[0x0][0x5c0] ;  /* 0x00017000ff1adb82 */ /* 0x001e220000000a00 */
[----:B------:R-:W-:-:S04]  /*f9f0*/  @P0 LOP3.LUT R0, R0, 0x100000, RZ, 0xfc, !PT ;  /* 0x0010000000000812 */ /* 0x000fc800078efcff */
[----:B------:R-:W-:-:S07]  /*fa00*/  LOP3.LUT R0, R0, 0xfffeffff, RZ, 0xc0, !PT ;  /* 0xfffeffff00007812 */ /* 0x000fce00078ec0ff */
[----:B------:R-:W-:Y:S02]  /*fa10*/  @!P4 IADD3 R48, P0, P2, R45, R24, R47 ;  /* 0x000000182d30c210 */ /* 0x000fe40007a1e02f */
[----:B------:R-:W-:Y:S02]  /*fa20*/  @P3 LOP3.LUT R0, R0, 0x10000, RZ, 0xfc, !PT ;  /* 0x0001000000003812 */ /* 0x000fe400078efcff */
[C---:B------:R-:W-:Y:S02]  /*fa30*/  LOP3.LUT P3, RZ, R228.reuse, 0x80, RZ, 0xc0, !PT ;  /* 0x00000080e4ff7812 */ /* 0x040fe4000786c0ff */
[----:B------:R-:W-:Y:S02]  /*fa40*/  LOP3.LUT R228, R228, 0xfffffffb, RZ, 0xc0, !PT ;  /* 0xfffffffbe4e47812 */ /* 0x000fe400078ec0ff */
[----:B------:R-:W-:Y:S02]  /*fa50*/  @!P4 IADD3.X R207, R42, R46, R43, P0, P2 ;  /* 0x0000002e2acfc210 */ /* 0x000fe400007e442b */
[----:B------:R-:W-:-:S02]  /*fa60*/  @P4 LOP3.LUT R228, R228, 0x4, RZ, 0xfc, !PT ;  /* 0x00000004e4e44812 */ /* 0x000fc400078efcff */
[----:B------:R-:W-:Y:S02]  /*fa70*/  ISETP.LT.OR P0, PT, R41, 0x19, !P1 ;  /* 0x000000192900780c */ /* 0x000fe40004f01670 */
[----:B0-----:R-:W-:-:S05]  /*fa80*/  @!P5 IADD3 R26, P4, R25, R26, RZ ;  /* 0x0000001a191ad210 */ /* 0x001fca0007f9e0ff */
[----:B------:R-:W-:Y:S01]  /*fa90*/  @!P5 IMAD.X R27, R68, 0x1, R27, P4 ;  /* 0x00000001441bd824 */ /* 0x000fe200020e061b */
[----:B------:R-:W-:Y:S02]  /*faa0*/  ISETP.LT.OR P4, PT, R41, 0x1a, !P1 ;  /* 0x0000001a2900780c */ /* 0x000fe40004f81670 */
[----:B------:R-:W-:Y:S02]  /*fab0*/  LOP3.LUT R228, R228, 0xfffffff7, RZ, 0xc0, !PT ;  /* 0xfffffff7e4e47812 */ /* 0x000fe400078ec0ff */
[----:B------:R-:W-:Y:S02]  /*fac0*/  F2FP.SATFINITE.E4M3.F32.PACK_AB_MERGE_C R205, RZ, R205, RZ ;  /* 0x000000cdffcd723e */ /* 0x000fe400048070ff */
[----:B------:R-:W-:Y:S02]  /*fad0*/  @!P0 IADD3 R206, P2, P6, R45, R24, R47 ;  /* 0x000000182dce8210 */ /* 0x000fe40007e5e02f */
[----:B------:R-:W-:Y:S01]  /*fae0*/  @P0 LOP3.LUT R228, R228, 0x8, RZ, 0xfc, !PT ;  /* 0x00000008e4e40812 */ /* 0x000fe200078efcff */
[----:B------:R0:W-:Y:S01]  /*faf0*/  @!P5 STG.E.U8 desc[UR38][R26.64+0x1], R205 ;  /* 0x000001cd1a00d986 */ /* 0x0001e2000c101126 */
[----:B------:R-:W-:-:S02]  /*fb00*/  @!P0 IADD3.X R208, R42, R46, R43, P2, P6 ;  /* 0x0000002e2ad08210 */ /* 0x000fc400017ec42b */
[----:B------:R-:W-:-:S04]  /*fb10*/  LOP3.LUT R228, R228, 0xffffdfff, RZ, 0xc0, !PT ;  /* 0xffffdfffe4e47812 */ /* 0x000fc800078ec0ff */
[----:B------:R-:W-:Y:S02]  /*fb20*/  @P4 LOP3.LUT R228, R228, 0x2000, RZ, 0xfc, !PT ;  /* 0x00002000e4e44812 */ /* 0x000fe400078efcff */
[----:B0-----:R-:W-:-:S04]  /*fb30*/  @!P4 IADD3 R205, P5, P6, R45, R24, R47 ;  /* 0x000000182dcdc210 */ /* 0x001fc80007ebe02f */
[----:B------:R-:W-:Y:S02]  /*fb40*/  @!P4 IADD3.X R209, R42, R46, R43, P5, P6 ;  /* 0x0000002e2ad1c210 */ /* 0x000fe40002fec42b */
[----:B------:R-:W-:Y:S02]  /*fb50*/  ISETP.LT.OR P4, PT, R41, 0x21, !P1 ;  /* 0x000000212900780c */ /* 0x000fe40004f81670 */
[----:B------:R-:W-:Y:S02]  /*fb60*/  LOP3.LUT R228, R228, 0xffefffff, RZ, 0xc0, !PT ;  /* 0xffefffffe4e47812 */ /* 0x000fe400078ec0ff */
[----:B------:R-:W-:-:S09]  /*fb70*/  LOP3.LUT P0, RZ, R0, 0x100000, RZ, 0xc0, !PT ;  /* 0x0010000000ff7812 */ /* 0x000fd2000780c0ff */
[----:B------:R-:W-:Y:S02]  /*fb80*/  @!P4 IADD3 R212, P5, P6, R45, R24, R47 ;  /* 0x000000182dd4c210 */ /* 0x000fe40007ebe02f */
[----:B------:R-:W-:Y:S02]  /*fb90*/  @P4 LOP3.LUT R228, R228, 0x100000, RZ, 0xfc, !PT ;  /* 0x00100000e4e44812 */ /* 0x000fe400078efcff */
[----:B------:R-:W-:Y:S02]  /*fba0*/  @!P4 IADD3.X R216, R42, R46, R43, P5, P6 ;  /* 0x0000002e2ad8c210 */ /* 0x000fe40002fec42b */
[----:B------:R-:W-:Y:S02]  /*fbb0*/  LOP3.LUT P4, RZ, R0, 0x40000, RZ, 0xc0, !PT ;  /* 0x0004000000ff7812 */ /* 0x000fe4000788c0ff */
[----:B------:R-:W-:Y:S02]  /*fbc0*/  F2FP.SATFINITE.E4M3.F32.PACK_AB_MERGE_C R204, RZ, R204, RZ ;  /* 0x000000ccffcc723e */ /* 0x000fe400048070ff */
[----:B------:R-:W-:-:S03]  /*fbd0*/  F2FP.SATFINITE.E4M3.F32.PACK_AB_MERGE_C R203, RZ, R203, RZ ;  /* 0x000000cbffcb723e */ /* 0x000fc600048070ff */
[----:B------:R-:W-:Y:S01]  /*fbe0*/  @!P3 STG.E.U8 desc[UR38][R98.64+0x8], R204 ;  /* 0x000008cc6200b986 */ /* 0x000fe2000c101126 */
[----:B------:R-:W-:-:S03]  /*fbf0*/  ISETP.LT.OR P3, PT, R41, 0x22, !P1 ;  /* 0x000000222900780c */ /* 0x000fc60004f61670 */
[----:B------:R-:W-:Y:S02]  /*fc00*/  @!P0 STG.E.U8 desc[UR38][R94.64+0x9], R203 ;  /* 0x000009cb5e008986 */ /* 0x000fe4000c101126 */
[----:B------:R-:W0:Y:S01]  /*fc10*/  @!P4 LDC.64 R26, c[0x0][0x5c0] ;  /* 0x00017000ff1acb82 */ /* 0x000e220000000a00 */
[----:B------:R-:W-:Y:S02]  /*fc20*/  ISETP.LT.OR P0, PT, R41, 0x29, !P1 ;  /* 0x000000292900780c */ /* 0x000fe40004f01670 */
[----:B------:R-:W-:-:S05]  /*fc30*/  LOP3.LUT R228, R228, 0xfff7ffff, RZ, 0xc0, !PT ;  /* 0xfff7ffffe4e47812 */ /* 0x000fca00078ec0ff */
[C---:B------:R-:W-:Y:S02]  /*fc40*/  @!P3 IADD3 R213, P5, P6, R45.reuse, R24, R47 ;  /* 0x000000182dd5b210 */ /* 0x040fe40007ebe02f */
[----:B------:R-:W-:Y:S02]  /*fc50*/  @P3 LOP3.LUT R228, R228, 0x80000, RZ, 0xfc, !PT ;  /* 0x00080000e4e43812 */ /* 0x000fe400078efcff */
[----:B------:R-:W-:Y:S02]  /*fc60*/  @!P3 IADD3.X R217, R42, R46, R43, P5, P6 ;  /* 0x0000002e2ad9b210 */ /* 0x000fe40002fec42b */
[----:B------:R-:W-:Y:S02]  /*fc70*/  LOP3.LUT R228, R228, 0xfffbffff, RZ, 0xc0, !PT ;  /* 0xfffbffffe4e47812 */ /* 0x000fe400078ec0ff */
[----:B------:R-:W-:Y:S02]  /*fc80*/  @!P0 IADD3 R215, P5, P6, R45, R24, R47 ;  /* 0x000000182dd78210 */ /* 0x000fe40007ebe02f */
[----:B------:R-:W-:-:S02]  /*fc90*/  @P0 LOP3.LUT R228, R228, 0x40000, RZ, 0xfc, !PT ;  /* 0x00040000e4e40812 */ /* 0x000fc400078efcff */
[----:B------:R-:W-:Y:S02]  /*fca0*/  @!P0 IADD3.X R219, R42, R46, R43, P5, P6 ;  /* 0x0000002e2adb8210 */ /* 0x000fe40002fec42b */
[----:B------:R-:W-:Y:S02]  /*fcb0*/  ISETP.LT.OR P0, PT, R41, 0x2a, !P1 ;  /* 0x0000002a2900780c */ /* 0x000fe40004f01670 */
[----:B------:R-:W-:Y:S02]  /*fcc0*/  LOP3.LUT P2, RZ, R0, 0x80000, RZ, 0xc0, !PT ;  /* 0x0008000000ff7812 */ /* 0x000fe4000784c0ff */
[----:B0-----:R-:W-:Y:S02]  /*fcd0*/  @!P4 IADD3 R26, P5, R80, R26, RZ ;  /* 0x0000001a501ac210 */ /* 0x001fe40007fbe0ff */
[----:B------:R-:W-:-:S03]  /*fce0*/  F2FP.SATFINITE.E4M3.F32.PACK_AB_MERGE_C R202, RZ, R202, RZ ;  /* 0x000000caffca723e */ /* 0x000fc600048070ff */
[----:B------:R-:W-:Y:S01]  /*fcf0*/  @!P4 IMAD.X R27, R84, 0x1, R27, P5 ;  /* 0x00000001541bc824 */ /* 0x000fe200028e061b */
[----:B------:R-:W-:-:S03]  /*fd00*/  LOP3.LUT R228, R228, 0xffffbfff, RZ, 0xc0, !PT ;  /* 0xffffbfffe4e47812 */ /* 0x000fc600078ec0ff */
[----:B------:R-:W-:Y:S01]  /*fd10*/  @!P0 IADD3 R214, P5, P6, R45, R24, R47 ;  /* 0x000000182dd68210 */ /* 0x000fe20007ebe02f */
[----:B------:R0:W-:Y:S01]  /*fd20*/  @!P4 STG.E.U8 desc[UR38][R26.64+0x8], R202 ;  /* 0x000008ca1a00c986 */ /* 0x0001e2000c101126 */
[----:B------:R-:W-:Y:S02]  /*fd30*/  @P0 LOP3.LUT R228, R228, 0x4000, RZ, 0xfc, !PT ;  /* 0x00004000e4e40812 */ /* 0x000fe400078efcff */
[----:B------:R-:W-:Y:S02]  /*fd40*/  @!P0 IADD3.X R218, R42, R46, R43, P5, P6 ;  /* 0x0000002e2ada8210 */ /* 0x000fe40002fec42b */
[----:B------:R-:W-:Y:S01]  /*fd50*/  ISETP.LT.OR P0, PT, R41, 0x31, !P1 ;  /* 0x000000312900780c */ /* 0x000fe20004f01670 */
[----:B0-----:R-:W0:Y:S01]  /*fd60*/  @!P2 LDC.64 R26, c[0x0][0x5c0] ;  /* 0x00017000ff1aab82 */ /* 0x001e220000000a00 */
[----:B------:R-:W-:-:S11]  /*fd70*/  LOP3.LUT R228, R228, 0xff7fffff, RZ, 0xc0, !PT ;  /* 0xff7fffffe4e47812 */ /* 0x000fd600078ec0ff */
[----:B------:R-:W-:Y:S02]  /*fd80*/  @!P0 IADD3 R223, P5, P6, R45, R24, R47 ;  /* 0x000000182ddf8210 */ /* 0x000fe40007ebe02f */
[----:B------:R-:W-:Y:S02]  /*fd90*/  @P0 LOP3.LUT R228, R228, 0x800000, RZ, 0xfc, !PT ;  /* 0x00800000e4e40812 */ /* 0x000fe400078efcff */
[----:B------:R-:W-:Y:S02]  /*fda0*/  @!P0 IADD3.X R222, R42, R46, R43, P5, P6 ;  /* 0x0000002e2ade8210 */ /* 0x000fe40002fec42b */
[----:B------:R-:W-:Y:S02]  /*fdb0*/  ISETP.LT.OR P0, PT, R41, 0x32, !P1 ;  /* 0x000000322900780c */ /* 0x000fe40004f01670 */
[----:B------:R-:W-:Y:S02]  /*fdc0*/  F2FP.SATFINITE.E4M3.F32.PACK_AB_MERGE_C R201, RZ, R201, RZ ;  /* 0x000000c9ffc9723e */ /* 0x000fe400048070ff */
[----:B0-----:R-:W-:-:S05]  /*fdd0*/  @!P2 IADD3 R26, P4, R81, R26, RZ ;  /* 0x0000001a511aa210 */ /* 0x001fca0007f9e0ff */
[----:B------:R-:W-:Y:S01]  /*fde0*/  @!P2 IMAD.X R27, R85, 0x1, R27, P4 ;  /* 0x00000001551ba824 */ /* 0x000fe200020e061b */
[----:B------:R-:W-:-:S04]  /*fdf0*/  ISETP.GE.AND P3, PT, R40, 0x1, PT ;  /* 0x000000012800780c */ /* 0x000fc80003f66270 */
[----:B------:R0:W-:Y:S01]  /*fe00*/  @!P2 STG.E.U8 desc[UR38][R26.64+0x9], R201 ;  /* 0x000009c91a00a986 */ /* 0x0001e2000c101126 */
[----:B------:R-:W-:-:S04]  /*fe10*/  @!P0 IADD3 R221, P2, P4, R45, R24, R47 ;  /* 0x000000182ddd8210 */ /* 0x000fc80007c5e02f */
[----:B------:R-:W-:Y:S02]  /*fe20*/  @!P0 IADD3.X R220, R42, R46, R43, P2, P4 ;  /* 0x0000002e2adc8210 */ /* 0x000fe400017e842b */
[----:B------:R-:W-:-:S13]  /*fe30*/  ISETP.LT.OR P2, PT, R41, 0x11, !P3 ;  /* 0x000000112900780c */ /* 0x000fda0005f41670 */
[----:B0-----:R-:W0:Y:S01]  /*fe40*/  @!P2 LDC.64 R26, c[0x0][0x5c0] ;  /* 0x00017000ff1aab82 */ /* 0x001e220000000a00 */
[----:B------:R-:W-:Y:S02]  /*fe50*/  F2FP.SATFINITE.E4M3.F32.PACK_AB_MERGE_C R200, RZ, R200, RZ ;  /* 0x000000c8ffc8723e */ /* 0x000fe400048070ff */
[----:B0-----:R-:W-:-:S05]  /*fe60*/  @!P2 IADD3 R26, P4, R24, R26, RZ ;  /* 0x0000001a181aa210 */ /* 0x001fca0007f9e0ff */
[----:B------:R-:W-:-:S05]  /*fe70*/  @!P2 IMAD.X R27, R46, 0x1, R27, P4 ;  /* 0x000000012e1ba824 */ /* 0x000fca00020e061b */
[----:B------:R0:W-:Y:S01]  /*fe80*/  @!P2 STG.E.U8 desc[UR38][R26.64+0x10], R200 ;  /* 0x000010c81a00a986 */ /* 0x0001e2000c101126 */
[----:B------:R-:W-:-:S13]  /*fe90*/  ISETP.LT.OR P2, PT, R41, 0x12, !P3 ;  /* 0x000000122900780c */ /* 0x000fda0005f41670 */
[----:B0-----:R-:W0:Y:S01]  /*fea0*/  @!P2 LDC.64 R26, c[0x0][0x5c0] ;  /* 0x00017000ff1aab82 */ /* 0x001e220000000a00 */
[C---:B------:R-:W-:Y:S02]  /*feb0*/  LOP3.LUT P5, RZ, R228.reuse, 0x200, RZ, 0xc0, !PT ;  /* 0x00000200e4ff7812 */ /* 0x040fe400078ac0ff */
[C---:B------:R-:W-:Y:S02]  /*fec0*/  LOP3.LUT P6, RZ, R228.reuse, 0x800, RZ, 0xc0, !PT ;  /* 0x00000800e4ff7812 */ /* 0x040fe400078cc0ff */
[----:B------:R-:W-:-:S04]  /*fed0*/  LOP3.LUT R228, R228, 0xffdfffff, RZ, 0xc0, !PT ;  /* 0xffdfffffe4e47812 */ /* 0x000fc800078ec0ff */
[----:B------:R-:W-:Y:S02]  /*fee0*/  @P0 LOP3.LUT R228, R228, 0x200000, RZ, 0xfc, !PT ;  /* 0x00200000e4e40812 */ /* 0x000fe400078efcff */
[----:B------:R-:W-:Y:S02]  /*fef0*/  ISETP.LT.OR P0, PT, R41, 0x39, !P1 ;  /* 0x000000392900780c */ /* 0x000fe40004f01670 */
[----:B------:R-:W-:Y:S02]  /*ff00*/  F2FP.SATFINITE.E4M3.F32.PACK_AB_MERGE_C R199, RZ, R199, RZ ;  /* 0x000000c7ffc7723e */ /* 0x000fe400048070ff */
[----:B0-----:R-:W-:-:S05]  /*ff10*/  @!P2 IADD3 R26, P4, R24, R26, RZ ;  /* 0x0000001a181aa210 */ /* 0x001fca0007f9e0ff */
[----:B------:R-:W-:Y:S01]  /*ff20*/  @!P2 IMAD.X R27, R46, 0x1, R27, P4 ;  /* 0x000000012e1ba824 */ /* 0x000fe200020e061b */
[----:B------:R-:W-:-:S04]  /*ff30*/  LOP3.LUT R228, R228, 0xfffdffff, RZ, 0xc0, !PT ;  /* 0xfffdffffe4e47812 */ /* 0x000fc800078ec0ff */
[----:B------:R0:W-:Y:S01]  /*ff40*/  @!P2 STG.E.U8 desc[UR38][R26.64+0x11], R199 ;  /* 0x000011c71a00a986 */ /* 0x0001e2000c101126 */
[----:B------:R-:W-:Y:S02]  /*ff50*/  @!P0 IADD3 R211, P2, P4, R45, R24, R47 ;  /* 0x000000182dd38210 */ /* 0x000fe40007c5e02f */
[----:B------:R-:W-:Y:S02]  /*ff60*/  @P0 LOP3.LUT R228, R228, 0x20000, RZ, 0xfc, !PT ;  /* 0x00020000e4e40812 */ /* 0x000fe400078efcff */
[----:B------:R-:W-:Y:S02]  /*ff70*/  @!P0 IADD3.X R210, R42, R46, R43, P2, P4 ;  /* 0x0000002e2ad28210 */ /* 0x000fe400017e842b */
[----:B------:R-:W-:Y:S02]  /*ff80*/  F2FP.SATFINITE.E4M3.F32.PACK_AB_MERGE_C R198, RZ, R198, RZ ;  /* 0x000000c6ffc6723e */ /* 0x000fe400048070ff */
[----:B------:R-:W-:-:S03]  /*ff90*/  ISETP.LT.OR P0, PT, R41, 0x3a, !P1 ;  /* 0x0000003a2900780c */ /* 0x000fc60004f01670 */
[----:B------:R-:W-:Y:S01]  /*ffa0*/  @!P5 STG.E.U8 desc[UR38][R110.64+0x10], R198 ;  /* 0x000010c66e00d986 */ /* 0x000fe2000c101126 */
[----:B------:R-:W-:Y:S02]  /*ffb0*/  ISETP.LT.OR P5, PT, R41, 0x41, !P1 ;  /* 0x000000412900780c */ /* 0x000fe40004fa1670 */
[----:B------:R-:W-:-:S07]  /*ffc0*/  LOP3.LUT R228, R228, 0xfffeffff, RZ, 0xc0, !PT ;  /* 0xfffeffffe4e47812 */ /* 0x000fce00078ec0ff */
[C---:B------:R-:W-:Y:S02]  /*ffd0*/  @!P0 IADD3 R204, P2, P4, R45.reuse, R24, R47 ;  /* 0x000000182dcc8210 */ /* 0x040fe40007c5e02f */
[----:B------:R-:W-:Y:S02]  /*ffe0*/  @P0 LOP3.LUT R228, R228, 0x10000, RZ, 0xfc, !PT ;  /* 0x00010000e4e40812 */ /* 0x000fe400078efcff */
[----:B------:R-:W-:Y:S02]  /*fff0*/  @!P0 IADD3.X R203, R42, R46, R43, P2, P4 ;  /* 0x0000002e2acb8210 */ /* 0x000fe400017e842b */
[----:B------:R-:W-:Y:S02]  /*10000*/  LOP3.LUT R228, R228, 0xfeffffff, RZ, 0xc0, !PT ;  /* 0xfeffffffe4e47812 */ /* 0x000fe400078ec0ff */
[----:B------:R-:W-:Y:S02]  /*10010*/  @!P5 IADD3 R202, P2, P4, R45, R24, R47 ;  /* 0x000000182dcad210 */ /* 0x000fe40007c5e02f */
[----:B------:R-:W-:-:S02]  /*10020*/  @P5 LOP3.LUT R228, R228, 0x1000000, RZ, 0xfc, !PT ;  /* 0x01000000e4e45812 */ /* 0x000fc400078efcff */
[----:B------:R-:W-:Y:S02]  /*10030*/  @!P5 IADD3.X R201, R42, R46, R43, P2, P4 ;  /* 0x0000002e2ac9d210 */ /* 0x000fe400017e842b */
[----:B------:R-:W-:-:S13]  /*10040*/  ISETP.LT.OR P5, PT, R41, 0x42, !P1 ;  /* 0x000000422900780c */ /* 0x000fda0004fa1670 */
[----:B------:R-:W-:-:S04]  /*10050*/  @!P5 IADD3 R200, P2, P4, R45, R24, R47 ;  /* 0x000000182dc8d210 */ /* 0x000fc80007c5e02f */
[----:B0-----:R-:W-:Y:S02]  /*10060*/  @!P5 IADD3.X R199, R42, R46, R43, P2, P4 ;  /* 0x0000002e2ac7d210 */ /* 0x001fe400017e842b */
[----:B------:R-:W-:-:S13]  /*10070*/  ISETP.LT.OR P2, PT, R41, 0x19, !P3 ;  /* 0x000000192900780c */ /* 0x000fda0005f41670 */
[----:B------:R-:W0:Y:S01]  /*10080*/  @!P2 LDC.64 R26, c[0x0][0x5c0] ;  /* 0x00017000ff1aab82 */ /* 0x000e220000000a00 */
[----:B------:R-:W-:Y:S02]  /*10090*/  F2FP.SATFINITE.E4M3.F32.PACK_AB_MERGE_C R197, RZ, R197, RZ ;  /* 0x000000c5ffc5723e */ /* 0x000fe400048070ff */
[----:B------:R-:W-:-:S03]  /*100a0*/  F2FP.SATFINITE.E4M3.F32.PACK_AB_MERGE_C R196, RZ, R196, RZ ;  /* 0x000000c4ffc4723e */ /* 0x000fc600048070ff */
[----:B------:R-:W-:Y:S01]  /*100b0*/  @!P6 STG.E.U8 desc[UR38][R106.64+0x11], R197 ;  /* 0x000011c56a00e986 */ /* 0x000fe2000c101126 */
[----:B0-----:R-:W-:-:S05]  /*100c0*/  @!P2 IADD3 R26, P4, R24, R26, RZ ;  /* 0x0000001a181aa210 */ /* 0x001fca0007f9e0ff */
[----:B------:R-:W-:-:S05]  /*100d0*/  @!P2 IMAD.X R27, R46, 0x1, R27, P4 ;  /* 0x000000012e1ba824 */ /* 0x000fca00020e061b */
[----:B------:R0:W-:Y:S01]  /*100e0*/  @!P2 STG.E.U8 desc[UR38][R26.64+0x18], R196 ;  /* 0x000018c41a00a986 */ /* 0x0001e2000c101126 */
[----:B------:R-:W-:-:S13]  /*100f0*/  ISETP.LT.OR P2, PT, R41, 0x1a, !P3 ;  /* 0x0000001a2900780c */ /* 0x000fda0005f41670 */
[----:B0-----:R-:W0:Y:S01]  /*10100*/  @!P2 LDC.64 R26, c[0x0][0x5c0] ;  /* 0x00017000ff1aab82 */ /* 0x001e220000000a00 */
[----:B------:R-:W-:Y:S02]  /*10110*/  ISETP.LT.OR P3, PT, R41, 0x49, !P1 ;  /* 0x000000492900780c */ /* 0x000fe40004f61670 */
[----:B------:R-:W-:Y:S02]  /*10120*/  LOP3.LUT R228, R228, 0xffbfffff, RZ, 0xc0, !PT ;  /* 0xffbfffffe4e47812 */ /* 0x000fe400078ec0ff */
[----:B------:R-:W-:Y:S02]  /*10130*/  F2FP.SATFINITE.E4M3.F32.PACK_AB_MERGE_C R195, RZ, R195, RZ ;  /* 0x000000c3ffc3723e */ /* 0x000fe400048070ff */
[----:B------:R-:W-:-:S04]  /*10140*/  @P5 LOP3.LUT R228, R228, 0x400000, RZ, 0xfc, !PT ;  /* 0x00400000e4e45812 */ /* 0x000fc800078efcff */
[----:B------:R-:W-:Y:S02]  /*10150*/  LOP3.LUT R228, R228, 0xffff7fff, RZ, 0xc0, !PT ;  /* 0xffff7fffe4e47812 */ /* 0x000fe400078ec0ff */
[----:B0-----:R-:W-:-:S05]  /*10160*/  @!P2 IADD3 R26, P4, R24, R26, RZ ;  /* 0x0000001a181aa210 */ /* 0x001fca0007f9e0ff */
[----:B------:R-:W-:-:S05]  /*10170*/  @!P2 IMAD.X R27, R46, 0x1, R27, P4 ;  /* 0x000000012e1ba824 */ /* 0x000fca00020e061b */
[----:B------:R0:W-:Y:S01]  /*10180*/  @!P2 STG.E.U8 desc[UR38][R26.64+0x19], R195 ;  /* 0x000019c31a00a986 */ /* 0x0001e2000c101126 */
[----:B------:R-:W-:Y:S02]  /*10190*/  @!P3 IADD3 R198, P2, P4, R45, R24, R47 ;  /* 0x000000182dc6b210 */ /* 0x000fe40007c5e02f */
[----:B------:R-:W-:Y:S02]  /*101a0*/  @P3 LOP3.LUT R228, R228, 0x8000, RZ, 0xfc, !PT ;  /* 0x00008000e4e43812 */ /* 0x000fe400078efcff */
[----:B------:R-:W-:Y:S02]  /*101b0*/  @!P3 IADD3.X R197, R42, R46, R43, P2, P4 ;  /* 0x0000002e2ac5b210 */ /* 0x000fe400017e842b */
[----:B------:R-:W-:Y:S02]  /*101c0*/  ISETP.LT.OR P3, PT, R41, 0x4a, !P1 ;  /* 0x0000004a2900780c */ /* 0x000fe40004f61670 */
[----:B------:R-:W-:Y:S02]  /*101d0*/  LOP3.LUT R228, R228, 0xffffefff, RZ, 0xc0, !PT ;  /* 0xffffefffe4e47812 */ /* 0x000fe400078ec0ff */
[----:B------:R-:W-:-:S09]  /*101e0*/  LOP3.LUT P0, RZ, R0, 0x20000, RZ, 0xc0, !PT ;  /* 0x0002000000ff7812 */ /* 0x000fd2000780c0ff */
[----:B------:R-:W-:Y:S02]  /*101f0*/  @!P3 IADD3 R196, P1, P2, R45, R24, R47 ;  /* 0x000000182dc4b210 */ /* 0x000fe40007a3e02f */
[----:B------:R-:W-:Y:S02]  /*10200*/  @P3 LOP3.LUT R228, R228, 0x1000, RZ, 0xfc, !PT ;  /* 0x00001000e4e43812 */ /* 0x000fe400078efcff */
[----:B0-----:R-:W-:Y:S02]  /*10210*/  @!P3 IADD3.X R195, R42, R46, R43, P1, P2 ;  /* 0x0000002e2ac3b210 */ /* 0x001fe40000fe442b */
[----:B------:R-:W-:Y:S02]  /*10220*/  ISETP.LT.OR P3, PT, R41, 0x11, !P0 ;  /* 0x000000112900780c */ /* 0x000fe40004761670 */
[----:B------:R-:W-:-:S11]  /*10230*/  LOP3.LUT P4, RZ, R229, 0x2, RZ, 0xc0, !PT ;  /* 0x00000002e5ff7812 */ /* 0x000fd6000788c0ff */
[----:B------:R-:W-:-:S04]  /*10240*/  @!P3 IADD3 R98, P1, P2, R45, R24, R49 ;  /* 0x000000182d62b210 */ /* 0x000fc80007a3e031 */
[----:B------:R-:W-:Y:S02]  /*10250*/  @!P3 IADD3.X R91, R42, R46, R44, P1, P2 ;  /* 0x0000002e2a5bb210 */ /* 0x000fe40000fe442c */
[----:B------:R-:W-:Y:S02]  /*10260*/  ISETP.LT.OR P1, PT, R41, 0x12, !P0 ;  /* 0x000000122900780c */ /* 0x000fe40004721670 */
[----:B------:R-:W-:-:S05]  /*10270*/  F2FP.SATFINITE.E4M3.F32.PACK_AB_MERGE_C R194, RZ, R194, RZ ;  /* 0x000000c2ffc2723e */ /* 0x000fca00048070ff */
[----:B------:R0:W-:Y:S01]  /*10280*/  @!P4 STG.E.U8 desc[UR38][R118.64+0x18], R194 ;  /* 0x000018c27600c986 */ /* 0x0001e2000c101126 */
[----:B------:R-:W-:-:S05]  /*10290*/  LOP3.LUT R228, R228, 0xfffffffe, RZ, 0xc0, !PT ;  /* 0xfffffffee4e47812 */ /* 0x000fca00078ec0ff */
[----:B------:R-:W-:Y:S02]  /*102a0*/  @!P1 IADD3 R95, P2, P4, R45, R24, R49 ;  /* 0x000000182d5f9210 */ /* 0x000fe40007c5e031 */
[----:B------:R-:W-:Y:S02]  /*102b0*/  LOP3.LUT P5, RZ, R229, 0x4, RZ, 0xc0, !PT ;  /* 0x00000004e5ff7812 */ /* 0x000fe400078ac0ff */
[----:B------:R-:W-:Y:S02]  /*102c0*/  @!P1 IADD3.X R90, R42, R46, R44, P2, P4 ;  /* 0x0000002e2a5a9210 */ /* 0x000fe400017e842c */
[----:B------:R-:W-:Y:S01]  /*102d0*/  ISETP.LT.OR P2, PT, R41, 0x19, !P0 ;  /* 0x000000192900780c */ /* 0x000fe20004741670 */
[----:B0-----:R-:W2:Y:S01]  /*102e0*/  LDL.LU R194, [R1+0x4] ;  /* 0x0000040001c27983 */ /* 0x001ea20000300800 */
[----:B------:R-:W-:Y:S02]  /*102f0*/  @P3 LOP3.LUT R228, R228, 0x1, RZ, 0xfc, !PT ;  /* 0x00000001e4e43812 */ /* 0x000fe400078efcff */
[----:B------:R-:W-:-:S02]  /*10300*/  LOP3.LUT P3, RZ, R0, 0x10000, RZ, 0xc0, !PT ;  /* 0x0001000000ff7812 */ /* 0x000fc4000786c0ff */
[----:B------:R-:W-:Y:S02]  /*10310*/  LOP3.LUT R0, R0, 0xffffefff, RZ, 0xc0, !PT ;  /* 0xffffefff00007812 */ /* 0x000fe400078ec0ff */
[----:B------:R-:W-:Y:S02]  /*10320*/  F2FP.SATFINITE.E4M3.F32.PACK_AB_MERGE_C R193, RZ, R193, RZ ;  /* 0x000000c1ffc1723e */ /* 0x000fe400048070ff */
[----:B------:R-:W-:Y:S02]  /*10330*/  @P1 LOP3.LUT R0, R0, 0x1000, RZ, 0xfc, !PT ;  /* 0x0000100000001812 */ /* 0x000fe400078efcff */
[----:B------:R-:W-:Y:S01]  /*10340*/  LOP3.LUT P1, RZ, R229, 0x80, RZ, 0xc0, !PT ;  /* 0x00000080e5ff7812 */ /* 0x000fe2000782c0ff */
[----:B------:R0:W-:Y:S01]  /*10350*/  @!P5 STG.E.U8 desc[UR38][R114.64+0x19], R193 ;  /* 0x000019c17200d986 */ /* 0x0001e2000c101126 */
[----:B------:R-:W-:Y:S02]  /*10360*/  @!P2 IADD3 R94, P4, P5, R45, R24, R49 ;  /* 0x000000182d5ea210 */ /* 0x000fe40007d9e031 */
[----:B------:R-:W-:Y:S01]  /*10370*/  LOP3.LUT R0, R0, 0xffffdfff, RZ, 0xc0, !PT ;  /* 0xffffdfff00007812 */ /* 0x000fe200078ec0ff */
[----:B------:R-:W1:Y:S01]  /*10380*/  @!P3 LDC.64 R26, c[0x0][0x5c0] ;  /* 0x00017000ff1abb82 */ /* 0x000e620000000a00 */
[----:B------:R-:W-:-:S02]  /*10390*/  @!P2 IADD3.X R69, R42, R46, R44, P4, P5 ;  /* 0x0000002e2a45a210 */ /* 0x000fc400027ea42c */
[----:B------:R-:W-:Y:S02]  /*103a0*/  @P2 LOP3.LUT R0, R0, 0x2000, RZ, 0xfc, !PT ;  /* 0x0000200000002812 */ /* 0x000fe400078efcff */
[----:B------:R-:W-:Y:S02]  /*103b0*/  F2FP.SATFINITE.E4M3.F32.PACK_AB_MERGE_C R192, RZ, R192, RZ ;  /* 0x000000c0ffc0723e */ /* 0x000fe400048070ff */
[C---:B------:R-:W-:Y:S01]  /*103c0*/  ISETP.LT.OR P2, PT, R41.reuse, 0x1a, !P0 ;  /* 0x0000001a2900780c */ /* 0x040fe20004741670 */
[----:B0-----:R-:W3:Y:S04]  /*103d0*/  LDL.LU R193, [R1] ;  /* 0x0000000001c17983 */ /* 0x001ee80000300800 */
[----:B------:R0:W-:Y:S01]  /*103e0*/  @!P1 STG.E.U8 desc[UR38][R108.64+0x10], R192 ;  /* 0x000010c06c009986 */ /* 0x0001e2000c101126 */
[----:B------:R-:W-:-:S02]  /*103f0*/  ISETP.LT.OR P1, PT, R41, 0x21, !P0 ;  /* 0x000000212900780c */ /* 0x000fc40004721670 */
[----:B------:R-:W-:-:S05]  /*10400*/  LOP3.LUT R228, R228, 0xffffffef, RZ, 0xc0, !PT ;  /* 0xffffffefe4e47812 */ /* 0x000fca00078ec0ff */
[--C-:B------:R-:W-:Y:S02]  /*10410*/  @!P2 IADD3 R47, P4, P5, R45, R24, R49.reuse ;  /* 0x000000182d2fa210 */ /* 0x100fe40007d9e031 */
[----:B------:R-:W-:Y:S02]  /*10420*/  @P2 LOP3.LUT R228, R228, 0x10, RZ, 0xfc, !PT ;  /* 0x00000010e4e42812 */ /* 0x000fe400078efcff */
[--C-:B------:R-:W-:Y:S01]  /*10430*/  @!P2 IADD3.X R43, R42, R46, R44.reuse, P4, P5 ;  /* 0x0000002e2a2ba210 */ /* 0x100fe200027ea42c */
[----:B------:R-:W-:Y:S01]  /*10440*/  FMUL R19, R19, UR33 ;  /* 0x0000002113137c20 */ /* 0x000fe20008400000 */
[----:B------:R-:W-:Y:S01]  /*10450*/  LOP3.LUT R228, R228, 0xfffffeff, RZ, 0xc0, !PT ;  /* 0xfffffeffe4e47812 */ /* 0x000fe200078ec0ff */
[----:B------:R-:W-:Y:S01]  /*10460*/  FMUL R18, R18, UR33 ;  /* 0x0000002112127c20 */ /* 0x000fe20008400000 */
[--C-:B------:R-:W-:Y:S01]  /*10470*/  @!P1 IADD3 R115, P4, P5, R45, R24, R49.reuse ;  /* 0x000000182d739210 */ /* 0x100fe20007d9e031 */
[----:B------:R-:W-:Y:S01]  /*10480*/  FMUL R17, R17, UR33 ;  /* 0x0000002111117c20 */ /* 0x000fe20008400000 */
[----:B------:R-:W-:Y:S01]  /*10490*/  @P1 LOP3.LUT R228, R228, 0x100, RZ, 0xfc, !PT ;  /* 0x00000100e4e41812 */ /* 0x000fe200078efcff */
[----:B------:R-:W-:Y:S01]  /*104a0*/  FMUL R16, R16, UR33 ;  /* 0x0000002110107c20 */ /* 0x000fe20008400000 */
[--C-:B------:R-:W-:Y:S01]  /*104b0*/  @!P1 IADD3.X R114, R42, R46, R44.reuse, P4, P5 ;  /* 0x0000002e2a729210 */ /* 0x100fe200027ea42c */
[----:B------:R-:W-:Y:S01]  /*104c0*/  FMUL R15, R15, UR33 ;  /* 0x000000210f0f7c20 */ /* 0x000fe20008400000 */
[----:B------:R-:W-:Y:S01]  /*104d0*/  LOP3.LUT P1, RZ, R229, 0x200000, RZ, 0xc0, !PT ;  /* 0x00200000e5ff7812 */ /* 0x000fe2000782c0ff */
[----:B------:R-:W-:Y:S01]  /*104e0*/  FMUL R14, R14, UR33 ;  /* 0x000000210e0e7c20 */ /* 0x000fe20008400000 */
[----:B------:R-:W-:Y:S01]  /*104f0*/  ISETP.LT.OR P2, PT, R41, 0x22, !P0 ;  /* 0x000000222900780c */ /* 0x000fe20004741670 */
[----:B------:R-:W-:Y:S01]  /*10500*/  FMUL R13, R13, UR33 ;  /* 0x000000210d0d7c20 */ /* 0x000fe20008400000 */
[----:B------:R-:W-:Y:S01]  /*10510*/  LOP3.LUT R0, R0, 0xffff7fff, RZ, 0xc0, !PT ;  /* 0xffff7fff00007812 */ /* 0x000fe200078ec0ff */
[----:B------:R-:W-:Y:S01]  /*10520*/  FMUL R12, R12, UR33 ;  /* 0x000000210c0c7c20 */ /* 0x000fe20008400000 */
[----:B------:R-:W-:Y:S01]  /*10530*/  LOP3.LUT P6, RZ, R229, 0x100, RZ, 0xc0, !PT ;  /* 0x00000100e5ff7812 */ /* 0x000fe200078cc0ff */
[----:B------:R-:W-:Y:S01]  /*10540*/  FMUL R11, R11, UR33 ;  /* 0x000000210b0b7c20 */ /* 0x000fe20008400000 */
[----:B------:R-:W-:Y:S01]  /*10550*/  F2FP.SATFINITE.E4M3.F32.PACK_AB_MERGE_C R191, RZ, R191, RZ ;  /* 0x000000bfffbf723e */ /* 0x000fe200048070ff */
[----:B------:R-:W-:Y:S01]  /*10560*/  FMUL R10, R10, UR33 ;  /* 0x000000210a0a7c20 */ /* 0x000fe20008400000 */
[----:B------:R-:W-:Y:S01]  /*10570*/  F2FP.SATFINITE.E4M3.F32.PACK_AB_MERGE_C R190, RZ, R190, RZ ;  /* 0x000000beffbe723e */ /* 0x000fe200048070ff */
[----:B------:R-:W-:Y:S01]  /*10580*/  FMUL R9, R9, UR33 ;  /* 0x0000002109097c20 */ /* 0x000fe20008400000 */
[----:B------:R-:W-:Y:S01]  /*10590*/  F2FP.SATFINITE.E4M3.F32.PACK_AB_MERGE_C R189, RZ, R189, RZ ;  /* 0x000000bdffbd723e */ /* 0x000fe200048070ff */
[----:B------:R-:W-:Y:S01]  /*105a0*/  FMUL R8, R8, UR33 ;  /* 0x0000002108087c20 */ /* 0x000fe20008400000 */
[----:B------:R-:W-:Y:S01]  /*105b0*/  @P1 LOP3.LUT R0, R0, 0x8000, RZ, 0xfc, !PT ;  /* 0x0000800000001812 */ /* 0x000fe200078efcff */
[----:B------:R-:W-:Y:S01]  /*105c0*/  FMUL R7, R7, UR33 ;  /* 0x0000002107077c20 */ /* 0x000fe20008400000 */
[----:B------:R-:W-:Y:S01]  /*105d0*/  LOP3.LUT P1, RZ, R228, 0x4, RZ, 0xc0, !PT ;  /* 0x00000004e4ff7812 */ /* 0x000fe2000782c0ff */
[----:B------:R-:W-:Y:S01]  /*105e0*/  FMUL R6, R6, UR33 ;  /* 0x0000002106067c20 */ /* 0x000fe20008400000 */
[----:B------:R-:W-:Y:S01]  /*105f0*/  LOP3.LUT R228, R228, 0xffffff7f, RZ, 0xc0, !PT ;  /* 0xffffff7fe4e47812 */ /* 0x000fe200078ec0ff */
[----:B------:R-:W-:Y:S01]  /*10600*/  FMUL R5, R5, UR33 ;  /* 0x0000002105057c20 */ /* 0x000fe20008400000 */
[----:B------:R-:W-:Y:S01]  /*10610*/  @!P2 IADD3 R111, P4, P5, R45, R24, R49 ;  /* 0x000000182d6fa210 */ /* 0x000fe20007d9e031 */
[----:B------:R-:W-:Y:S01]  /*10620*/  FMUL R4, R4, UR33 ;  /* 0x0000002104047c20 */ /* 0x000fe20008400000 */
[----:B------:R-:W-:Y:S01]  /*10630*/  @P2 LOP3.LUT R228, R228, 0x80, RZ, 0xfc, !PT ;  /* 0x00000080e4e42812 */ /* 0x000fe200078efcff */
[----:B------:R-:W-:Y:S01]  /*10640*/  FMUL R3, R3, UR33 ;  /* 0x0000002103037c20 */ /* 0x000fe20008400000 */
[----:B------:R-:W-:Y:S01]  /*10650*/  @!P2 IADD3.X R110, R42, R46, R44, P4, P5 ;  /* 0x0000002e2a6ea210 */ /* 0x000fe200027ea42c */
[----:B------:R-:W-:Y:S01]  /*10660*/  FMUL R2, R2, UR33 ;  /* 0x0000002102027c20 */ /* 0x000fe20008400000 */
[----:B------:R-:W-:Y:S01]  /*10670*/  ISETP.LT.OR P2, PT, R41, 0x29, !P0 ;  /* 0x000000292900780c */ /* 0x000fe20004741670 */
[----:B0-----:R-:W4:Y:S01]  /*10680*/  LDL.LU R192, [R1+0x14] ;  /* 0x0000140001c07983 */ /* 0x001f220000300800 */
[----:B-1----:R-:W-:-:S02]  /*10690*/  @!P3 IADD3 R26, P4, R88, R26, RZ ;  /* 0x0000001a581ab210 */ /* 0x002fc40007f9e0ff */
[----:B------:R-:W-:-:S03]  /*106a0*/  LOP3.LUT R228, R228, 0xffffffbf, RZ, 0xc0, !PT ;  /* 0xffffffbfe4e47812 */ /* 0x000fc600078ec0ff */
[----:B------:R-:W-:Y:S01]  /*106b0*/  @!P3 IMAD.X R27, R89, 0x1, R27, P4 ;  /* 0x00000001591bb824 */ /* 0x000fe200020e061b */
[----:B------:R-:W-:Y:S05]  /*106c0*/  @!P6 STG.E.U8 desc[UR38][R104.64+0x11], R191 ;  /* 0x000011bf6800e986 */ /* 0x000fea000c101126 */
[----:B------:R-:W-:Y:S01]  /*106d0*/  @!P2 IADD3 R109, P4, P5, R45, R24, R49 ;  /* 0x000000182d6da210 */ /* 0x000fe20007d9e031 */
[----:B------:R0:W-:Y:S01]  /*106e0*/  @!P3 STG.E.U8 desc[UR38][R26.64+0x10], R190 ;  /* 0x000010be1a00b986 */ /* 0x0001e2000c101126 */
[----:B------:R-:W-:Y:S02]  /*106f0*/  @P2 LOP3.LUT R228, R228, 0x40, RZ, 0xfc, !PT ;  /* 0x00000040e4e42812 */ /* 0x000fe400078efcff */
[----:B------:R-:W-:-:S02]  /*10700*/  @!P2 IADD3.X R108, R42, R46, R44, P4, P5 ;  /* 0x0000002e2a6ca210 */ /* 0x000fc400027ea42c */
[----:B------:R-:W-:Y:S01]  /*10710*/  ISETP.LT.OR P2, PT, R41, 0x2a, !P0 ;  /* 0x0000002a2900780c */ /* 0x000fe20004741670 */
[----:B0-----:R-:W0:-:S12]  /*10720*/  @!P1 LDC.64 R26, c[0x0][0x5c0] ;  /* 0x00017000ff1a9b82 */ /* 0x001e180000000a00 */
[----:B------:R-:W-:-:S04]  /*10730*/  @!P2 IADD3 R107, P4, P5, R45, R24, R49 ;  /* 0x000000182d6ba210 */ /* 0x000fc80007d9e031 */
[----:B------:R-:W-:Y:S02]  /*10740*/  @!P2 IADD3.X R106, R42, R46, R44, P4, P5 ;  /* 0x0000002e2a6aa210 */ /* 0x000fe400027ea42c */
[----:B------:R-:W-:Y:S02]  /*10750*/  ISETP.LT.OR P5, PT, R41, 0x31, !P0 ;  /* 0x000000312900780c */ /* 0x000fe400047a1670 */
[----:B------:R-:W-:-:S04]  /*10760*/  LOP3.LUT R228, R228, 0xfffffffd, RZ, 0xc0, !PT ;  /* 0xfffffffde4e47812 */ /* 0x000fc800078ec0ff */
[----:B------:R-:W-:Y:S02]  /*10770*/  @P2 LOP3.LUT R228, R228, 0x2, RZ, 0xfc, !PT ;  /* 0x00000002e4e42812 */ /* 0x000fe400078efcff */
[----:B0-----:R-:W-:Y:S02]  /*10780*/  @!P1 IADD3 R26, P3, R48, R26, RZ ;  /* 0x0000001a301a9210 */ /* 0x001fe40007f7e0ff */
[C---:B------:R-:W-:Y:S02]  /*10790*/  LOP3.LUT P2, RZ, R228.reuse, 0x8, RZ, 0xc0, !PT ;  /* 0x00000008e4ff7812 */ /* 0x040fe4000784c0ff */
[----:B------:R-:W-:Y:S01]  /*107a0*/  LOP3.LUT R228, R228, 0xfffffdff, RZ, 0xc0, !PT ;  /* 0xfffffdffe4e47812 */ /* 0x000fe200078ec0ff */
[----:B------:R-:W-:Y:S01]  /*107b0*/  @!P1 IMAD.X R27, R207, 0x1, R27, P3 ;  /* 0x00000001cf1b9824 */ /* 0x000fe200018e061b */
[----:B------:R-:W-:Y:S02]  /*107c0*/  @!P5 IADD3 R105, P3, P4, R45, R24, R49 ;  /* 0x000000182d69d210 */ /* 0x000fe40007c7e031 */
[----:B------:R-:W-:-:S02]  /*107d0*/  @P5 LOP3.LUT R228, R228, 0x200, RZ, 0xfc, !PT ;  /* 0x00000200e4e45812 */ /* 0x000fc400078efcff */
[----:B------:R-:W-:Y:S02]  /*107e0*/  @!P5 IADD3.X R104, R42, R46, R44, P3, P4 ;  /* 0x0000002e2a68d210 */ /* 0x000fe40001fe842c */
[----:B------:R-:W-:-:S13]  /*107f0*/  ISETP.LT.OR P5, PT, R41, 0x32, !P0 ;  /* 0x000000322900780c */ /* 0x000fda00047a1670 */
[----:B------:R-:W-:-:S04]  /*10800*/  @!P5 IADD3 R99, P3, P4, R45, R24, R49 ;  /* 0x000000182d63d210 */ /* 0x000fc80007c7e031 */
[----:B------:R-:W-:Y:S02]  /*10810*/  @!P5 IADD3.X R25, R42, R46, R44, P3, P4 ;  /* 0x0000002e2a19d210 */ /* 0x000fe40001fe842c */
[----:B------:R-:W-:Y:S02]  /*10820*/  ISETP.LT.OR P3, PT, R41, 0x39, !P0 ;  /* 0x000000392900780c */ /* 0x000fe40004761670 */
[----:B------:R-:W-:Y:S01]  /*10830*/  LOP3.LUT R228, R228, 0xffffffdf, RZ, 0xc0, !PT ;  /* 0xffffffdfe4e47812 */ /* 0x000fe200078ec0ff */
[----:B------:R0:W-:Y:S03]  /*10840*/  @!P1 STG.E.U8 desc[UR38][R26.64+0x11], R189 ;  /* 0x000011bd1a009986 */ /* 0x0001e6000c101126 */
[----:B------:R-:W-:Y:S02]  /*10850*/  @P5 LOP3.LUT R228, R228, 0x20, RZ, 0xfc, !PT ;  /* 0x00000020e4e45812 */ /* 0x000fe400078efcff */
[----:B------:R-:W-:-:S05]  /*10860*/  LOP3.LUT P1, RZ, R0, 0x8000, RZ, 0xc0, !PT ;  /* 0x0000800000ff7812 */ /* 0x000fca000782c0ff */
[----:B------:R-:W-:Y:S01]  /*10870*/  @!P3 IADD3 R48, P4, P5, R45, R24, R49 ;  /* 0x000000182d30b210 */ /* 0x000fe20007d9e031 */
[----:B0-----:R-:W0:Y:S01]  /*10880*/  @!P2 LDC.64 R26, c[0x0][0x5c0] ;  /* 0x00017000ff1aab82 */ /* 0x001e220000000a00 */
[----:B------:R-:W-:Y:S02]  /*10890*/  LOP3.LUT P6, RZ, R229, 0x400000, RZ, 0xc0, !PT ;  /* 0x00400000e5ff7812 */ /* 0x000fe400078cc0ff */
[----:B------:R-:W-:Y:S02]  /*108a0*/  @!P3 IADD3.X R68, R42, R46, R44, P4, P5 ;  /* 0x0000002e2a44b210 */ /* 0x000fe400027ea42c */
[----:B------:R-:W-:Y:S02]  /*108b0*/  ISETP.LT.OR P4, PT, R41, 0x3a, !P0 ;  /* 0x0000003a2900780c */ /* 0x000fe40004781670 */
[----:B------:R-:W-:Y:S02]  /*108c0*/  LOP3.LUT R0, R0, 0xfffffbff, RZ, 0xc0, !PT ;  /* 0xfffffbff00007812 */ /* 0x000fe400078ec0ff */
[----:B------:R-:W-:-:S02]  /*108d0*/  F2FP.SATFINITE.E4M3.F32.PACK_AB_MERGE_C R188, RZ, R188, RZ ;  /* 0x000000bcffbc723e */ /* 0x000fc400048070ff */
[----:B------:R-:W-:Y:S02]  /*108e0*/  F2FP.SATFINITE.E4M3.F32.PACK_AB_MERGE_C R187, RZ, R187, RZ ;  /* 0x000000bbffbb723e */ /* 0x000fe400048070ff */
[----:B------:R-:W-:Y:S01]  /*108f0*/  @P3 LOP3.LUT R0, R0, 0x400, RZ, 0xfc, !PT ;  /* 0x0000040000003812 */ /* 0x000fe200078efcff */
[----:B------:R-:W-:Y:S03]  /*10900*/  @!P1 STG.E.U8 desc[UR38][R116.64+0x18], R188 ;  /* 0x000018bc74009986 */ /* 0x000fe6000c101126 */
[----:B------:R-:W-:Y:S01]  /*10910*/  LOP3.LUT P1, RZ, R0, 0x20, RZ, 0xc0, !PT ;  /* 0x0000002000ff7812 */ /* 0x000fe2000782c0ff */
[----:B------:R-:W-:Y:S01]  /*10920*/  @!P6 STG.E.U8 desc[UR38][R112.64+0x19], R187 ;  /* 0x000019bb7000e986 */ /* 0x000fe2000c101126 */
[----:B------:R-:W-:Y:S02]  /*10930*/  @!P4 IADD3 R80, P6, P5, R45, R24, R49 ;  /* 0x000000182d50c210 */ /* 0x000fe40007dde031 */
[----:B------:R-:W-:-:S02]  /*10940*/  LOP3.LUT P3, RZ, R228, 0x2000, RZ, 0xc0, !PT ;  /* 0x00002000e4ff7812 */ /* 0x000fc4000786c0ff */
[----:B------:R-:W-:Y:S02]  /*10950*/  @!P4 IADD3.X R81, R42, R46, R44, P6, P5 ;  /* 0x0000002e2a51c210 */ /* 0x000fe400037ea42c */
[----:B0-----:R-:W-:Y:S02]  /*10960*/  @!P2 IADD3 R26, P5, R206, R26, RZ ;  /* 0x0000001ace1aa210 */ /* 0x001fe40007fbe0ff */
[----:B------:R-:W-:Y:S02]  /*10970*/  LOP3.LUT R0, R0, 0xffffbfff, RZ, 0xc0, !PT ;  /* 0xffffbfff00007812 */ /* 0x000fe400078ec0ff */
[----:B------:R-:W-:Y:S01]  /*10980*/  F2FP.SATFINITE.E4M3.F32.PACK_AB_MERGE_C R186, RZ, R186, RZ ;  /* 0x000000baffba723e */ /* 0x000fe200048070ff */
[----:B------:R-:W-:Y:S01]  /*10990*/  @!P2 IMAD.X R27, R208, 0x1, R27, P5 ;  /* 0x00000001d01ba824 */ /* 0x000fe200028e061b */
[----:B------:R-:W-:Y:S02]  /*109a0*/  @P1 LOP3.LUT R0, R0, 0x4000, RZ, 0xfc, !PT ;  /* 0x0000400000001812 */ /* 0x000fe400078efcff */
[----:B------:R-:W-:-:S02]  /*109b0*/  ISETP.LT.OR P5, PT, R41, 0x41, !P0 ;  /* 0x000000412900780c */ /* 0x000fc400047a1670 */
[----:B------:R0:W-:Y:S01]  /*109c0*/  @!P2 STG.E.U8 desc[UR38][R26.64+0x18], R186 ;  /* 0x000018ba1a00a986 */ /* 0x0001e2000c101126 */
[----:B------:R-:W-:-:S04]  /*109d0*/  LOP3.LUT R0, R0, 0xfffff7ff, RZ, 0xc0, !PT ;  /* 0xfffff7ff00007812 */ /* 0x000fc800078ec0ff */
[----:B------:R-:W-:Y:S01]  /*109e0*/  @P4 LOP3.LUT R0, R0, 0x800, RZ, 0xfc, !PT ;  /* 0x0000080000004812 */ /* 0x000fe200078efcff */
[----:B0-----:R-:W0:Y:S03]  /*109f0*/  @!P3 LDC.64 R26, c[0x0][0x5c0] ;  /* 0x00017000ff1abb82 */ /* 0x001e260000000a00 */
[----:B------:R-:W-:Y:S02]  /*10a00*/  LOP3.LUT R0, R0, 0xfffffeff, RZ, 0xc0, !PT ;  /* 0xfffffeff00007812 */ /* 0x000fe400078ec0ff */
[----:B------:R-:W-:Y:S02]  /*10a10*/  @!P5 IADD3 R85, P1, P6, R45, R24, R49 ;  /* 0x000000182d55d210 */ /* 0x000fe40007e3e031 */
[----:B------:R-:W-:Y:S02]  /*10a20*/  @P5 LOP3.LUT R0, R0, 0x100, RZ, 0xfc, !PT ;  /* 0x0000010000005812 */ /* 0x000fe400078efcff */
[----:B------:R-:W-:-:S02]  /*10a30*/  @!P5 IADD3.X R84, R42, R46, R44, P1, P6 ;  /* 0x0000002e2a54d210 */ /* 0x000fc40000fec42c */
[C---:B------:R-:W-:Y:S02]  /*10a40*/  LOP3.LUT P5, RZ, R0.reuse, 0x2, RZ, 0xc0, !PT ;  /* 0x0000000200ff7812 */ /* 0x040fe400078ac0ff */
[----:B------:R-:W-:Y:S02]  /*10a50*/  LOP3.LUT R0, R0, 0xffffff7f, RZ, 0xc0, !PT ;  /* 0xffffff7f00007812 */ /* 0x000fe400078ec0ff */
[----:B------:R-:W-:Y:S02]  /*10a60*/  ISETP.LT.OR P6, PT, R41, 0x42, !P0 ;  /* 0x000000422900780c */ /* 0x000fe400047c1670 */
[----:B------:R-:W-:Y:S02]  /*10a70*/  @P0 LOP3.LUT R0, R0, 0x80, RZ, 0xfc, !PT ;  /* 0x0000008000000812 */ /* 0x000fe400078efcff */
[----:B------:R-:W-:Y:S02]  /*10a80*/  LOP3.LUT P0, RZ, R228, 0x1, RZ, 0xc0, !PT ;  /* 0x00000001e4ff7812 */ /* 0x000fe4000780c0ff */
[----:B------:R-:W-:-:S02]  /*10a90*/  F2FP.SATFINITE.E4M3.F32.PACK_AB_MERGE_C R185, RZ, R185, RZ ;  /* 0x000000b9ffb9723e */ /* 0x000fc400048070ff */
[----:B0-----:R-:W-:-:S05]  /*10aa0*/  @!P3 IADD3 R26, P2, R205, R26, RZ ;  /* 0x0000001acd1ab210 */ /* 0x001fca0007f5e0ff */
[----:B------:R-:W-:Y:S01]  /*10ab0*/  @!P6 IADD3 R88, P4, P1, R45, R24, R49 ;  /* 0x000000182d58e210 */ /* 0x000fe2000799e031 */
[----:B------:R-:W-:-:S03]  /*10ac0*/  @!P3 IMAD.X R27, R209, 0x1, R27, P2 ;  /* 0x00000001d11bb824 */ /* 0x000fc600010e061b */
[----:B------:R-:W-:Y:S02]  /*10ad0*/  @!P6 IADD3.X R89, R42, R46, R44, P4, P1 ;  /* 0x0000002e2a59e210 */ /* 0x000fe400027e242c */
[C---:B------:R-:W-:Y:S01]  /*10ae0*/  LOP3.LUT P1, RZ, R0.reuse, 0x4000, RZ, 0xc0, !PT ;  /* 0x0000400000ff7812 */ /* 0x040fe2000782c0ff */
[----:B------:R0:W-:Y:S01]  /*10af0*/  @!P3 STG.E.U8 desc[UR38][R26.64+0x19], R185 ;  /* 0x000019b91a00b986 */ /* 0x0001e2000c101126 */
[----:B------:R-:W-:-:S04]  /*10b00*/  LOP3.LUT R0, R0, 0xfffffdff, RZ, 0xc0, !PT ;  /* 0xfffffdff00007812 */ /* 0x000fc800078ec0ff */
[----:B------:R-:W-:Y:S01]  /*10b10*/  @P6 LOP3.LUT R0, R0, 0x200, RZ, 0xfc, !PT ;  /* 0x0000020000006812 */ /* 0x000fe200078efcff */
[----:B0-----:R-:W0:Y:S03]  /*10b20*/  @!P0 LDC.64 R26, c[0x0][0x5c0] ;  /* 0x00017000ff1a8b82 */ /* 0x001e260000000a00 */
[----:B------:R-:W-:Y:S02]  /*10b30*/  LOP3.LUT P6, RZ, R0, 0x4, RZ, 0xc0, !PT ;  /* 0x0000000400ff7812 */ /* 0x000fe400078cc0ff */
[----:B------:R-:W-:Y:S02]  /*10b40*/  F2FP.SATFINITE.E4M3.F32.PACK_AB_MERGE_C R113, RZ, R184, RZ ;  /* 0x000000b8ff71723e */ /* 0x000fe400048070ff */
[----:B------:R-:W-:-:S03]  /*10b50*/  F2FP.SATFINITE.E4M3.F32.PACK_AB_MERGE_C R183, RZ, R183, RZ ;  /* 0x000000b7ffb7723e */ /* 0x000fc600048070ff */
[----:B------:R-:W-:Y:S01]  /*10b60*/  @!P1 STG.E.U8 desc[UR38][R124.64+0x10], R113 ;  /* 0x000010717c009986 */ /* 0x000fe2000c101126 */
[----:B------:R-:W-:-:S05]  /*10b70*/  LOP3.LUT P1, RZ, R0, 0x1000, RZ, 0xc0, !PT ;  /* 0x0000100000ff7812 */ /* 0x000fca000782c0ff */
[----:B------:R-:W-:Y:S01]  /*10b80*/  @!P6 STG.E.U8 desc[UR38][R122.64+0x11], R183 ;  /* 0x000011b77a00e986 */ /* 0x000fe2000c101126 */
[----:B0-----:R-:W-:-:S05]  /*10b90*/  @!P0 IADD3 R26, P6, R98, R26, RZ ;  /* 0x0000001a621a8210 */ /* 0x001fca0007fde0ff */
[----:B------:R-:W-:Y:S01]  /*10ba0*/  @!P0 IMAD.X R27, R91, 0x1, R27, P6 ;  /* 0x000000015b1b8824 */ /* 0x000fe200030e061b */
[----:B------:R-:W-:-:S05]  /*10bb0*/  F2FP.SATFINITE.E4M3.F32.PACK_AB_MERGE_C R91, RZ, R182, RZ ;  /* 0x000000b6ff5b723e */ /* 0x000fca00048070ff */
[----:B------:R0:W-:Y:S02]  /*10bc0*/  @!P0 STG.E.U8 desc[UR38][R26.64+0x10], R91 ;  /* 0x0000105b1a008986 */ /* 0x0001e4000c101126 */
[----:B0-----:R-:W0:Y:S01]  /*10bd0*/  @!P1 LDC.64 R26, c[0x0][0x5c0] ;  /* 0x00017000ff1a9b82 */ /* 0x001e220000000a00 */
[----:B------:R-:W-:Y:S02]  /*10be0*/  LOP3.LUT P2, RZ, R0, 0x2000, RZ, 0xc0, !PT ;  /* 0x0000200000ff7812 */ /* 0x000fe4000784c0ff */
[----:B------:R-:W-:Y:S02]  /*10bf0*/  F2FP.SATFINITE.E4M3.F32.PACK_AB_MERGE_C R181, RZ, R181, RZ ;  /* 0x000000b5ffb5723e */ /* 0x000fe400048070ff */
[----:B0-----:R-:W-:-:S05]  /*10c00*/  @!P1 IADD3 R26, P0, R95, R26, RZ ;  /* 0x0000001a5f1a9210 */ /* 0x001fca0007f1e0ff */
[----:B------:R-:W-:-:S05]  /*10c10*/  @!P1 IMAD.X R27, R90, 0x1, R27, P0 ;  /* 0x000000015a1b9824 */ /* 0x000fca00000e061b */
[----:B------:R0:W-:Y:S02]  /*10c20*/  @!P1 STG.E.U8 desc[UR38][R26.64+0x11], R181 ;  /* 0x000011b51a009986 */ /* 0x0001e4000c101126 */
[----:B0-----:R-:W0:Y:S01]  /*10c30*/  @!P2 LDC.64 R26, c[0x0][0x5c0] ;  /* 0x00017000ff1aab82 */ /* 0x001e220000000a00 */
[----:B------:R-:W-:Y:S02]  /*10c40*/  LOP3.LUT P4, RZ, R229, 0x40000000, RZ, 0xc0, !PT ;  /* 0x40000000e5ff7812 */ /* 0x000fe4000788c0ff */
[----:B------:R-:W-:Y:S02]  /*10c50*/  LOP3.LUT P3, RZ, R228, 0x10, RZ, 0xc0, !PT ;  /* 0x00000010e4ff7812 */ /* 0x000fe4000786c0ff */
[----:B------:R-:W-:Y:S02]  /*10c60*/  F2FP.SATFINITE.E4M3.F32.PACK_AB_MERGE_C R95, RZ, R180, RZ ;  /* 0x000000b4ff5f723e */ /* 0x000fe400048070ff */
[----:B------:R-:W-:-:S03]  /*10c70*/  F2FP.SATFINITE.E4M3.F32.PACK_AB_MERGE_C R179, RZ, R179, RZ ;  /* 0x000000b3ffb3723e */ /* 0x000fc600048070ff */
[----:B------:R-:W-:Y:S04]  /*10c80*/  @!P5 STG.E.U8 desc[UR38][R130.64+0x18], R95 ;  /* 0x0000185f8200d986 */ /* 0x000fe8000c101126 */
[----:B------:R-:W-:Y:S01]  /*10c90*/  @!P4 STG.E.U8 desc[UR38][R126.64+0x19], R179 ;  /* 0x000019b37e00c986 */ /* 0x000fe2000c101126 */
[----:B0-----:R-:W-:-:S05]  /*10ca0*/  @!P2 IADD3 R26, P1, R94, R26, RZ ;  /* 0x0000001a5e1aa210 */ /* 0x001fca0007f3e0ff */
[----:B------:R-:W-:Y:S01]  /*10cb0*/  @!P2 IMAD.X R27, R69, 0x1, R27, P1 ;  /* 0x00000001451ba824 */ /* 0x000fe200008e061b */
[----:B------:R-:W-:-:S05]  /*10cc0*/  F2FP.SATFINITE.E4M3.F32.PACK_AB_MERGE_C R69, RZ, R178, RZ ;  /* 0x000000b2ff45723e */ /* 0x000fca00048070ff */
[----:B------:R0:W-:Y:S02]  /*10cd0*/  @!P2 STG.E.U8 desc[UR38][R26.64+0x18], R69 ;  /* 0x000018451a00a986 */ /* 0x0001e4000c101126 */
[----:B0-----:R-:W0:Y:S01]  /*10ce0*/  @!P3 LDC.64 R26, c[0x0][0x5c0] ;  /* 0x00017000ff1abb82 */ /* 0x001e220000000a00 */
[----:B------:R-:W-:Y:S02]  /*10cf0*/  ISETP.GE.AND P5, PT, R40, 0x1, PT ;  /* 0x000000012800780c */ /* 0x000fe40003fa6270 */
[----:B------:R-:W-:Y:S02]  /*10d00*/  F2FP.SATFINITE.E4M3.F32.PACK_AB_MERGE_C R177, RZ, R177, RZ ;  /* 0x000000b1ffb1723e */ /* 0x000fe400048070ff */
[----:B0-----:R-:W-:-:S05]  /*10d10*/  @!P3 IADD3 R26, P1, R47, R26, RZ ;  /* 0x0000001a2f1ab210 */ /* 0x001fca0007f3e0ff */
[----:B------:R-:W-:Y:S01]  /*10d20*/  @!P3 IMAD.X R27, R43, 0x1, R27, P1 ;  /* 0x000000012b1bb824 */ /* 0x000fe200008e061b */
[----:B------:R-:W-:-:S04]  /*10d30*/  ISETP.LT.OR P1, PT, R41, 0x21, !P5 ;  /* 0x000000212900780c */ /* 0x000fc80006f21670 */
[----:B------:R0:W-:Y:S09]  /*10d40*/  @!P3 STG.E.U8 desc[UR38][R26.64+0x19], R177 ;  /* 0x000019b11a00b986 */ /* 0x0001f2000c101126 */
[----:B0-----:R-:W0:Y:S01]  /*10d50*/  @!P1 LDC.64 R26, c[0x0][0x5c0] ;  /* 0x00017000ff1a9b82 */ /* 0x001e220000000a00 */
[----:B------:R-:W-:-:S02]  /*10d60*/  F2FP.SATFINITE.E4M3.F32.PACK_AB_MERGE_C R43, RZ, R176, RZ ;  /* 0x000000b0ff2b723e */ /* 0x000fc400048070ff */
[----:B0-----:R-:W-:-:S05]  /*10d70*/  @!P1 IADD3 R26, P2, R24, R26, RZ ;  /* 0x0000001a181a9210 */ /* 0x001fca0007f5e0ff */
[----:B------:R-:W-:-:S05]  /*10d80*/  @!P1 IMAD.X R27, R46, 0x1, R27, P2 ;  /* 0x000000012e1b9824 */ /* 0x000fca00010e061b */
[----:B------:R0:W-:Y:S01]  /*10d90*/  @!P1 STG.E.U8 desc[UR38][R26.64+0x20], R43 ;  /* 0x0000202b1a009986 */ /* 0x0001e2000c101126 */
        /* <DEDUP_REMOVED lines=9> */
[----:B------:R-:W-:Y:S02]  /*10e30*/  LOP3.LUT P0, RZ, R0, 0x1, RZ, 0xc0, !PT ;  /* 0x0000000100ff7812 */ /* 0x000fe4000780c0ff */
[----:B------:R-:W-:Y:S02]  /*10e40*/  F2FP.SATFINITE.E4M3.F32.PACK_AB_MERGE_C R47, RZ, R174, RZ ;  /* 0x000000aeff2f723e */ /* 0x000fe400048070ff */
[----:B------:R-:W-:Y:S02]  /*10e50*/  F2FP.SATFINITE.E4M3.F32.PACK_AB_MERGE_C R173, RZ, R173, RZ ;  /* 0x000000adffad723e */ /* 0x000fe400048070ff */
[----:B------:R-:W-:-:S05]  /*10e60*/  F2FP.SATFINITE.E4M3.F32.PACK_AB_MERGE_C R43, RZ, R172, RZ ;  /* 0x000000acff2b723e */ /* 0x000fca00048070ff */
[----:B------:R-:W-:Y:S01]  /*10e70*/  @!P6 STG.E.U8 desc[UR38][R140.64+0x20], R47 ;  /* 0x0000202f8c00e986 */ /* 0x000fe2000c101126 */
[----:B0-----:R-:W-:-:S03]  /*10e80*/  @!P1 IADD3 R26, P2, R24, R26, RZ ;  /* 0x0000001a181a9210 */ /* 0x001fc60007f5e0ff */
[----:B------:R-:W-:Y:S02]  /*10e90*/  @!P0 STG.E.U8 desc[UR38][R138.64+0x21], R173 ;  /* 0x000021ad8a008986 */ /* 0x000fe4000c101126 */
[----:B------:R-:W-:-:S05]  /*10ea0*/  @!P1 IMAD.X R27, R46, 0x1, R27, P2 ;  /* 0x000000012e1b9824 */ /* 0x000fca00010e061b */
[----:B------:R0:W-:Y:S01]  /*10eb0*/  @!P1 STG.E.U8 desc[UR38][R26.64+0x28], R43 ;  /* 0x0000282b1a009986 */ /* 0x0001e2000c101126 */
[----:B------:R-:W-:-:S13]  /*10ec0*/  ISETP.LT.OR P1, PT, R41, 0x2a, !P5 ;  /* 0x0000002a2900780c */ /* 0x000fda0006f21670 */
[----:B0-----:R-:W0:Y:S01]  /*10ed0*/  @!P1 LDC.64 R26, c[0x0][0x5c0] ;  /* 0x00017000ff1a9b82 */ /* 0x001e220000000a00 */
[----:B------:R-:W-:Y:S02]  /*10ee0*/  P2R R43, PR, RZ, 0x20 ;  /* 0x00000020ff2b7803 */ /* 0x000fe40000000000 */
[----:B------:R-:W-:Y:S02]  /*10ef0*/  LOP3.LUT P5, RZ, R228, 0x100000, RZ, 0xc0, !PT ;  /* 0x00100000e4ff7812 */ /* 0x000fe400078ac0ff */
[----:B------:R-:W-:Y:S02]  /*10f00*/  F2FP.SATFINITE.E4M3.F32.PACK_AB_MERGE_C R171, RZ, R171, RZ ;  /* 0x000000abffab723e */ /* 0x000fe400048070ff */
[----:B0-----:R-:W-:-:S05]  /*10f10*/  @!P1 IADD3 R26, P2, R24, R26, RZ ;  /* 0x0000001a181a9210 */ /* 0x001fca0007f5e0ff */
[----:B------:R-:W-:-:S05]  /*10f20*/  @!P1 IMAD.X R27, R46, 0x1, R27, P2 ;  /* 0x000000012e1b9824 */ /* 0x000fca00010e061b */
[----:B------:R0:W-:Y:S01]  /*10f30*/  @!P1 STG.E.U8 desc[UR38][R26.64+0x29], R171 ;  /* 0x000029ab1a009986 */ /* 0x0001e2000c101126 */
[----:B------:R-:W-:Y:S02]  /*10f40*/  LOP3.LUT P4, RZ, R0, 0x8, RZ, 0xc0, !PT ;  /* 0x0000000800ff7812 */ /* 0x000fe4000788c0ff */
[C---:B------:R-:W-:Y:S01]  /*10f50*/  LOP3.LUT P3, RZ, R229.reuse, 0x80000000, RZ, 0xc0, !PT ;  /* 0x80000000e5ff7812 */ /* 0x040fe2000786c0ff */
[----:B0-----:R-:W0:Y:S01]  /*10f60*/  @!P5 LDC.64 R26, c[0x0][0x5c0] ;  /* 0x00017000ff1adb82 */ /* 0x001e220000000a00 */
[----:B------:R-:W-:Y:S02]  /*10f70*/  LOP3.LUT P1, RZ, R229, 0x20000000, RZ, 0xc0, !PT ;  /* 0x20000000e5ff7812 */ /* 0x000fe4000782c0ff */
[----:B------:R-:W-:Y:S02]  /*10f80*/  F2FP.SATFINITE.E4M3.F32.PACK_AB_MERGE_C R47, RZ, R170, RZ ;  /* 0x000000aaff2f723e */ /* 0x000fe400048070ff */
[----:B------:R-:W-:Y:S02]  /*10f90*/  F2FP.SATFINITE.E4M3.F32.PACK_AB_MERGE_C R169, RZ, R169, RZ ;  /* 0x000000a9ffa9723e */ /* 0x000fe400048070ff */
[----:B------:R-:W-:-:S03]  /*10fa0*/  F2FP.SATFINITE.E4M3.F32.PACK_AB_MERGE_C R69, RZ, R168, RZ ;  /* 0x000000a8ff45723e */ /* 0x000fc600048070ff */
[----:B------:R1:W-:Y:S01]  /*10fb0*/  @!P4 STG.E.U8 desc[UR38][R142.64+0x28], R47 ;  /* 0x0000282f8e00c986 */ /* 0x0003e2000c101126 */
[----:B------:R-:W-:Y:S02]  /*10fc0*/  LOP3.LUT P0, RZ, R229, 0x10000000, RZ, 0xc0, !PT ;  /* 0x10000000e5ff7812 */ /* 0x000fe4000780c0ff */
[----:B------:R-:W-:Y:S01]  /*10fd0*/  LOP3.LUT P2, RZ, R228, 0x80000, RZ, 0xc0, !PT ;  /* 0x00080000e4ff7812 */ /* 0x000fe2000784c0ff */
[----:B------:R-:W-:Y:S04]  /*10fe0*/  @!P3 STG.E.U8 desc[UR38][R136.64+0x29], R169 ;  /* 0x000029a98800b986 */ /* 0x000fe8000c101126 */
[----:B------:R-:W-:Y:S01]  /*10ff0*/  @!P1 STG.E.U8 desc[UR38][R134.64+0x20], R69 ;  /* 0x0000204586009986 */ /* 0x000fe2000c101126 */
[----:B------:R-:W-:Y:S02]  /*11000*/  F2FP.SATFINITE.E4M3.F32.PACK_AB_MERGE_C R167, RZ, R167, RZ ;  /* 0x000000a7ffa7723e */ /* 0x000fe400048070ff */
[----:B0-----:R-:W-:-:S02]  /*11010*/  @!P5 IADD3 R26, P1, R212, R26, RZ ;  /* 0x0000001ad41ad210 */ /* 0x001fc40007f3e0ff */
[----:B-1----:R-:W-:-:S03]  /*11020*/  F2FP.SATFINITE.E4M3.F32.PACK_AB_MERGE_C R47, RZ, R166, RZ ;  /* 0x000000a6ff2f723e */ /* 0x002fc600048070ff */
[----:B------:R-:W-:Y:S01]  /*11030*/  @!P5 IMAD.X R27, R216, 0x1, R27, P1 ;  /* 0x00000001d81bd824 */ /* 0x000fe200008e061b */
[----:B------:R-:W-:Y:S04]  /*11040*/  @!P0 STG.E.U8 desc[UR38][R132.64+0x21], R167 ;  /* 0x000021a784008986 */ /* 0x000fe8000c101126 */
[----:B------:R0:W-:Y:S02]  /*11050*/  @!P5 STG.E.U8 desc[UR38][R26.64+0x20], R47 ;  /* 0x0000202f1a00d986 */ /* 0x0001e4000c101126 */
[----:B0-----:R-:W0:Y:S01]  /*11060*/  @!P2 LDC.64 R26, c[0x0][0x5c0] ;  /* 0x00017000ff1aab82 */ /* 0x001e220000000a00 */
[----:B------:R-:W-:Y:S02]  /*11070*/  LOP3.LUT P3, RZ, R228, 0x40000, RZ, 0xc0, !PT ;  /* 0x00040000e4ff7812 */ /* 0x000fe4000786c0ff */
[----:B------:R-:W-:-:S02]  /*11080*/  F2FP.SATFINITE.E4M3.F32.PACK_AB_MERGE_C R165, RZ, R165, RZ ;  /* 0x000000a5ffa5723e */ /* 0x000fc400048070ff */
[----:B0-----:R-:W-:-:S05]  /*11090*/  @!P2 IADD3 R26, P1, R213, R26, RZ ;  /* 0x0000001ad51aa210 */ /* 0x001fca0007f3e0ff */
[----:B------:R-:W-:-:S05]  /*110a0*/  @!P2 IMAD.X R27, R217, 0x1, R27, P1 ;  /* 0x00000001d91ba824 */ /* 0x000fca00008e061b */
[----:B------:R0:W-:Y:S02]  /*110b0*/  @!P2 STG.E.U8 desc[UR38][R26.64+0x21], R165 ;  /* 0x000021a51a00a986 */ /* 0x0001e4000c101126 */
[----:B0-----:R-:W0:Y:S01]  /*110c0*/  @!P3 LDC.64 R26, c[0x0][0x5c0] ;  /* 0x00017000ff1abb82 */ /* 0x001e220000000a00 */
[C---:B------:R-:W-:Y:S02]  /*110d0*/  LOP3.LUT P6, RZ, R229.reuse, 0x8000000, RZ, 0xc0, !PT ;  /* 0x08000000e5ff7812 */ /* 0x040fe400078cc0ff */
[----:B------:R-:W-:Y:S02]  /*110e0*/  LOP3.LUT P4, RZ, R229, 0x4000000, RZ, 0xc0, !PT ;  /* 0x04000000e5ff7812 */ /* 0x000fe4000788c0ff */
[----:B------:R-:W-:Y:S02]  /*110f0*/  LOP3.LUT P0, RZ, R228, 0x4000, RZ, 0xc0, !PT ;  /* 0x00004000e4ff7812 */ /* 0x000fe4000780c0ff */
[----:B------:R-:W-:Y:S02]  /*11100*/  F2FP.SATFINITE.E4M3.F32.PACK_AB_MERGE_C R69, RZ, R164, RZ ;  /* 0x000000a4ff45723e */ /* 0x000fe400048070ff */
[----:B------:R-:W-:-:S02]  /*11110*/  F2FP.SATFINITE.E4M3.F32.PACK_AB_MERGE_C R163, RZ, R163, RZ ;  /* 0x000000a3ffa3723e */ /* 0x000fc400048070ff */
[----:B------:R-:W-:-:S03]  /*11120*/  F2FP.SATFINITE.E4M3.F32.PACK_AB_MERGE_C R47, RZ, R162, RZ ;  /* 0x000000a2ff2f723e */ /* 0x000fc600048070ff */
[----:B------:R-:W-:Y:S01]  /*11130*/  @!P6 STG.E.U8 desc[UR38][R128.64+0x28], R69 ;  /* 0x000028458000e986 */ /* 0x000fe2000c101126 */
[----:B0-----:R-:W-:-:S03]  /*11140*/  @!P3 IADD3 R26, P1, R215, R26, RZ ;  /* 0x0000001ad71ab210 */ /* 0x001fc60007f3e0ff */
[----:B------:R-:W-:Y:S02]  /*11150*/  @!P4 STG.E.U8 desc[UR38][R120.64+0x29], R163 ;  /* 0x000029a37800c986 */ /* 0x000fe4000c101126 */
[----:B------:R-:W-:-:S05]  /*11160*/  @!P3 IMAD.X R27, R219, 0x1, R27, P1 ;  /* 0x00000001db1bb824 */ /* 0x000fca00008e061b */
[----:B------:R0:W-:Y:S02]  /*11170*/  @!P3 STG.E.U8 desc[UR38][R26.64+0x28], R47 ;  /* 0x0000282f1a00b986 */ /* 0x0001e4000c101126 */
[----:B0-----:R-:W0:Y:S01]  /*11180*/  @!P0 LDC.64 R26, c[0x0][0x5c0] ;  /* 0x00017000ff1a8b82 */ /* 0x001e220000000a00 */
[----:B------:R-:W-:-:S04]  /*11190*/  LOP3.LUT P5, RZ, R228, 0x100, RZ, 0xc0, !PT ;  /* 0x00000100e4ff7812 */ /* 0x000fc800078ac0ff */
[----:B------:R-:W-:Y:S02]  /*111a0*/  P2R R90, PR, RZ, 0x20 ;  /* 0x00000020ff5a7803 */ /* 0x000fe40000000000 */
[----:B------:R-:W-:Y:S02]  /*111b0*/  LOP3.LUT P5, RZ, R229, 0x2000000, RZ, 0xc0, !PT ;  /* 0x02000000e5ff7812 */ /* 0x000fe400078ac0ff */
[----:B------:R-:W-:Y:S02]  /*111c0*/  F2FP.SATFINITE.E4M3.F32.PACK_AB_MERGE_C R161, RZ, R161, RZ ;  /* 0x000000a1ffa1723e */ /* 0x000fe400048070ff */
[----:B------:R-:W-:Y:S02]  /*111d0*/  F2FP.SATFINITE.E4M3.F32.PACK_AB_MERGE_C R69, RZ, R160, RZ ;  /* 0x000000a0ff45723e */ /* 0x000fe400048070ff */
[----:B0-----:R-:W-:-:S05]  /*111e0*/  @!P0 IADD3 R26, P1, R214, R26, RZ ;  /* 0x0000001ad61a8210 */ /* 0x001fca0007f3e0ff */
[----:B------:R-:W-:-:S05]  /*111f0*/  @!P0 IMAD.X R27, R218, 0x1, R27, P1 ;  /* 0x00000001da1b8824 */ /* 0x000fca00008e061b */
[----:B------:R0:W-:Y:S04]  /*11200*/  @!P0 STG.E.U8 desc[UR38][R26.64+0x29], R161 ;  /* 0x000029a11a008986 */ /* 0x0001e8000c101126 */
[----:B------:R-:W-:Y:S01]  /*11210*/  @!P5 STG.E.U8 desc[UR38][R102.64+0x20], R69 ;  /* 0x000020456600d986 */ /* 0x000fe2000c101126 */
[----:B------:R-:W-:Y:S02]  /*11220*/  ISETP.NE.AND P5, PT, R90, RZ, PT ;  /* 0x000000ff5a00720c */ /* 0x000fe40003fa5270 */
[----:B------:R-:W-:-:S11]  /*11230*/  LOP3.LUT P1, RZ, R229, 0x100000, RZ, 0xc0, !PT ;  /* 0x00100000e5ff7812 */ /* 0x000fd6000782c0ff */
[----:B0-----:R-:W0:Y:S01]  /*11240*/  @!P5 LDC.64 R26, c[0x0][0x5c0] ;  /* 0x00017000ff1adb82 */ /* 0x001e220000000a00 */
[----:B------:R-:W-:-:S05]  /*11250*/  F2FP.SATFINITE.E4M3.F32.PACK_AB_MERGE_C R159, RZ, R159, RZ ;  /* 0x0000009fff9f723e */ /* 0x000fca00048070ff */
[----:B------:R-:W-:Y:S01]  /*11260*/  @!P1 STG.E.U8 desc[UR38][R100.64+0x21], R159 ;  /* 0x0000219f64009986 */ /* 0x000fe2000c101126 */
[----:B------:R-:W-:Y:S02]  /*11270*/  LOP3.LUT P2, RZ, R228, 0x80, RZ, 0xc0, !PT ;  /* 0x00000080e4ff7812 */ /* 0x000fe4000784c0ff */
[----:B0-----:R-:W-:-:S05]  /*11280*/  @!P5 IADD3 R26, P1, R115, R26, RZ ;  /* 0x0000001a731ad210 */ /* 0x001fca0007f3e0ff */
[----:B------:R-:W-:Y:S01]  /*11290*/  @!P5 IMAD.X R27, R114, 0x1, R27, P1 ;  /* 0x00000001721bd824 */ /* 0x000fe200008e061b */
[----:B------:R-:W-:Y:S02]  /*112a0*/  LOP3.LUT P1, RZ, R228, 0x100, RZ, 0xc0, !PT ;  /* 0x00000100e4ff7812 */ /* 0x000fe4000782c0ff */
[----:B------:R-:W-:Y:S02]  /*112b0*/  ISETP.NE.AND P5, PT, R43, RZ, PT ;  /* 0x000000ff2b00720c */ /* 0x000fe40003fa5270 */
[----:B------:R-:W-:-:S09]  /*112c0*/  F2FP.SATFINITE.E4M3.F32.PACK_AB_MERGE_C R43, RZ, R158, RZ ;  /* 0x0000009eff2b723e */ /* 0x000fd200048070ff */
        /* <DEDUP_REMOVED lines=37> */
[----:B------:R-:W1:Y:S01]  /*11520*/  @!P1 LDC.64 R90, c[0x0][0x5c0] ;  /* 0x00017000ff5a9b82 */ /* 0x000e620000000a00 */
[C---:B------:R-:W-:Y:S02]  /*11530*/  LOP3.LUT P4, RZ, R229.reuse, 0x1000000, RZ, 0xc0, !PT ;  /* 0x01000000e5ff7812 */ /* 0x040fe4000788c0ff */
[----:B------:R-:W-:Y:S02]  /*11540*/  LOP3.LUT P3, RZ, R229, 0x40000, RZ, 0xc0, !PT ;  /* 0x00040000e5ff7812 */ /* 0x000fe4000786c0ff */
[----:B------:R-:W-:Y:S02]  /*11550*/  F2FP.SATFINITE.E4M3.F32.PACK_AB_MERGE_C R47, RZ, R150, RZ ;  /* 0x00000096ff2f723e */ /* 0x000fe400048070ff */
[----:B------:R-:W-:Y:S02]  /*11560*/  F2FP.SATFINITE.E4M3.F32.PACK_AB_MERGE_C R149, RZ, R149, RZ ;  /* 0x00000095ff95723e */ /* 0x000fe400048070ff */
[----:B------:R-:W-:-:S05]  /*11570*/  F2FP.SATFINITE.E4M3.F32.PACK_AB_MERGE_C R43, RZ, R148, RZ ;  /* 0x00000094ff2b723e */ /* 0x000fca00048070ff */
[----:B------:R-:W-:Y:S01]  /*11580*/  @!P4 STG.E.U8 desc[UR38][R86.64+0x30], R47 ;  /* 0x0000302f5600c986 */ /* 0x000fe2000c101126 */
[----:B-1----:R-:W-:-:S03]  /*11590*/  @!P1 IADD3 R90, P2, R24, R90, RZ ;  /* 0x0000005a185a9210 */ /* 0x002fc60007f5e0ff */
[----:B------:R1:W-:Y:S02]  /*115a0*/  @!P3 STG.E.U8 desc[UR38][R82.64+0x31], R149 ;  /* 0x000031955200b986 */ /* 0x0003e4000c101126 */
[----:B------:R-:W-:-:S05]  /*115b0*/  @!P1 IMAD.X R91, R46, 0x1, R91, P2 ;  /* 0x000000012e5b9824 */ /* 0x000fca00010e065b */
[----:B------:R2:W-:Y:S01]  /*115c0*/  @!P1 STG.E.U8 desc[UR38][R90.64+0x38], R43 ;  /* 0x0000382b5a009986 */ /* 0x0005e2000c101126 */
[----:B------:R-:W-:-:S13]  /*115d0*/  ISETP.LT.OR P1, PT, R41, 0x3a, !P5 ;  /* 0x0000003a2900780c */ /* 0x000fda0006f21670 */
[----:B0-----:R-:W0:Y:S01]  /*115e0*/  @!P1 LDC.64 R26, c[0x0][0x5c0] ;  /* 0x00017000ff1a9b82 */ /* 0x001e220000000a00 */
[----:B------:R-:W-:Y:S02]  /*115f0*/  F2FP.SATFINITE.E4M3.F32.PACK_AB_MERGE_C R147, RZ, R147, RZ ;  /* 0x00000093ff93723e */ /* 0x000fe400048070ff */
[C---:B------:R-:W-:Y:S02]  /*11600*/  LOP3.LUT P0, RZ, R229.reuse, 0x800000, RZ, 0xc0, !PT ;  /* 0x00800000e5ff7812 */ /* 0x040fe4000780c0ff */
[----:B-1----:R-:W-:Y:S02]  /*11610*/  P2R R82, PR, RZ, 0x20 ;  /* 0x00000020ff527803 */ /* 0x002fe40000000000 */
[----:B------:R-:W-:Y:S02]  /*11620*/  LOP3.LUT P5, RZ, R229, 0x8000, RZ, 0xc0, !PT ;  /* 0x00008000e5ff7812 */ /* 0x000fe400078ac0ff */
[----:B0-----:R-:W-:-:S05]  /*11630*/  @!P1 IADD3 R26, P2, R24, R26, RZ ;  /* 0x0000001a181a9210 */ /* 0x001fca0007f5e0ff */
[----:B------:R-:W-:-:S05]  /*11640*/  @!P1 IMAD.X R27, R46, 0x1, R27, P2 ;  /* 0x000000012e1b9824 */ /* 0x000fca00010e061b */
[----:B------:R0:W-:Y:S01]  /*11650*/  @!P1 STG.E.U8 desc[UR38][R26.64+0x39], R147 ;  /* 0x000039931a009986 */ /* 0x0001e2000c101126 */
[----:B------:R-:W-:Y:S02]  /*11660*/  LOP3.LUT P1, RZ, R229, 0x20000, RZ, 0xc0, !PT ;  /* 0x00020000e5ff7812 */ /* 0x000fe4000782c0ff */
[----:B------:R-:W-:Y:S02]  /*11670*/  F2FP.SATFINITE.E4M3.F32.PACK_AB_MERGE_C R47, RZ, R146, RZ ;  /* 0x00000092ff2f723e */ /* 0x000fe400048070ff */
[C---:B------:R-:W-:Y:S02]  /*11680*/  LOP3.LUT P3, RZ, R228.reuse, 0x800000, RZ, 0xc0, !PT ;  /* 0x00800000e4ff7812 */ /* 0x040fe4000786c0ff */
[----:B------:R-:W-:Y:S02]  /*11690*/  F2FP.SATFINITE.E4M3.F32.PACK_AB_MERGE_C R145, RZ, R145, RZ ;  /* 0x00000091ff91723e */ /* 0x000fe400048070ff */
[----:B--2---:R-:W-:Y:S01]  /*116a0*/  F2FP.SATFINITE.E4M3.F32.PACK_AB_MERGE_C R43, RZ, R144, RZ ;  /* 0x00000090ff2b723e */ /* 0x004fe200048070ff */
[----:B------:R-:W-:Y:S01]  /*116b0*/  @!P0 STG.E.U8 desc[UR38][R78.64+0x38], R47 ;  /* 0x0000382f4e008986 */ /* 0x000fe2000c101126 */
[----:B------:R-:W-:-:S03]  /*116c0*/  LOP3.LUT P2, RZ, R228, 0x200000, RZ, 0xc0, !PT ;  /* 0x00200000e4ff7812 */ /* 0x000fc6000784c0ff */
[----:B------:R-:W-:Y:S04]  /*116d0*/  @!P1 STG.E.U8 desc[UR38][R76.64+0x39], R145 ;  /* 0x000039914c009986 */ /* 0x000fe8000c101126 */
[----:B------:R1:W-:Y:S01]  /*116e0*/  @!P5 STG.E.U8 desc[UR38][R74.64+0x30], R43 ;  /* 0x0000302b4a00d986 */ /* 0x0003e2000c101126 */
[----:B------:R-:W-:Y:S01]  /*116f0*/  LOP3.LUT P5, RZ, R228, 0x10000, RZ, 0xc0, !PT ;  /* 0x00010000e4ff7812 */ /* 0x000fe200078ac0ff */
[----:B0-----:R-:W0:Y:S01]  /*11700*/  @!P3 LDC.64 R26, c[0x0][0x5c0] ;  /* 0x00017000ff1abb82 */ /* 0x001e220000000a00 */
[----:B------:R-:W-:Y:S02]  /*11710*/  LOP3.LUT P4, RZ, R229, 0x4000, RZ, 0xc0, !PT ;  /* 0x00004000e5ff7812 */ /* 0x000fe4000788c0ff */
[----:B------:R-:W-:Y:S02]  /*11720*/  F2FP.SATFINITE.E4M3.F32.PACK_AB_MERGE_C R69, RZ, R23, RZ ;  /* 0x00000017ff45723e */ /* 0x000fe400048070ff */
[----:B-1----:R-:W-:-:S02]  /*11730*/  P2R R74, PR, RZ, 0x20 ;  /* 0x00000020ff4a7803 */ /* 0x002fc40000000000 */
[----:B------:R-:W-:Y:S02]  /*11740*/  LOP3.LUT P5, RZ, R228, 0x20000, RZ, 0xc0, !PT ;  /* 0x00020000e4ff7812 */ /* 0x000fe400078ac0ff */
[----:B------:R-:W-:Y:S02]  /*11750*/  F2FP.SATFINITE.E4M3.F32.PACK_AB_MERGE_C R47, RZ, R22, RZ ;  /* 0x00000016ff2f723e */ /* 0x000fe400048070ff */
[----:B------:R-:W1:Y:S03]  /*11760*/  @!P2 LDC.64 R22, c[0x0][0x5c0] ;  /* 0x00017000ff16ab82 */ /* 0x000e660000000a00 */
[----:B------:R2:W-:Y:S01]  /*11770*/  @!P4 STG.E.U8 desc[UR38][R72.64+0x31], R69 ;  /* 0x000031454800c986 */ /* 0x0005e2000c101126 */
[----:B------:R-:W-:Y:S02]  /*11780*/  F2FP.SATFINITE.E4M3.F32.PACK_AB_MERGE_C R43, RZ, R21, RZ ;  /* 0x00000015ff2b723e */ /* 0x000fe400048070ff */
[----:B--2---:R-:W-:-:S03]  /*11790*/  F2FP.SATFINITE.E4M3.F32.PACK_AB_MERGE_C R69, RZ, R20, RZ ;  /* 0x00000014ff45723e */ /* 0x004fc600048070ff */
[----:B------:R-:W2:Y:S01]  /*117a0*/  @!P5 LDC.64 R20, c[0x0][0x5c0] ;  /* 0x00017000ff14db82 */ /* 0x000ea20000000a00 */
[----:B0-----:R-:W-:-:S05]  /*117b0*/  @!P3 IADD3 R26, P1, R223, R26, RZ ;  /* 0x0000001adf1ab210 */ /* 0x001fca0007f3e0ff */
[----:B------:R-:W-:Y:S01]  /*117c0*/  @!P3 IMAD.X R27, R222, 0x1, R27, P1 ;  /* 0x00000001de1bb824 */ /* 0x000fe200008e061b */
[----:B-1----:R-:W-:-:S05]  /*117d0*/  @!P2 IADD3 R22, P1, R221, R22, RZ ;  /* 0x00000016dd16a210 */ /* 0x002fca0007f3e0ff */
[----:B------:R-:W-:Y:S01]  /*117e0*/  @!P2 IMAD.X R23, R220, 0x1, R23, P1 ;  /* 0x00000001dc17a824 */ /* 0x000fe200008e0617 */
[----:B--2---:R-:W-:-:S05]  /*117f0*/  @!P5 IADD3 R20, P1, R211, R20, RZ ;  /* 0x00000014d314d210 */ /* 0x004fca0007f3e0ff */
[----:B------:R-:W-:Y:S01]  /*11800*/  @!P5 IMAD.X R21, R210, 0x1, R21, P1 ;  /* 0x00000001d215d824 */ /* 0x000fe200008e0615 */
[----:B------:R-:W-:Y:S01]  /*11810*/  ISETP.NE.AND P5, PT, R74, RZ, PT ;  /* 0x000000ff4a00720c */ /* 0x000fe20003fa5270 */
[----:B------:R0:W-:Y:S01]  /*11820*/  @!P3 STG.E.U8 desc[UR38][R26.64+0x30], R47 ;  /* 0x0000302f1a00b986 */ /* 0x0001e2000c101126 */
[C---:B------:R-:W-:Y:S02]  /*11830*/  LOP3.LUT P6, RZ, R229.reuse, 0x2000, RZ, 0xc0, !PT ;  /* 0x00002000e5ff7812 */ /* 0x040fe400078cc0ff */
[----:B------:R-:W-:-:S09]  /*11840*/  LOP3.LUT P0, RZ, R229, 0x1000, RZ, 0xc0, !PT ;  /* 0x00001000e5ff7812 */ /* 0x000fd2000780c0ff */
[----:B0-----:R-:W0:Y:S01]  /*11850*/  @!P5 LDC.64 R26, c[0x0][0x5c0] ;  /* 0x00017000ff1adb82 */ /* 0x001e220000000a00 */
[C---:B------:R-:W-:Y:S01]  /*11860*/  LOP3.LUT P1, RZ, R228.reuse, 0x20000, RZ, 0xc0, !PT ;  /* 0x00020000e4ff7812 */ /* 0x040fe2000782c0ff */
[----:B------:R1:W-:Y:S01]  /*11870*/  @!P2 STG.E.U8 desc[UR38][R22.64+0x31], R43 ;  /* 0x0000312b1600a986 */ /* 0x0003e2000c101126 */
[----:B------:R-:W-:Y:S02]  /*11880*/  F2FP.SATFINITE.E4M3.F32.PACK_AB_MERGE_C R19, RZ, R19, RZ ;  /* 0x00000013ff13723e */ /* 0x000fe400048070ff */
[----:B------:R-:W-:Y:S01]  /*11890*/  LOP3.LUT P3, RZ, R228, 0x200, RZ, 0xc0, !PT ;  /* 0x00000200e4ff7812 */ /* 0x000fe2000786c0ff */
[----:B------:R-:W-:Y:S04]  /*118a0*/  @!P6 STG.E.U8 desc[UR38][R70.64+0x38], R69 ;  /* 0x000038454600e986 */ /* 0x000fe8000c101126 */
[----:B------:R2:W-:Y:S01]  /*118b0*/  @!P0 STG.E.U8 desc[UR38][R66.64+0x39], R19 ;  /* 0x0000391342008986 */ /* 0x0005e2000c101126 */
[----:B-1----:R-:W-:-:S05]  /*118c0*/  F2FP.SATFINITE.E4M3.F32.PACK_AB_MERGE_C R23, RZ, R18, RZ ;  /* 0x00000012ff17723e */ /* 0x002fca00048070ff */
[----:B------:R1:W-:Y:S01]  /*118d0*/  @!P1 STG.E.U8 desc[UR38][R20.64+0x38], R23 ;  /* 0x0000381714009986 */ /* 0x0003e2000c101126 */
[----:B0-----:R-:W-:Y:S02]  /*118e0*/  @!P5 IADD3 R204, P1, R204, R26, RZ ;  /* 0x0000001accccd210 */ /* 0x001fe40007f3e0ff */
[----:B--2---:R-:W-:-:S03]  /*118f0*/  F2FP.SATFINITE.E4M3.F32.PACK_AB_MERGE_C R19, RZ, R17, RZ ;  /* 0x00000011ff13723e */ /* 0x004fc600048070ff */
[----:B------:R-:W-:Y:S01]  /*11900*/  @!P5 IMAD.X R205, R203, 0x1, R27, P1 ;  /* 0x00000001cbcdd824 */ /* 0x000fe200008e061b */
[----:B------:R-:W-:Y:S02]  /*11910*/  F2FP.SATFINITE.E4M3.F32.PACK_AB_MERGE_C R27, RZ, R16, RZ ;  /* 0x00000010ff1b723e */ /* 0x000fe400048070ff */
[----:B------:R-:W0:Y:S01]  /*11920*/  @!P3 LDC.64 R16, c[0x0][0x5c0] ;  /* 0x00017000ff10bb82 */ /* 0x000e220000000a00 */
[C---:B------:R-:W-:Y:S02]  /*11930*/  LOP3.LUT P4, RZ, R229.reuse, 0x800, RZ, 0xc0, !PT ;  /* 0x00000800e5ff7812 */ /* 0x040fe4000788c0ff */
[----:B------:R-:W-:Y:S02]  /*11940*/  LOP3.LUT P1, RZ, R229, 0x400, RZ, 0xc0, !PT ;  /* 0x00000400e5ff7812 */ /* 0x000fe4000782c0ff */
[----:B-1----:R-:W-:Y:S01]  /*11950*/  F2FP.SATFINITE.E4M3.F32.PACK_AB_MERGE_C R21, RZ, R15, RZ ;  /* 0x0000000fff15723e */ /* 0x002fe200048070ff */
[----:B------:R1:W-:Y:S01]  /*11960*/  @!P5 STG.E.U8 desc[UR38][R204.64+0x39], R19 ;  /* 0x00003913cc00d986 */ /* 0x0003e2000c101126 */
[----:B------:R-:W-:-:S07]  /*11970*/  LOP3.LUT P2, RZ, R228, 0x20, RZ, 0xc0, !PT ;  /* 0x00000020e4ff7812 */ /* 0x000fce000784c0ff */
[----:B------:R-:W-:Y:S04]  /*11980*/  @!P4 STG.E.U8 desc[UR38][R64.64+0x30], R27 ;  /* 0x0000301b4000c986 */ /* 0x000fe8000c101126 */
[----:B------:R2:W-:Y:S01]  /*11990*/  @!P1 STG.E.U8 desc[UR38][R62.64+0x31], R21 ;  /* 0x000031153e009986 */ /* 0x0005e2000c101126 */
[----:B-1----:R-:W-:Y:S02]  /*119a0*/  F2FP.SATFINITE.E4M3.F32.PACK_AB_MERGE_C R19, RZ, R14, RZ ;  /* 0x0000000eff13723e */ /* 0x002fe400048070ff */
[----:B------:R-:W-:Y:S01]  /*119b0*/  LOP3.LUT P4, RZ, R0, 0x800, RZ, 0xc0, !PT ;  /* 0x0000080000ff7812 */ /* 0x000fe2000788c0ff */
[----:B------:R-:W1:Y:S01]  /*119c0*/  @!P2 LDC.64 R14, c[0x0][0x5c0] ;  /* 0x00017000ff0eab82 */ /* 0x000e620000000a00 */
[----:B0-----:R-:W-:-:S05]  /*119d0*/  @!P3 IADD3 R16, P1, R105, R16, RZ ;  /* 0x000000106910b210 */ /* 0x001fca0007f3e0ff */
[----:B------:R-:W-:-:S05]  /*119e0*/  @!P3 IMAD.X R17, R104, 0x1, R17, P1 ;  /* 0x000000016811b824 */ /* 0x000fca00008e0611 */
[----:B------:R0:W-:Y:S01]  /*119f0*/  @!P3 STG.E.U8 desc[UR38][R16.64+0x30], R19 ;  /* 0x000030131000b986 */ /* 0x0001e2000c101126 */
[----:B------:R-:W-:Y:S02]  /*11a00*/  LOP3.LUT P3, RZ, R0, 0x400, RZ, 0xc0, !PT ;  /* 0x0000040000ff7812 */ /* 0x000fe4000786c0ff */
[----:B--2---:R-:W-:Y:S02]  /*11a10*/  F2FP.SATFINITE.E4M3.F32.PACK_AB_MERGE_C R21, RZ, R13, RZ ;  /* 0x0000000dff15723e */ /* 0x004fe400048070ff */
[----:B------:R-:W-:Y:S01]  /*11a20*/  F2FP.SATFINITE.E4M3.F32.PACK_AB_MERGE_C R23, RZ, R12, RZ ;  /* 0x0000000cff17723e */ /* 0x000fe200048070ff */
[----:B0-----:R-:W0:Y:S08]  /*11a30*/  @!P4 LDC.64 R16, c[0x0][0x5c0] ;  /* 0x00017000ff10cb82 */ /* 0x001e300000000a00 */
[----:B------:R-:W2:Y:S01]  /*11a40*/  @!P3 LDC.64 R12, c[0x0][0x5c0] ;  /* 0x00017000ff0cbb82 */ /* 0x000ea20000000a00 */
[----:B-1----:R-:W-:-:S05]  /*11a50*/  @!P2 IADD3 R14, P1, R99, R14, RZ ;  /* 0x0000000e630ea210 */ /* 0x002fca0007f3e0ff */
[----:B------:R-:W-:Y:S01]  /*11a60*/  @!P2 IMAD.X R15, R25, 0x1, R15, P1 ;  /* 0x00000001190fa824 */ /* 0x000fe200008e060f */
[----:B------:R-:W-:Y:S02]  /*11a70*/  ISETP.NE.AND P5, PT, R82, RZ, PT ;  /* 0x000000ff5200720c */ /* 0x000fe40003fa5270 */
[C---:B------:R-:W-:Y:S02]  /*11a80*/  LOP3.LUT P6, RZ, R229.reuse, 0x200, RZ, 0xc0, !PT ;  /* 0x00000200e5ff7812 */ /* 0x040fe400078cc0ff */
[----:B------:R-:W-:Y:S02]  /*11a90*/  LOP3.LUT P0, RZ, R229, 0x10, RZ, 0xc0, !PT ;  /* 0x00000010e5ff7812 */ /* 0x000fe4000780c0ff */
[----:B--2---:R-:W-:-:S05]  /*11aa0*/  @!P3 IADD3 R12, P1, R48, R12, RZ ;  /* 0x0000000c300cb210 */ /* 0x004fca0007f3e0ff */
[----:B------:R-:W-:Y:S01]  /*11ab0*/  @!P3 IMAD.X R13, R68, 0x1, R13, P1 ;  /* 0x00000001440db824 */ /* 0x000fe200008e060d */
[----:B0-----:R-:W-:-:S05]  /*11ac0*/  @!P4 IADD3 R80, P1, R80, R16, RZ ;  /* 0x000000105050c210 */ /* 0x001fca0007f3e0ff */
[----:B------:R-:W-:Y:S01]  /*11ad0*/  @!P4 IMAD.X R81, R81, 0x1, R17, P1 ;  /* 0x000000015151c824 */ /* 0x000fe200008e0611 */
[----:B------:R-:W-:Y:S02]  /*11ae0*/  ISETP.LT.OR P1, PT, R41, 0x41, !P5 ;  /* 0x000000412900780c */ /* 0x000fe40006f21670 */
[----:B------:R-:W-:Y:S01]  /*11af0*/  F2FP.SATFINITE.E4M3.F32.PACK_AB_MERGE_C R11, RZ, R11, RZ ;  /* 0x0000000bff0b723e */ /* 0x000fe200048070ff */
[----:B------:R0:W-:Y:S04]  /*11b00*/  @!P2 STG.E.U8 desc[UR38][R14.64+0x31], R21 ;  /* 0x000031150e00a986 */ /* 0x0001e8000c101126 */
[----:B------:R-:W-:Y:S04]  /*11b10*/  @!P6 STG.E.U8 desc[UR38][R60.64+0x38], R23 ;  /* 0x000038173c00e986 */ /* 0x000fe8000c101126 */
[----:B------:R1:W-:Y:S01]  /*11b20*/  @!P0 STG.E.U8 desc[UR38][R58.64+0x39], R11 ;  /* 0x0000390b3a008986 */ /* 0x0003e2000c101126 */
[----:B0-----:R-:W-:-:S02]  /*11b30*/  F2FP.SATFINITE.E4M3.F32.PACK_AB_MERGE_C R15, RZ, R10, RZ ;  /* 0x0000000aff0f723e */ /* 0x001fc400048070ff */
[----:B-1----:R-:W0:Y:S03]  /*11b40*/  @!P1 LDC.64 R10, c[0x0][0x5c0] ;  /* 0x00017000ff0a9b82 */ /* 0x002e260000000a00 */
[----:B------:R1:W-:Y:S01]  /*11b50*/  @!P3 STG.E.U8 desc[UR38][R12.64+0x38], R15 ;  /* 0x0000380f0c00b986 */ /* 0x0003e2000c101126 */
[----:B------:R-:W-:-:S05]  /*11b60*/  F2FP.SATFINITE.E4M3.F32.PACK_AB_MERGE_C R17, RZ, R9, RZ ;  /* 0x00000009ff11723e */ /* 0x000fca00048070ff */
[----:B------:R2:W-:Y:S01]  /*11b70*/  @!P4 STG.E.U8 desc[UR38][R80.64+0x39], R17 ;  /* 0x000039115000c986 */ /* 0x0005e2000c101126 */
[----:B-1----:R-:W-:Y:S02]  /*11b80*/  F2FP.SATFINITE.E4M3.F32.PACK_AB_MERGE_C R13, RZ, R8, RZ ;  /* 0x00000008ff0d723e */ /* 0x002fe400048070ff */
[----:B0-----:R-:W-:-:S05]  /*11b90*/  @!P1 IADD3 R10, P2, R24, R10, RZ ;  /* 0x0000000a180a9210 */ /* 0x001fca0007f5e0ff */
[----:B------:R-:W-:-:S05]  /*11ba0*/  @!P1 IMAD.X R11, R46, 0x1, R11, P2 ;  /* 0x000000012e0b9824 */ /* 0x000fca00010e060b */
[----:B------:R0:W-:Y:S01]  /*11bb0*/  @!P1 STG.E.U8 desc[UR38][R10.64+0x40], R13 ;  /* 0x0000400d0a009986 */ /* 0x0001e2000c101126 */
[----:B------:R-:W-:-:S13]  /*11bc0*/  ISETP.LT.OR P1, PT, R41, 0x42, !P5 ;  /* 0x000000422900780c */ /* 0x000fda0006f21670 */
[----:B------:R-:W1:Y:S01]  /*11bd0*/  @!P1 LDC.64 R8, c[0x0][0x5c0] ;  /* 0x00017000ff089b82 */ /* 0x000e620000000a00 */
[----:B------:R-:W-:Y:S02]  /*11be0*/  F2FP.SATFINITE.E4M3.F32.PACK_AB_MERGE_C R15, RZ, R7, RZ ;  /* 0x00000007ff0f723e */ /* 0x000fe400048070ff */
[----:B-1----:R-:W-:-:S05]  /*11bf0*/  @!P1 IADD3 R8, P2, R24, R8, RZ ;  /* 0x0000000818089210 */ /* 0x002fca0007f5e0ff */
[----:B------:R-:W-:-:S05]  /*11c00*/  @!P1 IMAD.X R9, R46, 0x1, R9, P2 ;  /* 0x000000012e099824 */ /* 0x000fca00010e0609 */
[----:B------:R1:W-:Y:S01]  /*11c10*/  @!P1 STG.E.U8 desc[UR38][R8.64+0x41], R15 ;  /* 0x0000410f08009986 */ /* 0x0003e2000c101126 */
[----:B------:R-:W-:Y:S02]  /*11c20*/  ISETP.LT.OR P1, PT, R41, 0x49, !P5 ;  /* 0x000000492900780c */ /* 0x000fe40006f21670 */
[----:B--2---:R-:W-:-:S11]  /*11c30*/  F2FP.SATFINITE.E4M3.F32.PACK_AB_MERGE_C R17, RZ, R6, RZ ;  /* 0x00000006ff11723e */ /* 0x004fd600048070ff */
[----:B------:R-:W2:Y:S01]  /*11c40*/  @!P1 LDC.64 R6, c[0x0][0x5c0] ;  /* 0x00017000ff069b82 */ /* 0x000ea20000000a00 */
[C---:B------:R-:W-:Y:S02]  /*11c50*/  LOP3.LUT P4, RZ, R229.reuse, 0x40, RZ, 0xc0, !PT ;  /* 0x00000040e5ff7812 */ /* 0x040fe4000788c0ff */
[----:B------:R-:W-:Y:S02]  /*11c60*/  LOP3.LUT P6, RZ, R229, 0x8, RZ, 0xc0, !PT ;  /* 0x00000008e5ff7812 */ /* 0x000fe400078cc0ff */
[----:B0-----:R-:W-:Y:S02]  /*11c70*/  F2FP.SATFINITE.E4M3.F32.PACK_AB_MERGE_C R11, RZ, R5, RZ ;  /* 0x00000005ff0b723e */ /* 0x001fe400048070ff */
[----:B-1----:R-:W-:-:S07]  /*11c80*/  F2FP.SATFINITE.E4M3.F32.PACK_AB_MERGE_C R9, RZ, R4, RZ ;  /* 0x00000004ff09723e */ /* 0x002fce00048070ff */
[----:B------:R-:W-:Y:S01]  /*11c90*/  @!P4 STG.E.U8 desc[UR38][R56.64+0x40], R17 ;  /* 0x000040113800c986 */ /* 0x000fe2000c101126 */
[----:B--2---:R-:W-:-:S03]  /*11ca0*/  @!P1 IADD3 R6, P2, R24, R6, RZ ;  /* 0x0000000618069210 */ /* 0x004fc60007f5e0ff */
[----:B------:R0:W-:Y:S02]  /*11cb0*/  @!P6 STG.E.U8 desc[UR38][R54.64+0x41], R11 ;  /* 0x0000410b3600e986 */ /* 0x0001e4000c101126 */
[----:B------:R-:W-:-:S05]  /*11cc0*/  @!P1 IMAD.X R7, R46, 0x1, R7, P2 ;  /* 0x000000012e079824 */ /* 0x000fca00010e0607 */
[----:B------:R-:W-:Y:S01]  /*11cd0*/  @!P1 STG.E.U8 desc[UR38][R6.64+0x48], R9 ;  /* 0x0000480906009986 */ /* 0x000fe2000c101126 */
[----:B------:R-:W-:-:S13]  /*11ce0*/  ISETP.LT.OR P1, PT, R41, 0x4a, !P5 ;  /* 0x0000004a2900780c */ /* 0x000fda0006f21670 */
[----:B------:R-:W1:Y:S01]  /*11cf0*/  @!P1 LDC.64 R4, c[0x0][0x5c0] ;  /* 0x00017000ff049b82 */ /* 0x000e620000000a00 */
[----:B------:R-:W-:Y:S02]  /*11d00*/  LOP3.LUT P4, RZ, R228, 0x1000000, RZ, 0xc0, !PT ;  /* 0x01000000e4ff7812 */ /* 0x000fe4000788c0ff */
[----:B------:R-:W-:Y:S02]  /*11d10*/  F2FP.SATFINITE.E4M3.F32.PACK_AB_MERGE_C R3, RZ, R3, RZ ;  /* 0x00000003ff03723e */ /* 0x000fe400048070ff */
[----:B0-----:R-:W-:Y:S01]  /*11d20*/  F2FP.SATFINITE.E4M3.F32.PACK_AB_MERGE_C R11, RZ, R2, RZ ;  /* 0x00000002ff0b723e */ /* 0x001fe200048070ff */
[----:B---3--:R-:W-:Y:S02]  /*11d30*/  FMUL R2, R193, UR33 ;  /* 0x00000021c1027c20 */ /* 0x008fe40008400000 */
[----:B------:R-:W2:Y:S01]  /*11d40*/  LDL.LU R193, [R1+0x18] ;  /* 0x0000180001c17983 */ /* 0x000ea20000300800 */
[----:B-1----:R-:W-:-:S05]  /*11d50*/  @!P1 IADD3 R4, P2, R24, R4, RZ ;  /* 0x0000000418049210 */ /* 0x002fca0007f5e0ff */
[----:B------:R-:W-:-:S05]  /*11d60*/  @!P1 IMAD.X R5, R46, 0x1, R5, P2 ;  /* 0x000000012e059824 */ /* 0x000fca00010e0605 */
[----:B------:R0:W-:Y:S01]  /*11d70*/  @!P1 STG.E.U8 desc[UR38][R4.64+0x49], R3 ;  /* 0x0000490304009986 */ /* 0x0001e2000c101126 */
[C---:B------:R-:W-:Y:S02]  /*11d80*/  LOP3.LUT P0, RZ, R229.reuse, 0x20, RZ, 0xc0, !PT ;  /* 0x00000020e5ff7812 */ /* 0x040fe4000780c0ff */
[----:B------:R-:W-:Y:S01]  /*11d90*/  LOP3.LUT P3, RZ, R229, 0x1, RZ, 0xc0, !PT ;  /* 0x00000001e5ff7812 */ /* 0x000fe2000786c0ff */
[----:B0-----:R-:W0:Y:S01]  /*11da0*/  @!P4 LDC.64 R4, c[0x0][0x5c0] ;  /* 0x00017000ff04cb82 */ /* 0x001e220000000a00 */
[----:B------:R-:W-:Y:S02]  /*11db0*/  LOP3.LUT P1, RZ, R228, 0x80000000, RZ, 0xc0, !PT ;  /* 0x80000000e4ff7812 */ /* 0x000fe4000782c0ff */
[----:B------:R-:W-:Y:S01]  /*11dc0*/  F2FP.SATFINITE.E4M3.F32.PACK_AB_MERGE_C R7, RZ, R2, RZ ;  /* 0x00000002ff07723e */ /* 0x000fe200048070ff */
[----:B------:R-:W-:Y:S02]  /*11dd0*/  FMUL R2, R194, UR33 ;  /* 0x00000021c2027c20 */ /* 0x000fe40008400000 */
[----:B------:R-:W3:Y:S03]  /*11de0*/  LDL.LU R194, [R1+0x1c] ;  /* 0x00001c0001c27983 */ /* 0x000ee60000300800 */
[----:B------:R-:W-:Y:S01]  /*11df0*/  F2FP.SATFINITE.E4M3.F32.PACK_AB_MERGE_C R9, RZ, R2, RZ ;  /* 0x00000002ff09723e */ /* 0x000fe200048070ff */
[----:B----4-:R-:W-:Y:S01]  /*11e00*/  FMUL R2, R224, UR33 ;  /* 0x00000021e0027c20 */ /* 0x010fe20008400000 */
[----:B------:R-:W-:Y:S04]  /*11e10*/  @!P0 STG.E.U8 desc[UR38][R52.64+0x48], R11 ;  /* 0x0000480b34008986 */ /* 0x000fe8000c101126 */
[----:B------:R-:W4:Y:S01]  /*11e20*/  LDL.LU R224, [R1+0x20] ;  /* 0x0000200001e07983 */ /* 0x000f220000300800 */
[----:B------:R-:W-:-:S03]  /*11e30*/  F2FP.SATFINITE.E4M3.F32.PACK_AB_MERGE_C R3, RZ, R2, RZ ;  /* 0x00000002ff03723e */ /* 0x000fc600048070ff */
[----:B------:R1:W-:Y:S01]  /*11e40*/  @!P3 STG.E.U8 desc[UR38][R50.64+0x49], R7 ;  /* 0x000049073200b986 */ /* 0x0003e2000c101126 */
[----:B------:R-:W-:-:S03]  /*11e50*/  FMUL R2, R227, UR33 ;  /* 0x00000021e3027c20 */ /* 0x000fc60008400000 */
[----:B------:R-:W-:Y:S01]  /*11e60*/  @!P1 STG.E.U8 desc[UR38][R38.64+0x40], R9 ;  /* 0x0000400926009986 */ /* 0x000fe2000c101126 */
[----:B0-----:R-:W-:-:S03]  /*11e70*/  @!P4 IADD3 R202, P1, R202, R4, RZ ;  /* 0x00000004cacac210 */ /* 0x001fc60007f3e0ff */
[----:B------:R-:W4:Y:S02]  /*11e80*/  LDL.LU R227, [R1+0x24] ;  /* 0x0000240001e37983 */ /* 0x000f240000300800 */
[----:B------:R-:W-:Y:S01]  /*11e90*/  @!P4 IMAD.X R203, R201, 0x1, R5, P1 ;  /* 0x00000001c9cbc824 */ /* 0x000fe200008e0605 */
[----:B------:R-:W-:Y:S01]  /*11ea0*/  F2FP.SATFINITE.E4M3.F32.PACK_AB_MERGE_C R5, RZ, R2, RZ ;  /* 0x00000002ff05723e */ /* 0x000fe200048070ff */
[----:B------:R-:W-:Y:S02]  /*11eb0*/  FMUL R2, R226, UR33 ;  /* 0x00000021e2027c20 */ /* 0x000fe40008400000 */
[----:B------:R-:W4:Y:S01]  /*11ec0*/  LDL.LU R226, [R1+0x28] ;  /* 0x0000280001e27983 */ /* 0x000f220000300800 */
[C---:B------:R-:W-:Y:S02]  /*11ed0*/  LOP3.LUT P6, RZ, R228.reuse, 0x400000, RZ, 0xc0, !PT ;  /* 0x00400000e4ff7812 */ /* 0x040fe400078cc0ff */
[----:B------:R-:W-:-:S11]  /*11ee0*/  LOP3.LUT P2, RZ, R228, 0x40000000, RZ, 0xc0, !PT ;  /* 0x40000000e4ff7812 */ /* 0x000fd6000784c0ff */
[----:B-1----:R-:W0:Y:S02]  /*11ef0*/  @!P6 LDC.64 R6, c[0x0][0x5c0] ;  /* 0x00017000ff06eb82 */ /* 0x002e240000000a00 */
[----:B------:R1:W-:Y:S01]  /*11f00*/  @!P2 STG.E.U8 desc[UR38][R36.64+0x41], R3 ;  /* 0x000041032400a986 */ /* 0x0003e2000c101126 */
[----:B------:R-:W-:Y:S02]  /*11f10*/  LOP3.LUT P5, RZ, R228, 0x20000000, RZ, 0xc0, !PT ;  /* 0x20000000e4ff7812 */ /* 0x000fe400078ac0ff */
[----:B-1----:R-:W-:Y:S01]  /*11f20*/  F2FP.SATFINITE.E4M3.F32.PACK_AB_MERGE_C R3, RZ, R2, RZ ;  /* 0x00000002ff03723e */ /* 0x002fe200048070ff */
[----:B------:R-:W-:Y:S02]  /*11f30*/  FMUL R2, R192, UR33 ;  /* 0x00000021c0027c20 */ /* 0x000fe40008400000 */
[----:B------:R-:W4:Y:S01]  /*11f40*/  LDL.LU R192, [R1+0x2c] ;  /* 0x00002c0001c07983 */ /* 0x000f220000300800 */
[----:B0-----:R-:W-:-:S05]  /*11f50*/  @!P6 IADD3 R200, P1, R200, R6, RZ ;  /* 0x00000006c8c8e210 */ /* 0x001fca0007f3e0ff */
[----:B------:R-:W-:Y:S01]  /*11f60*/  @!P6 IMAD.X R201, R199, 0x1, R7, P1 ;  /* 0x00000001c7c9e824 */ /* 0x000fe200008e0607 */
[----:B------:R-:W-:Y:S01]  /*11f70*/  F2FP.SATFINITE.E4M3.F32.PACK_AB_MERGE_C R7, RZ, R2, RZ ;  /* 0x00000002ff07723e */ /* 0x000fe200048070ff */
[----:B------:R0:W-:Y:S01]  /*11f80*/  @!P4 STG.E.U8 desc[UR38][R202.64+0x40], R5 ;  /* 0x00004005ca00c986 */ /* 0x0001e2000c101126 */
[----:B------:R-:W-:-:S03]  /*11f90*/  LOP3.LUT P1, RZ, R228, 0x10000000, RZ, 0xc0, !PT ;  /* 0x10000000e4ff7812 */ /* 0x000fc6000782c0ff */
[----:B------:R1:W-:Y:S04]  /*11fa0*/  @!P6 STG.E.U8 desc[UR38][R200.64+0x41], R3 ;  /* 0x00004103c800e986 */ /* 0x0003e8000c101126 */
[----:B------:R-:W-:Y:S01]  /*11fb0*/  @!P5 STG.E.U8 desc[UR38][R34.64+0x48], R7 ;  /* 0x000048072200d986 */ /* 0x000fe2000c101126 */
[----:B--2---:R-:W-:-:S03]  /*11fc0*/  FMUL R2, R193, UR33 ;  /* 0x00000021c1027c20 */ /* 0x004fc60008400000 */
[----:B------:R-:W2:Y:S02]  /*11fd0*/  LDL.LU R193, [R1+0x30] ;  /* 0x0000300001c17983 */ /* 0x000ea40000300800 */
[----:B0-----:R-:W-:-:S05]  /*11fe0*/  F2FP.SATFINITE.E4M3.F32.PACK_AB_MERGE_C R5, RZ, R2, RZ ;  /* 0x00000002ff05723e */ /* 0x001fca00048070ff */
[----:B------:R0:W-:Y:S01]  /*11ff0*/  @!P1 STG.E.U8 desc[UR38][R32.64+0x49], R5 ;  /* 0x0000490520009986 */ /* 0x0001e2000c101126 */
[----:B---3--:R-:W-:-:S03]  /*12000*/  FMUL R2, R194, UR33 ;  /* 0x00000021c2027c20 */ /* 0x008fc60008400000 */
[----:B------:R-:W3:Y:S02]  /*12010*/  LDL.LU R194, [R1+0x34] ;  /* 0x0000340001c27983 */ /* 0x000ee40000300800 */
[----:B-1----:R-:W-:Y:S01]  /*12020*/  F2FP.SATFINITE.E4M3.F32.PACK_AB_MERGE_C R3, RZ, R2, RZ ;  /* 0x00000002ff03723e */ /* 0x002fe200048070ff */
[----:B----4-:R-:W-:Y:S02]  /*12030*/  FMUL R2, R224, UR33 ;  /* 0x00000021e0027c20 */ /* 0x010fe40008400000 */
[----:B------:R-:W4:Y:S03]  /*12040*/  LDL.LU R224, [R1+0x38] ;  /* 0x0000380001e07983 */ /* 0x000f260000300800 */
[----:B0-----:R-:W-:Y:S01]  /*12050*/  F2FP.SATFINITE.E4M3.F32.PACK_AB_MERGE_C R5, RZ, R2, RZ ;  /* 0x00000002ff05723e */ /* 0x001fe200048070ff */
[----:B------:R-:W-:Y:S02]  /*12060*/  FMUL R2, R227, UR33 ;  /* 0x00000021e3027c20 */ /* 0x000fe40008400000 */
[----:B------:R-:W4:Y:S03]  /*12070*/  LDL.LU R227, [R1+0x3c] ;  /* 0x00003c0001e37983 */ /* 0x000f260000300800 */
[----:B------:R-:W-:Y:S01]  /*12080*/  F2FP.SATFINITE.E4M3.F32.PACK_AB_MERGE_C R7, RZ, R2, RZ ;  /* 0x00000002ff07723e */ /* 0x000fe200048070ff */
[----:B------:R-:W-:-:S02]  /*12090*/  FMUL R2, R226, UR33 ;  /* 0x00000021e2027c20 */ /* 0x000fc40008400000 */
[----:B------:R-:W4:Y:S01]  /*120a0*/  LDL.LU R226, [R1+0x40] ;  /* 0x0000400001e27983 */ /* 0x000f220000300800 */
[----:B------:R-:W-:-:S13]  /*120b0*/  LOP3.LUT P0, RZ, R228, 0x8000, RZ, 0xc0, !PT ;  /* 0x00008000e4ff7812 */ /* 0x000fda000780c0ff */
[----:B------:R-:W0:Y:S01]  /*120c0*/  @!P0 LDC.64 R8, c[0x0][0x5c0] ;  /* 0x00017000ff088b82 */ /* 0x000e220000000a00 */
[----:B------:R-:W-:Y:S02]  /*120d0*/  LOP3.LUT P3, RZ, R228, 0x1000, RZ, 0xc0, !PT ;  /* 0x00001000e4ff7812 */ /* 0x000fe4000786c0ff */
[C---:B------:R-:W-:Y:S02]  /*120e0*/  LOP3.LUT P5, RZ, R0.reuse, 0x100, RZ, 0xc0, !PT ;  /* 0x0000010000ff7812 */ /* 0x040fe400078ac0ff */
[----:B------:R-:W-:-:S11]  /*120f0*/  LOP3.LUT P6, RZ, R0, 0x200, RZ, 0xc0, !PT ;  /* 0x0000020000ff7812 */ /* 0x000fd600078cc0ff */
[----:B------:R-:W1:Y:S01]  /*12100*/  @!P5 LDC.64 R10, c[0x0][0x5c0] ;  /* 0x00017000ff0adb82 */ /* 0x000e620000000a00 */
[----:B0-----:R-:W-:-:S07]  /*12110*/  @!P0 IADD3 R198, P1, R198, R8, RZ ;  /* 0x00000008c6c68210 */ /* 0x001fce0007f3e0ff */
[----:B------:R-:W0:Y:S01]  /*12120*/  @!P6 LDC.64 R12, c[0x0][0x5c0] ;  /* 0x00017000ff0ceb82 */ /* 0x000e220000000a00 */
[----:B------:R-:W-:-:S07]  /*12130*/  @!P0 IMAD.X R199, R197, 0x1, R9, P1 ;  /* 0x00000001c5c78824 */ /* 0x000fce00008e0609 */
[----:B------:R-:W1:Y:S01]  /*12140*/  @!P3 LDC.64 R8, c[0x0][0x5c0] ;  /* 0x00017000ff08bb82 */ /* 0x000e620000000a00 */
[----:B------:R0:W-:Y:S01]  /*12150*/  @!P0 STG.E.U8 desc[UR38][R198.64+0x48], R3 ;  /* 0x00004803c6008986 */ /* 0x0001e2000c101126 */
[----:B------:R-:W-:Y:S02]  /*12160*/  LOP3.LUT P2, RZ, R228, 0x8000000, RZ, 0xc0, !PT ;  /* 0x08000000e4ff7812 */ /* 0x000fe4000784c0ff */
[----:B-1----:R-:W-:-:S05]  /*12170*/  @!P3 IADD3 R196, P1, R196, R8, RZ ;  /* 0x00000008c4c4b210 */ /* 0x002fca0007f3e0ff */
[----:B------:R-:W-:-:S05]  /*12180*/  @!P3 IMAD.X R197, R195, 0x1, R9, P1 ;  /* 0x00000001c3c5b824 */ /* 0x000fca00008e0609 */
[----:B------:R-:W-:Y:S01]  /*12190*/  @!P3 STG.E.U8 desc[UR38][R196.64+0x49], R5 ;  /* 0x00004905c400b986 */ /* 0x000fe2000c101126 */
[----:B------:R-:W-:-:S04]  /*121a0*/  ISETP.GE.AND P3, PT, R40, 0x101, PT ;  /* 0x000001012800780c */ /* 0x000fc80003f66270 */
[----:B------:R-:W-:Y:S01]  /*121b0*/  ISETP.LT.OR P1, PT, R41, 0x49, !P3 ;  /* 0x000000492900780c */ /* 0x000fe20005f21670 */
[----:B------:R1:W-:Y:S01]  /*121c0*/  @!P2 STG.E.U8 desc[UR38][R30.64+0x40], R7 ;  /* 0x000040071e00a986 */ /* 0x0003e2000c101126 */
[----:B------:R-:W-:Y:S02]  /*121d0*/  LOP3.LUT P4, RZ, R228, 0x4000000, RZ, 0xc0, !PT ;  /* 0x04000000e4ff7812 */ /* 0x000fe4000788c0ff */
[----:B------:R-:W-:Y:S02]  /*121e0*/  F2FP.SATFINITE.E4M3.F32.PACK_AB_MERGE_C R9, RZ, R2, RZ ;  /* 0x00000002ff09723e */ /* 0x000fe400048070ff */
[----:B------:R-:W-:Y:S02]  /*121f0*/  @!P5 IADD3 R2, P2, R85, R10, RZ ;  /* 0x0000000a5502d210 */ /* 0x000fe40007f5e0ff */
[----:B------:R-:W-:Y:S02]  /*12200*/  LOP3.LUT P0, RZ, R0, 0x80, RZ, 0xc0, !PT ;  /* 0x0000008000ff7812 */ /* 0x000fe4000780c0ff */
[----:B------:R-:W-:-:S03]  /*12210*/  ISETP.LT.OR P3, PT, R41, 0x4a, !P3 ;  /* 0x0000004a2900780c */ /* 0x000fc60005f61670 */
[----:B------:R-:W2:Y:S01]  /*12220*/  @!P1 LDC.64 R14, c[0x0][0x5c0] ;  /* 0x00017000ff0e9b82 */ /* 0x000ea20000000a00 */
[----:B0-----:R-:W-:Y:S01]  /*12230*/  @!P5 IMAD.X R3, R84, 0x1, R11, P2 ;  /* 0x000000015403d824 */ /* 0x001fe200010e060b */
[C---:B------:R-:W-:Y:S02]  /*12240*/  ISETP.LT.OR P2, PT, R41.reuse, 0x49, !P0 ;  /* 0x000000492900780c */ /* 0x040fe40004741670 */
[----:B------:R-:W-:Y:S01]  /*12250*/  ISETP.LT.OR P0, PT, R41, 0x4a, !P0 ;  /* 0x0000004a2900780c */ /* 0x000fe20004701670 */
[----:B------:R0:W-:Y:S01]  /*12260*/  @!P4 STG.E.U8 desc[UR38][R28.64+0x41], R9 ;  /* 0x000041091c00c986 */ /* 0x0001e2000c101126 */
[----:B------:R-:W-:Y:S01]  /*12270*/  @!P6 IADD3 R88, P4, R88, R12, RZ ;  /* 0x0000000c5858e210 */ /* 0x000fe20007f9e0ff */
[----:B------:R-:W-:-:S03]  /*12280*/  FMUL R4, R192, UR33 ;  /* 0x00000021c0047c20 */ /* 0x000fc60008400000 */
[----:B------:R-:W0:Y:S01]  /*12290*/  @!P3 LDC.64 R16, c[0x0][0x5c0] ;  /* 0x00017000ff10bb82 */ /* 0x000e220000000a00 */
[----:B------:R-:W-:Y:S01]  /*122a0*/  @!P6 IMAD.X R89, R89, 0x1, R13, P4 ;  /* 0x000000015959e824 */ /* 0x000fe200020e060d */
[----:B-1----:R-:W-:-:S06]  /*122b0*/  F2FP.SATFINITE.E4M3.F32.PACK_AB_MERGE_C R7, RZ, R4, RZ ;  /* 0x00000004ff07723e */ /* 0x002fcc00048070ff */
[----:B------:R-:W1:Y:S01]  /*122c0*/  @!P2 LDC.64 R12, c[0x0][0x5c0] ;  /* 0x00017000ff0cab82 */ /* 0x000e620000000a00 */
[----:B------:R0:W-:Y:S07]  /*122d0*/  @!P5 STG.E.U8 desc[UR38][R2.64+0x40], R7 ;  /* 0x000040070200d986 */ /* 0x0001ee000c101126 */
[----:B------:R-:W4:Y:S01]  /*122e0*/  @!P0 LDC.64 R18, c[0x0][0x5c0] ;  /* 0x00017000ff128b82 */ /* 0x000f220000000a00 */
[----:B--2---:R-:W-:-:S05]  /*122f0*/  FMUL R4, R193, UR33 ;  /* 0x00000021c1047c20 */ /* 0x004fca0008400000 */
[----:B0-----:R-:W-:Y:S02]  /*12300*/  F2FP.SATFINITE.E4M3.F32.PACK_AB_MERGE_C R9, RZ, R4, RZ ;  /* 0x00000004ff09723e */ /* 0x001fe400048070ff */
[----:B------:R-:W-:-:S04]  /*12310*/  @!P1 IADD3 R4, P4, P5, R24, R14, R49 ;  /* 0x0000000e18049210 */ /* 0x000fc80007d9e031 */
[----:B------:R-:W-:Y:S02]  /*12320*/  @!P1 IADD3.X R5, R46, R15, R44, P4, P5 ;  /* 0x0000000f2e059210 */ /* 0x000fe400027ea42c */
[----:B------:R-:W-:-:S04]  /*12330*/  @!P2 IADD3 R3, P4, P5, R45, R24, R49 ;  /* 0x000000182d03a210 */ /* 0x000fc80007d9e031 */
[C-C-:B------:R-:W-:Y:S02]  /*12340*/  @!P2 IADD3.X R10, R42.reuse, R46, R44.reuse, P4, P5 ;  /* 0x0000002e2a0aa210 */ /* 0x140fe400027ea42c */
[--C-:B------:R-:W-:Y:S01]  /*12350*/  @!P0 IADD3 R45, P4, P5, R45, R24, R49.reuse ;  /* 0x000000182d2d8210 */ /* 0x100fe20007d9e031 */
[----:B------:R0:W-:Y:S03]  /*12360*/  @!P6 STG.E.U8 desc[UR38][R88.64+0x41], R9 ;  /* 0x000041095800e986 */ /* 0x0001e6000c101126 */
[----:B------:R-:W-:Y:S02]  /*12370*/  @!P0 IADD3.X R42, R42, R46, R44, P4, P5 ;  /* 0x0000002e2a2a8210 */ /* 0x000fe400027ea42c */
[----:B------:R-:W-:-:S04]  /*12380*/  @!P3 IADD3 R24, P4, P5, R24, R16, R49 ;  /* 0x000000101818b210 */ /* 0x000fc80007d9e031 */
[----:B------:R-:W-:Y:S01]  /*12390*/  @!P3 IADD3.X R25, R46, R17, R44, P4, P5 ;  /* 0x000000112e19b210 */ /* 0x000fe200027ea42c */
[----:B---3--:R-:W-:-:S05]  /*123a0*/  FMUL R2, R194, UR33 ;  /* 0x00000021c2027c20 */ /* 0x008fca0008400000 */
[----:B------:R-:W-:-:S05]  /*123b0*/  F2FP.SATFINITE.E4M3.F32.PACK_AB_MERGE_C R11, RZ, R2, RZ ;  /* 0x00000002ff0b723e */ /* 0x000fca00048070ff */
[----:B------:R3:W-:Y:S01]  /*123c0*/  @!P1 STG.E.U8 desc[UR38][R4.64+0x48], R11 ;  /* 0x0000480b04009986 */ /* 0x0007e2000c101126 */
[----:B-1----:R-:W-:Y:S01]  /*123d0*/  @!P2 IADD3 R2, P1, R3, R12, RZ ;  /* 0x0000000c0302a210 */ /* 0x002fe20007f3e0ff */
[----:B----4-:R-:W-:Y:S01]  /*123e0*/  FMUL R7, R224, UR33 ;  /* 0x00000021e0077c20 */ /* 0x010fe20008400000 */
[----:B------:R-:W-:-:S03]  /*123f0*/  @!P0 IADD3 R6, P4, R45, R18, RZ ;  /* 0x000000122d068210 */ /* 0x000fc60007f9e0ff */
[----:B------:R-:W-:Y:S01]  /*12400*/  @!P2 IMAD.X R3, R10, 0x1, R13, P1 ;  /* 0x000000010a03a824 */ /* 0x000fe200008e060d */
[----:B------:R-:W-:Y:S01]  /*12410*/  F2FP.SATFINITE.E4M3.F32.PACK_AB_MERGE_C R13, RZ, R7, RZ ;  /* 0x00000007ff0d723e */ /* 0x000fe200048070ff */
[----:B------:R-:W-:Y:S01]  /*12420*/  FMUL R8, R227, UR33 ;  /* 0x00000021e3087c20 */ /* 0x000fe20008400000 */
[----:B------:R-:W-:Y:S02]  /*12430*/  @!P0 IMAD.X R7, R42, 0x1, R19, P4 ;  /* 0x000000012a078824 */ /* 0x000fe400020e0613 */
[----:B0-----:R-:W-:Y:S02]  /*12440*/  FMUL R9, R226, UR33 ;  /* 0x00000021e2097c20 */ /* 0x001fe40008400000 */
[----:B------:R-:W-:Y:S01]  /*12450*/  F2FP.SATFINITE.E4M3.F32.PACK_AB_MERGE_C R15, RZ, R8, RZ ;  /* 0x00000008ff0f723e */ /* 0x000fe200048070ff */
[----:B------:R3:W-:Y:S02]  /*12460*/  @!P3 STG.E.U8 desc[UR38][R24.64+0x49], R13 ;  /* 0x0000490d1800b986 */ /* 0x0007e4000c101126 */
[----:B------:R-:W-:-:S02]  /*12470*/  F2FP.SATFINITE.E4M3.F32.PACK_AB_MERGE_C R9, RZ, R9, RZ ;  /* 0x00000009ff09723e */ /* 0x000fc400048070ff */
[----:B------:R3:W-:Y:S04]  /*12480*/  @!P2 STG.E.U8 desc[UR38][R2.64+0x48], R15 ;  /* 0x0000480f0200a986 */ /* 0x0007e8000c101126 */
[----:B------:R3:W-:Y:S02]  /*12490*/  @!P0 STG.E.U8 desc[UR38][R6.64+0x49], R9 ;  /* 0x0000490906008986 */ /* 0x0007e4000c101126 */
.L_x_41:
[----:B------:R-:W-:Y:S05]  /*124a0*/  BSYNC B0 ;  /* 0x0000000000007941 */ /* 0x000fea0003800000 */
.L_x_37:
[----:B0-23--:R-:W2:Y:S04]  /*124b0*/  LDL.LU R3, [R1+0x4c] ;  /* 0x00004c0001037983 */ /* 0x00dea80000300800 */
[----:B-----5:R-:W2:Y:S01]  /*124c0*/  LDL.LU R2, [R1+0x50] ;  /* 0x0000500001027983 */ /* 0x020ea20000300800 */
[----:B------:R-:W-:Y:S01]  /*124d0*/  ULDC UR10, c[0x0][0xc] ;  /* 0x00000300000a7ab9 */ /* 0x000fe20000000800 */
[----:B------:R-:W-:Y:S01]  /*124e0*/  ULDC UR11, c[0x0][0x10] ;  /* 0x00000400000b7ab9 */ /* 0x000fe20000000800 */
[----:B------:R-:W2:Y:S01]  /*124f0*/  LDC R5, c[0x0][0x14] ;  /* 0x00000500ff057b82 */ /* 0x000ea20000000800 */
[----:B------:R-:W-:Y:S01]  /*12500*/  UIMAD.WIDE.U32 UR10, UR10, UR11, URZ ;  /* 0x0000000b0a0a72a5 */ /* 0x000fe2000f8e003f */
[----:B------:R-:W-:-:S05]  /*12510*/  UMOV UR34, 0xffffffff ;  /* 0xffffffff00227882 */ /* 0x000fca0000000000 */
[----:B--2---:R-:W-:-:S04]  /*12520*/  IMAD.WIDE.U32 R2, R5, UR10, R2 ;  /* 0x0000000a05027c25 */ /* 0x004fc8000f8e0002 */
[----:B------:R-:W-:Y:S01]  /*12530*/  IMAD R5, R5, UR11, RZ ;  /* 0x0000000b05057c24 */ /* 0x000fe2000f8e02ff */
[----:B------:R-:W-:Y:S01]  /*12540*/  ULDC.64 UR10, c[0x0][0x650] ;  /* 0x00019400000a7ab9 */ /* 0x000fe20000000a00 */
[----:B------:R-:W-:Y:S01]  /*12550*/  IMAD.MOV.U32 R19, RZ, RZ, R2 ;  /* 0x000000ffff137224 */ /* 0x000fe200078e0002 */
[----:B------:R-:W-:Y:S01]  /*12560*/  ISETP.GE.U32.AND P0, PT, R2, UR10, PT ;  /* 0x0000000a02007c0c */ /* 0x000fe2000bf06070 */
[----:B------:R-:W-:Y:S01]  /*12570*/  IMAD.IADD R20, R3, 0x1, R5 ;  /* 0x0000000103147824 */ /* 0x000fe200078e0205 */
[----:B------:R-:W-:Y:S01]  /*12580*/  PRMT R3, RZ, 0x7610, R3 ;  /* 0x00007610ff037816 */ /* 0x000fe20000000003 */
[----:B------:R-:W-:-:S03]  /*12590*/  IMAD.MOV.U32 R2, RZ, RZ, -0x1 ;  /* 0xffffffffff027424 */ /* 0x000fc600078e00ff */
[----:B------:R0:W-:Y:S01]  /*125a0*/  STL [R1+0x4c], R20 ;  /* 0x00004c1401007387 */ /* 0x0001e20000100800 */
[----:B------:R-:W-:-:S03]  /*125b0*/  ISETP.GE.U32.AND.EX P0, PT, R20, UR11, PT, P0 ;  /* 0x0000000b14007c0c */ /* 0x000fc6000bf06100 */
[----:B------:R0:W-:Y:S04]  /*125c0*/  STL [R1+0x50], R19 ;  /* 0x0000501301007387 */ /* 0x0001e80000100800 */
[----:B------:R0:W-:Y:S06]  /*125d0*/  STL [R1+0x54], R2 ;  /* 0x0000540201007387 */ /* 0x0001ec0000100800 */
[----:B------:R-:W-:Y:S05]  /*125e0*/  @P0 BRA `(.L_x_42) ;  /* 0x0000000400740947 */ /* 0x000fea0003800000 */
[----:B------:R-:W0:Y:S01]  /*125f0*/  S2R R14, SR_CTAID.X ;  /* 0x00000000000e7919 */ /* 0x000e220000002500 */
[----:B------:R-:W2:Y:S01]  /*12600*/  LDC.64 R8, c[0x0][0x628] ;  /* 0x00018a00ff087b82 */ /* 0x000ea20000000a00 */
[----:B------:R-:W-:Y:S01]  /*12610*/  ULDC UR5, c[0x0][0x150] ;  /* 0x0000540000057ab9 */ /* 0x000fe20000000800 */
[----:B------:R-:W-:Y:S01]  /*12620*/  IMAD.MOV.U32 R6, RZ, RZ, R19 ;  /* 0x000000ffff067224 */ /* 0x000fe200078e0013 */
[----:B------:R-:W3:Y:S01]  /*12630*/  S2R R16, SR_CTAID.Y ;  /* 0x0000000000107919 */ /* 0x000ee20000002600 */
[----:B------:R-:W-:-:S04]  /*12640*/  IMAD.MOV.U32 R7, RZ, RZ, R20 ;  /* 0x000000ffff077224 */ /* 0x000fc800078e0014 */
[----:B------:R-:W4:Y:S08]  /*12650*/  LDC R17, c[0x0][0x144] ;  /* 0x00005100ff117b82 */ /* 0x000f300000000800 */
[----:B------:R-:W1:Y:S08]  /*12660*/  LDC R10, c[0x0][0x630] ;  /* 0x00018c00ff0a7b82 */ /* 0x000e700000000800 */
[----:B------:R-:W1:Y:S01]  /*12670*/  LDC.64 R12, c[0x0][0x620] ;  /* 0x00018800ff0c7b82 */ /* 0x000e620000000a00 */
[----:B--2---:R-:W-:-:S04]  /*12680*/  ISETP.NE.U32.AND P0, PT, R8, RZ, PT ;  /* 0x000000ff0800720c */ /* 0x004fc80003f05070 */
[----:B------:R-:W-:Y:S02]  /*12690*/  ISETP.NE.AND.EX P0, PT, R9, RZ, PT, P0 ;  /* 0x000000ff0900720c */ /* 0x000fe40003f05300 */
[----:B0-----:R-:W-:-:S05]  /*126a0*/  I2FP.F32.U32 R2, R14 ;  /* 0x0000000e00027245 */ /* 0x001fca0000201000 */
[----:B------:R-:W-:-:S04]  /*126b0*/  FMUL R2, R2, UR5 ;  /* 0x0000000502027c20 */ /* 0x000fc80008400000 */
[----:B------:R0:W2:Y:S02]  /*126c0*/  F2I.U32.TRUNC.NTZ R15, R2 ;  /* 0x00000002000f7305 */ /* 0x0000a4000020f000 */
[----:B---34-:R-:W-:Y:S05]  /*126d0*/  @!P0 BRA `(.L_x_43) ;  /* 0x0000000000288947 */ /* 0x018fea0003800000 */
[----:B0-----:R-:W0:Y:S02]  /*126e0*/  LDC R2, c[0x0][0x634] ;  /* 0x00018d00ff027b82 */ /* 0x001e240000000800 */
[----:B0-----:R-:W-:-:S05]  /*126f0*/  IADD3 R7, P0, R19, R2, RZ ;  /* 0x0000000213077210 */ /* 0x001fca0007f1e0ff */
        /* <DEDUP_REMOVED lines=8> */
.L_x_43:
[-CC-:B-1----:R-:W-:Y:S01]  /*12780*/  SHF.R.U64 R21, R6, R10.reuse, R7.reuse ;  /* 0x0000000a06157219 */ /* 0x182fe20000001207 */
[----:B------:R-:W1:Y:S01]  /*12790*/  LDC.64 R24, c[0x0][0x640] ;  /* 0x00019000ff187b82 */ /* 0x000e620000000a00 */
[----:B0-----:R-:W-:Y:S01]  /*127a0*/  SHF.R.U32.HI R2, RZ, R10, R7 ;  /* 0x0000000aff027219 */ /* 0x001fe20000011607 */
[----:B--2---:R-:W-:Y:S01]  /*127b0*/  IMAD.MOV R15, RZ, RZ, -R15 ;  /* 0x000000ffff0f7224 */ /* 0x004fe200078e0a0f */
[----:B------:R-:W-:Y:S01]  /*127c0*/  IADD3 R5, P0, RZ, -R21, RZ ;  /* 0x80000015ff057210 */ /* 0x000fe20007f1e0ff */
[----:B------:R-:W-:Y:S01]  /*127d0*/  ULDC UR5, c[0x0][0x154] ;  /* 0x0000550000057ab9 */ /* 0x000fe20000000800 */
[----:B------:R-:W-:-:S03]  /*127e0*/  IMAD.MOV.U32 R7, RZ, RZ, 0x1 ;  /* 0x00000001ff077424 */ /* 0x000fc600078e00ff */
[----:B------:R-:W0:Y:S01]  /*127f0*/  LDC R6, c[0x0][0x618] ;  /* 0x00018600ff067b82 */ /* 0x000e220000000800 */
[----:B------:R-:W-:Y:S02]  /*12800*/  IMAD.X R3, RZ, RZ, ~R2, P0 ;  /* 0x000000ffff037224 */ /* 0x000fe400000e0e02 */
[----:B------:R-:W-:Y:S02]  /*12810*/  IMAD.MOV.U32 R2, RZ, RZ, R19 ;  /* 0x000000ffff027224 */ /* 0x000fe400078e0013 */
[-C--:B------:R-:W-:Y:S02]  /*12820*/  IMAD R4, R3, R12.reuse, RZ ;  /* 0x0000000c03047224 */ /* 0x080fe400078e02ff */
[----:B------:R-:W-:Y:S01]  /*12830*/  IMAD.MOV.U32 R3, RZ, RZ, R20 ;  /* 0x000000ffff037224 */ /* 0x000fe200078e0014 */
[----:B------:R-:W2:Y:S01]  /*12840*/  LDC R18, c[0x0][0x608] ;  /* 0x00018200ff127b82 */ /* 0x000ea20000000800 */
[----:B------:R-:W-:Y:S02]  /*12850*/  IMAD R20, R17, R15, R14 ;  /* 0x0000000f11147224 */ /* 0x000fe400078e020e */
[----:B------:R-:W-:-:S04]  /*12860*/  IMAD.WIDE.U32 R2, R5, R12, R2 ;  /* 0x0000000c05027225 */ /* 0x000fc800078e0002 */
[----:B------:R-:W-:Y:S01]  /*12870*/  IMAD R5, R5, R13, R4 ;  /* 0x0000000d05057224 */ /* 0x000fe200078e0204 */
[----:B------:R-:W3:Y:S01]  /*12880*/  LDC R22, c[0x0][0x658] ;  /* 0x00019600ff167b82 */ /* 0x000ee20000000800 */
[----:B------:R-:W-:Y:S02]  /*12890*/  I2FP.F32.U32 R4, R16 ;  /* 0x0000001000047245 */ /* 0x000fe40000201000 */
[----:B------:R-:W-:Y:S01]  /*128a0*/  IMAD.IADD R3, R3, 0x1, R5 ;  /* 0x0000000103037824 */ /* 0x000fe200078e0205 */
[----:B-1----:R-:W-:Y:S01]  /*128b0*/  ISETP.NE.U32.AND P0, PT, R24, RZ, PT ;  /* 0x000000ff1800720c */ /* 0x002fe20003f05070 */
[----:B------:R-:W-:Y:S02]  /*128c0*/  IMAD.MOV.U32 R5, RZ, RZ, -0x1 ;  /* 0xffffffffff057424 */ /* 0x000fe400078e00ff */
[----:B------:R-:W-:Y:S01]  /*128d0*/  FMUL R4, R4, UR5 ;  /* 0x0000000504047c20 */ /* 0x000fe20008400000 */
[----:B------:R-:W1:Y:S01]  /*128e0*/  LDC R13, c[0x0][0x148] ;  /* 0x00005200ff0d7b82 */ /* 0x000e620000000800 */
[----:B0-----:R-:W-:-:S02]  /*128f0*/  SHF.R.U64 R10, R2, R6, R3 ;  /* 0x00000006020a7219 */ /* 0x001fc40000001203 */
[----:B------:R0:W4:Y:S01]  /*12900*/  F2I.U32.TRUNC.NTZ R11, R4 ;  /* 0x00000004000b7305 */ /* 0x000122000020f000 */
[----:B------:R-:W-:Y:S02]  /*12910*/  ISETP.NE.AND.EX P0, PT, R25, RZ, PT, P0 ;  /* 0x000000ff1900720c */ /* 0x000fe40003f05300 */
[----:B------:R-:W-:Y:S02]  /*12920*/  SHF.R.U32.HI R3, RZ, R6, R3 ;  /* 0x00000006ff037219 */ /* 0x000fe40000011603 */
[----:B------:R-:W0:Y:S02]  /*12930*/  LDC R14, c[0x0][0x600] ;  /* 0x00018000ff0e7b82 */ /* 0x000e240000000800 */
[-CC-:B--2---:R-:W-:Y:S02]  /*12940*/  SHF.R.U64 R8, R10, R18.reuse, R3.reuse ;  /* 0x000000120a087219 */ /* 0x184fe40000001203 */
[----:B------:R-:W-:-:S04]  /*12950*/  SHF.R.U32.HI R3, RZ, R18, R3 ;  /* 0x00000012ff037219 */ /* 0x000fc80000011603 */
[----:B------:R-:W2:Y:S01]  /*12960*/  LDC R15, c[0x0][0x648] ;  /* 0x00019200ff0f7b82 */ /* 0x000ea20000000800 */
[-CC-:B---3--:R-:W-:Y:S02]  /*12970*/  SHF.R.U64 R12, R8, R22.reuse, R3.reuse ;  /* 0x00000016080c7219 */ /* 0x188fe40000001203 */
[-C--:B------:R-:W-:Y:S02]  /*12980*/  SHF.L.U32 R5, R5, R22.reuse, RZ ;  /* 0x0000001605057219 */ /* 0x080fe400000006ff */
[-C--:B------:R-:W-:Y:S01]  /*12990*/  SHF.R.U32.HI R3, RZ, R22.reuse, R3 ;  /* 0x00000016ff037219 */ /* 0x080fe20000011603 */
[----:B------:R-:W-:Y:S01]  /*129a0*/  IMAD.MOV.U32 R2, RZ, RZ, R12 ;  /* 0x000000ffff027224 */ /* 0x000fe200078e000c */
[----:B------:R-:W-:Y:S01]  /*129b0*/  SHF.L.U32 R22, R7, R22, RZ ;  /* 0x0000001607167219 */ /* 0x000fe200000006ff */
[----:B------:R-:W3:Y:S01]  /*129c0*/  LDC R17, c[0x0][0x638] ;  /* 0x00018e00ff117b82 */ /* 0x000ee20000000800 */
[----:B------:R-:W-:-:S07]  /*129d0*/  LOP3.LUT R225, RZ, R5, RZ, 0x33, !PT ;  /* 0x00000005ffe17212 */ /* 0x000fce00078e33ff */
[----:B------:R-:W0:Y:S01]  /*129e0*/  LDC R19, c[0x0][0x610] ;  /* 0x00018400ff137b82 */ /* 0x000e220000000800 */
[----:B----4-:R-:W-:Y:S05]  /*129f0*/  @!P0 BRA `(.L_x_44) ;  /* 0x0000000000288947 */ /* 0x010fea0003800000 */
[----:B------:R-:W4:Y:S02]  /*12a00*/  LDC R7, c[0x0][0x64c] ;  /* 0x00019300ff077b82 */ /* 0x000f240000000800 */
[----:B----4-:R-:W-:-:S05]  /*12a10*/  IADD3 R7, P0, R12, R7, RZ ;  /* 0x000000070c077210 */ /* 0x010fca0007f1e0ff */
[----:B------:R-:W-:-:S04]  /*12a20*/  IMAD.X R9, RZ, RZ, R3, P0 ;  /* 0x000000ffff097224 */ /* 0x000fc800000e0603 */
[----:B------:R-:W-:-:S04]  /*12a30*/  IMAD.WIDE.U32 R2, R9, R24, RZ ;  /* 0x0000001809027225 */ /* 0x000fc800078e00ff */
[----:B0-----:R-:W-:-:S04]  /*12a40*/  IMAD.WIDE.U32 R4, P0, R7, R25, R2 ;  /* 0x0000001907047225 */ /* 0x001fc80007800002 */
[----:B------:R-:W-:-:S04]  /*12a50*/  IMAD.WIDE.U32 R2, R7, R24, RZ ;  /* 0x0000001807027225 */ /* 0x000fc800078e00ff */
[----:B------:R-:W-:Y:S01]  /*12a60*/  IMAD.X R7, RZ, RZ, RZ, P0 ;  /* 0x000000ffff077224 */ /* 0x000fe200000e06ff */
[----:B------:R-:W-:Y:S01]  /*12a70*/  IADD3 RZ, P0, R3, R4, RZ ;  /* 0x0000000403ff7210 */ /* 0x000fe20007f1e0ff */
[----:B------:R-:W-:-:S04]  /*12a80*/  IMAD.MOV.U32 R6, RZ, RZ, R5 ;  /* 0x000000ffff067224 */ /* 0x000fc800078e0005 */
[----:B------:R-:W-:-:S08]  /*12a90*/  IMAD.WIDE.U32.X R2, R9, R25, R6, P0 ;  /* 0x0000001909027225 */ /* 0x000fd000000e0406 */
.L_x_44:
[----:B0-----:R-:W0:Y:S01]  /*12aa0*/  LDC R4, c[0x0][0x65c] ;  /* 0x00019700ff047b82 */ /* 0x001e220000000800 */
[----:B--2---:R-:W-:Y:S01]  /*12ab0*/  SHF.R.U64 R2, R2, R15, R3 ;  /* 0x0000000f02027219 */ /* 0x004fe20000001203 */
[----:B------:R-:W-:Y:S01]  /*12ac0*/  VIADD R5, R14, 0xffffffff ;  /* 0xffffffff0e057836 */ /* 0x000fe20000000000 */
[----:B------:R-:W-:Y:S01]  /*12ad0*/  LOP3.LUT R225, R8, R225, RZ, 0xc0, !PT ;  /* 0x000000e108e17212 */ /* 0x000fe200078ec0ff */
[----:B------:R-:W-:Y:S01]  /*12ae0*/  IMAD.MOV R11, RZ, RZ, -R11 ;  /* 0x000000ffff0b7224 */ /* 0x000fe200078e0a0b */
[----:B------:R-:W-:Y:S01]  /*12af0*/  R2UR UR34, R21 ;  /* 0x00000000152272ca */ /* 0x000fe200000e0000 */
[----:B------:R-:W-:Y:S01]  /*12b00*/  IMAD.MOV R3, RZ, RZ, -R2 ;  /* 0x000000ffff037224 */ /* 0x000fe200078e0a02 */
[----:B------:R-:W-:Y:S01]  /*12b10*/  LOP3.LUT R5, R10, R5, RZ, 0xc0, !PT ;  /* 0x000000050a057212 */ /* 0x000fe200078ec0ff */
[----:B------:R-:W-:Y:S02]  /*12b20*/  IMAD R225, R22, R2, R225 ;  /* 0x0000000216e17224 */ /* 0x000fe400078e02e1 */
[----:B---3--:R-:W-:-:S02]  /*12b30*/  IMAD R2, R3, R17, R12 ;  /* 0x0000001103027224 */ /* 0x008fc400078e020c */
[----:B------:R-:W-:Y:S02]  /*12b40*/  IMAD.MOV.U32 R3, RZ, RZ, 0x1 ;  /* 0x00000001ff037424 */ /* 0x000fe400078e00ff */
[----:B------:R-:W-:Y:S01]  /*12b50*/  IMAD R2, R2, R14, R5 ;  /* 0x0000000e02027224 */ /* 0x000fe200078e0205 */
[----:B0-----:R-:W-:-:S13]  /*12b60*/  ISETP.NE.AND P0, PT, R4, 0x1, PT ;  /* 0x000000010400780c */ /* 0x001fda0003f05270 */
[----:B-1----:R-:W-:-:S04]  /*12b70*/  @P0 IMAD R20, R13, R11, R16 ;  /* 0x0000000b0d140224 */ /* 0x002fc800078e0210 */
[----:B------:R-:W-:-:S05]  /*12b80*/  IMAD R225, R225, R19, R20 ;  /* 0x00000013e1e17224 */ /* 0x000fca00078e0214 */
[----:B------:R-:W-:Y:S02]  /*12b90*/  SEL R4, R2, R225, !P0 ;  /* 0x000000e102047207 */ /* 0x000fe40004000000 */
[----:B------:R-:W-:-:S03]  /*12ba0*/  SEL R225, R225, R2, !P0 ;  /* 0x00000002e1e17207 */ /* 0x000fc60004000000 */
[----:B------:R2:W-:Y:S04]  /*12bb0*/  STL [R1+0x54], R4 ;  /* 0x0000540401007387 */ /* 0x0005e80000100800 */
.L_x_42:
[----:B------:R3:W-:Y:S01]  /*12bc0*/  STL [R1+0x58], R225 ;  /* 0x000058e101007387 */ /* 0x0007e20000100800 */
[----:B------:R-:W-:Y:S01]  /*12bd0*/  UIMAD.WIDE.U32 UR10, UR12, 0x24924925, URZ ;  /* 0x249249250c0a78a5 */ /* 0x000fe2000f8e003f */
[----:B------:R-:W-:-:S03]  /*12be0*/  LOP3.LUT P0, RZ, R3, 0xff, RZ, 0xc0, !PT ;  /* 0x000000ff03ff7812 */ /* 0x000fc6000780c0ff */
[----:B------:R-:W-:-:S04]  /*12bf0*/  UIADD3 UR5, UR12, -UR11, URZ ;  /* 0x8000000b0c057290 */ /* 0x000fc8000fffe03f */
[----:B------:R-:W-:-:S04]  /*12c00*/  ULEA.HI UR5, UR5, UR11, URZ, 0x1f ;  /* 0x0000000b05057291 */ /* 0x000fc8000f8ff83f */
[----:B------:R-:W-:-:S04]  /*12c10*/  USHF.R.U32.HI UR5, URZ, 0x2, UR5 ;  /* 0x000000023f057899 */ /* 0x000fc80008011605 */
[----:B------:R-:W-:Y:S01]  /*12c20*/  UIMAD UR5, UR5, -0x7, UR12 ;  /* 0xfffffff9050578a4 */ /* 0x000fe2000f8e020c */
[----:B---3--:R-:W-:Y:S11]  /*12c30*/  @P0 BRA `(.L_x_45) ;  /* 0xfffffee400cc0947 */ /* 0x008ff6000383ffff */
[----:B------:R-:W-:Y:S05]  /*12c40*/  EXIT ;  /* 0x000000000000794d */ /* 0x000fea0003800000 */
.L_x_7:
[----:B------:R-:W2:Y:S01]  /*12c50*/  LDL R20, [R1+0x50] ;  /* 0x0000500001147983 */ /* 0x000ea20000100800 */
[----:B------:R-:W-:-:S03]  /*12c60*/  ULDC.64 UR4, c[0x0][0x650] ;  /* 0x0001940000047ab9 */ /* 0x000fc60000000a00 */
[----:B------:R-:W3:Y:S01]  /*12c70*/  LDL R163, [R1+0x4c] ;  /* 0x00004c0001a37983 */ /* 0x000ee20000100800 */
[----:B------:R-:W-:Y:S01]  /*12c80*/  PRMT R0, RZ, 0x7610, R0 ;  /* 0x00007610ff007816 */ /* 0x000fe20000000000 */
[----:B------:R-:W-:Y:S02]  /*12c90*/  IMAD.MOV.U32 R5, RZ, RZ, -0x1 ;  /* 0xffffffffff057424 */ /* 0x000fe400078e00ff */
[----:B------:R-:W-:Y:S02]  /*12ca0*/  IMAD.MOV.U32 R7, RZ, RZ, -0x1 ;  /* 0xffffffffff077424 */ /* 0x000fe400078e00ff */
[----:B------:R-:W-:Y:S01]  /*12cb0*/  IMAD.MOV.U32 R6, RZ, RZ, -0x1 ;  /* 0xffffffffff067424 */ /* 0x000fe200078e00ff */
[----:B--2---:R-:W-:-:S04]  /*12cc0*/  ISETP.GE.U32.AND P0, PT, R20, UR4, PT ;  /* 0x0000000414007c0c */ /* 0x004fc8000bf06070 */
[----:B---3--:R-:W-:-:S13]  /*12cd0*/  ISETP.GE.U32.AND.EX P0, PT, R163, UR5, PT, P0 ;  /* 0x00000005a3007c0c */ /* 0x008fda000bf06100 */
[----:B------:R-:W-:Y:S05]  /*12ce0*/  @P0 BRA `(.L_x_46) ;  /* 0x0000000400380947 */ /* 0x000fea0003800000 */
        /* <DEDUP_REMOVED lines=18> */
.L_x_47:
[----:B0-----:R-:W0:Y:S01]  /*12e10*/  LDC.64 R22, c[0x0][0x640] ;  /* 0x00019000ff167b82 */ /* 0x001e220000000a00 */
[-CC-:B------:R-:W-:Y:S01]  /*12e20*/  SHF.R.U64 R16, R10, R12.reuse, R11.reuse ;  /* 0x0000000c0a107219 */ /* 0x180fe2000000120b */
[----:B------:R-:W-:Y:S01]  /*12e30*/  IMAD.MOV.U32 R6, RZ, RZ, R20 ;  /* 0x000000ffff067224 */ /* 0x000fe200078e0014 */
[----:B------:R-:W-:Y:S02]  /*12e40*/  SHF.R.U32.HI R0, RZ, R12, R11 ;  /* 0x0000000cff007219 */ /* 0x000fe4000001160b */
[----:B------:R-:W-:-:S03]  /*12e50*/  IADD3 R5, P0, RZ, -R16, RZ ;  /* 0x80000010ff057210 */ /* 0x000fc60007f1e0ff */
[----:B------:R-:W1:Y:S02]  /*12e60*/  LDC R8, c[0x0][0x618] ;  /* 0x00018600ff087b82 */ /* 0x000e640000000800 */
[----:B------:R-:W-:-:S04]  /*12e70*/  IMAD.X R7, RZ, RZ, ~R0, P0 ;  /* 0x000000ffff077224 */ /* 0x000fc800000e0e00 */
[-C--:B------:R-:W-:Y:S02]  /*12e80*/  IMAD R0, R7, R18.reuse, RZ ;  /* 0x0000001207007224 */ /* 0x080fe400078e02ff */
[----:B------:R-:W2:Y:S01]  /*12e90*/  LDC R10, c[0x0][0x608] ;  /* 0x00018200ff0a7b82 */ /* 0x000ea20000000800 */
[----:B------:R-:W-:Y:S02]  /*12ea0*/  IMAD.MOV.U32 R7, RZ, RZ, R163 ;  /* 0x000000ffff077224 */ /* 0x000fe400078e00a3 */
[----:B------:R-:W-:-:S05]  /*12eb0*/  IMAD.WIDE.U32 R6, R5, R18, R6 ;  /* 0x0000001205067225 */ /* 0x000fca00078e0006 */
[----:B------:R-:W3:Y:S01]  /*12ec0*/  LDC R21, c[0x0][0x658] ;  /* 0x00019600ff157b82 */ /* 0x000ee20000000800 */
[----:B------:R-:W-:Y:S01]  /*12ed0*/  IMAD R5, R5, R19, R0 ;  /* 0x0000001305057224 */ /* 0x000fe200078e0200 */
[----:B0-----:R-:W-:-:S03]  /*12ee0*/  ISETP.NE.U32.AND P0, PT, R22, RZ, PT ;  /* 0x000000ff1600720c */ /* 0x001fc60003f05070 */
[----:B------:R-:W-:Y:S01]  /*12ef0*/  IMAD.IADD R5, R7, 0x1, R5 ;  /* 0x0000000107057824 */ /* 0x000fe200078e0205 */
[----:B------:R-:W-:Y:S02]  /*12f00*/  ISETP.NE.AND.EX P0, PT, R23, RZ, PT, P0 ;  /* 0x000000ff1700720c */ /* 0x000fe40003f05300 */
[----:B------:R-:W0:Y:S02]  /*12f10*/  LDC R19, c[0x0][0x600] ;  /* 0x00018000ff137b82 */ /* 0x000e240000000800 */
[-CC-:B-1----:R-:W-:Y:S01]  /*12f20*/  SHF.R.U64 R12, R6, R8.reuse, R5.reuse ;  /* 0x00000008060c7219 */ /* 0x182fe20000001205 */
[----:B------:R-:W-:Y:S01]  /*12f30*/  IMAD.MOV.U32 R6, RZ, RZ, -0x1 ;  /* 0xffffffffff067424 */ /* 0x000fe200078e00ff */
[----:B------:R-:W-:-:S04]  /*12f40*/  SHF.R.U32.HI R5, RZ, R8, R5 ;  /* 0x00000008ff057219 */ /* 0x000fc80000011605 */
[----:B------:R-:W1:Y:S01]  /*12f50*/  LDC R20, c[0x0][0x648] ;  /* 0x00019200ff147b82 */ /* 0x000e620000000800 */
[-CC-:B--2---:R-:W-:Y:S02]  /*12f60*/  SHF.R.U64 R17, R12, R10.reuse, R5.reuse ;  /* 0x0000000a0c117219 */ /* 0x184fe40000001205 */
[----:B------:R-:W-:-:S05]  /*12f70*/  SHF.R.U32.HI R0, RZ, R10, R5 ;  /* 0x0000000aff007219 */ /* 0x000fca0000011605 */
[----:B------:R-:W2:Y:S01]  /*12f80*/  LDC R24, c[0x0][0x638] ;  /* 0x00018e00ff187b82 */ /* 0x000ea20000000800 */
[-C--:B---3--:R-:W-:Y:S02]  /*12f90*/  SHF.L.U32 R6, R6, R21.reuse, RZ ;  /* 0x0000001506067219 */ /* 0x088fe400000006ff */
[-CC-:B------:R-:W-:Y:S02]  /*12fa0*/  SHF.R.U64 R18, R17, R21.reuse, R0.reuse ;  /* 0x0000001511127219 */ /* 0x180fe40000001200 */
[----:B------:R-:W-:Y:S01]  /*12fb0*/  SHF.R.U32.HI R7, RZ, R21, R0 ;  /* 0x00000015ff077219 */ /* 0x000fe20000011600 */
[----:B------:R-:W-:Y:S01]  /*12fc0*/  IMAD.MOV.U32 R0, RZ, RZ, 0x1 ;  /* 0x00000001ff007424 */ /* 0x000fe200078e00ff */
[----:B------:R-:W-:Y:S01]  /*12fd0*/  LOP3.LUT R26, RZ, R6, RZ, 0x33, !PT ;  /* 0x00000006ff1a7212 */ /* 0x000fe200078e33ff */
        /* <DEDUP_REMOVED lines=13> */
.L_x_48:
[----:B------:R-:W4:Y:S01]  /*130b0*/  LDC R5, c[0x0][0x65c] ;  /* 0x00019700ff057b82 */ /* 0x000f220000000800 */
[----:B-1----:R-:W-:Y:S01]  /*130c0*/  SHF.R.U64 R3, R6, R20, R7 ;  /* 0x0000001406037219 */ /* 0x002fe20000001207 */
[----:B0-----:R-:W-:Y:S01]  /*130d0*/  VIADD R7, R19, 0xffffffff ;  /* 0xffffffff13077836 */ /* 0x001fe20000000000 */
[----:B------:R-:W-:Y:S01]  /*130e0*/  SHF.L.U32 R21, R0, R21, RZ ;  /* 0x0000001500157219 */ /* 0x000fe200000006ff */
[----:B------:R-:W-:Y:S01]  /*130f0*/  IMAD.MOV.U32 R6, RZ, RZ, R16 ;  /* 0x000000ffff067224 */ /* 0x000fe200078e0010 */
[----:B------:R-:W-:Y:S02]  /*13100*/  LOP3.LUT R0, R17, R26, RZ, 0xc0, !PT ;  /* 0x0000001a11007212 */ /* 0x000fe400078ec0ff */
[----:B------:R-:W-:Y:S02]  /*13110*/  LOP3.LUT R7, R12, R7, RZ, 0xc0, !PT ;  /* 0x000000070c077212 */ /* 0x000fe400078ec0ff */
[----:B----4-:R-:W-:Y:S01]  /*13120*/  ISETP.NE.AND P0, PT, R5, 0x1, PT ;  /* 0x000000010500780c */ /* 0x010fe20003f05270 */
[----:B------:R-:W-:-:S02]  /*13130*/  IMAD.MOV R5, RZ, RZ, -R3 ;  /* 0x000000ffff057224 */ /* 0x000fc400078e0a03 */
[----:B------:R-:W-:Y:S02]  /*13140*/  IMAD R3, R21, R3, R0 ;  /* 0x0000000315037224 */ /* 0x000fe400078e0200 */
[----:B--2---:R-:W-:-:S04]  /*13150*/  IMAD R0, R5, R24, R18 ;  /* 0x0000001805007224 */ /* 0x004fc800078e0212 */
[----:B------:R-:W-:-:S04]  /*13160*/  IMAD R5, R0, R19, R7 ;  /* 0x0000001300057224 */ /* 0x000fc800078e0207 */
[----:B------:R-:W-:Y:S02]  /*13170*/  @P0 IMAD R4, R13, R14, R2 ;  /* 0x0000000e0d040224 */ /* 0x000fe400078e0202 */
[----:B------:R-:W-:Y:S02]  /*13180*/  IMAD.MOV.U32 R2, RZ, RZ, 0x1 ;  /* 0x00000001ff027424 */ /* 0x000fe400078e00ff */
[----:B---3--:R-:W-:-:S03]  /*13190*/  IMAD R4, R3, R25, R4 ;  /* 0x0000001903047224 */ /* 0x008fc600078e0204 */
[----:B------:R-:W-:Y:S02]  /*131a0*/  PRMT R0, R2, 0x7610, R0 ;  /* 0x0000761002007816 */ /* 0x000fe40000000000 */
[----:B------:R-:W-:Y:S02]  /*131b0*/  SEL R7, R5, R4, !P0 ;  /* 0x0000000405077207 */ /* 0x000fe40004000000 */
[----:B------:R-:W-:-:S07]  /*131c0*/  SEL R5, R4, R5, !P0 ;  /* 0x0000000504057207 */ /* 0x000fce0004000000 */
.L_x_46:
[----:B------:R-:W-:-:S08]  /*131d0*/  NOP ;  /* 0x0000000000007918 */ /* 0x000fd00000000000 */
[----:B0-----:R-:W0:-:S00]  /*131e0*/  USETMAXREG.DEALLOC.CTAPOOL 0x28 ;  /* 0x00000028000079c8 */ /* 0x001e0000080e0500 */
[----:B------:R-:W-:-:S13]  /*131f0*/  ISETP.NE.AND P0, PT, RZ, UR6, PT ;  /* 0x00000006ff007c0c */ /* 0x000fda000bf05270 */
[----:B------:R-:W-:Y:S05]  /*13200*/  @P0 EXIT ;  /* 0x000000000000094d */ /* 0x000fea0003800000 */
[----:B0-----:R-:W-:Y:S01]  /*13210*/  LOP3.LUT P0, RZ, R0, 0xff, RZ, 0xc0, !PT ;  /* 0x000000ff00ff7812 */ /* 0x001fe2000780c0ff */
[----:B------:R-:W-:Y:S02]  /*13220*/  IMAD.MOV.U32 R8, RZ, RZ, 0x1 ;  /* 0x00000001ff087424 */ /* 0x000fe400078e00ff */
[----:B------:R-:W-:-:S10]  /*13230*/  IMAD.MOV.U32 R9, RZ, RZ, RZ ;  /* 0x000000ffff097224 */ /* 0x000fd400078e00ff */
[----:B------:R-:W-:Y:S05]  /*13240*/  @!P0 BRA `(.L_x_49) ;  /* 0x0000000c00688947 */ /* 0x000fea0003800000 */
[----:B------:R-:W0:Y:S01]  /*13250*/  S2R R0, SR_CgaCtaId ;  /* 0x0000000000007919 */ /* 0x000e220000008800 */
[----:B------:R-:W-:Y:S01]  /*13260*/  ULDC UR4, c[0x0][0x28c] ;  /* 0x0000a30000047ab9 */ /* 0x000fe20000000800 */
[----:B------:R-:W-:Y:S01]  /*13270*/  ULDC UR5, c[0x0][0x600] ;  /* 0x0001800000057ab9 */ /* 0x000fe20000000800 */
[----:B------:R-:W-:Y:S01]  /*13280*/  UIADD3 UR10, UR4, 0x3f, URZ ;  /* 0x0000003f040a7890 */ /* 0x000fe2000fffe03f */
[----:B------:R-:W-:Y:S01]  /*13290*/  BSSY B0, `(.L_x_49) ;  /* 0x00000d5000007945 */ /* 0x000fe20003800000 */
[----:B------:R-:W-:Y:S01]  /*132a0*/  ULDC UR6, c[0x0][0x658] ;  /* 0x0001960000067ab9 */ /* 0x000fe20000000800 */
[----:B------:R-:W-:Y:S01]  /*132b0*/  UMOV UR11, 0x1 ;  /* 0x00000001000b7882 */ /* 0x000fe20000000000 */
[----:B------:R-:W-:Y:S01]  /*132c0*/  UIADD3 UR4, UR5, -0x1, URZ ;  /* 0xffffffff05047890 */ /* 0x000fe2000fffe03f */
[----:B------:R-:W-:Y:S01]  /*132d0*/  IMAD.MOV.U32 R11, RZ, RZ, 0x1 ;  /* 0x00000001ff0b7424 */ /* 0x000fe200078e00ff */
[----:B------:R-:W-:Y:S01]  /*132e0*/  UMOV UR9, 0xffffffff ;  /* 0xffffffff00097882 */ /* 0x000fe20000000000 */
[----:B------:R-:W-:Y:S01]  /*132f0*/  USHF.L.U32 UR5, UR11, UR6, URZ ;  /* 0x000000060b057299 */ /* 0x000fe2000800063f */
[----:B------:R-:W-:Y:S01]  /*13300*/  IMAD.MOV.U32 R8, RZ, RZ, 0x1 ;  /* 0x00000001ff087424 */ /* 0x000fe200078e00ff */
[----:B------:R-:W-:Y:S01]  /*13310*/  USHF.R.S32.HI UR11, URZ, 0x1f, UR10 ;  /* 0x0000001f3f0b7899 */ /* 0x000fe2000801140a */
[----:B------:R-:W-:Y:S01]  /*13320*/  IMAD.MOV.U32 R9, RZ, RZ, RZ ;  /* 0x000000ffff097224 */ /* 0x000fe200078e00ff */
[----:B------:R-:W-:Y:S01]  /*13330*/  ULDC UR8, c[0x0][0xc] ;  /* 0x0000030000087ab9 */ /* 0x000fe20000000800 */
[----:B------:R-:W-:-:S02]  /*13340*/  USHF.L.U32 UR12, UR9, UR6, URZ ;  /* 0x00000006090c7299 */ /* 0x000fc4000800063f */
[----:B------:R-:W-:Y:S01]  /*13350*/  ULEA.HI UR11, UR11, UR10, URZ, 0x6 ;  /* 0x0000000a0b0b7291 */ /* 0x000fe2000f8f303f */
[----:B------:R-:W-:Y:S01]  /*13360*/  ULDC UR9, c[0x0][0x10] ;  /* 0x0000040000097ab9 */ /* 0x000fe20000000800 */
[----:B------:R-:W-:Y:S01]  /*13370*/  ULDC UR6, c[0x0][0x14] ;  /* 0x0000050000067ab9 */ /* 0x000fe20000000800 */
[----:B------:R-:W-:Y:S02]  /*13380*/  UIMAD.WIDE.U32 UR8, UR8, UR9, URZ ;  /* 0x00000009080872a5 */ /* 0x000fe4000f8e003f */
[----:B------:R-:W-:Y:S02]  /*13390*/  USHF.R.S32.HI UR19, URZ, 0x6, UR11 ;  /* 0x000000063f137899 */ /* 0x000fe4000801140b */
[----:B------:R-:W-:Y:S02]  /*133a0*/  UIMAD.WIDE.U32 UR22, UR8, UR6, URZ ;  /* 0x00000006081672a5 */ /* 0x000fe4000f8e003f */
[----:B------:R-:W-:Y:S02]  /*133b0*/  UIMAD UR13, UR9, UR6, URZ ;  /* 0x00000006090d72a4 */ /* 0x000fe4000f8e023f */
[----:B------:R-:W-:-:S02]  /*133c0*/  ULOP3.LUT UR26, UR7, 0x2, URZ, 0xfc, !UPT ;  /* 0x00000002071a7892 */ /* 0x000fc4000f8efc3f */
[----:B------:R-:W-:Y:S01]  /*133d0*/  ULOP3.LUT UR20, URZ, UR12, URZ, 0x33, !UPT ;  /* 0x0000000c3f147292 */ /* 0x000fe2000f8e333f */
[----:B0-----:R-:W-:Y:S01]  /*133e0*/  LOP3.LUT R0, R0, 0x1, RZ, 0xc0, !PT ;  /* 0x0000000100007812 */ /* 0x001fe200078ec0ff */
[----:B------:R-:W-:Y:S02]  /*133f0*/  UIADD3 UR13, UR23, UR13, URZ ;  /* 0x0000000d170d7290 */ /* 0x000fe4000fffe03f */
[----:B------:R-:W-:Y:S01]  /*13400*/  UIADD3 UR27, UR19, 0x1, URZ ;  /* 0x00000001131b7890 */ /* 0x000fe2000fffe03f */
[----:B------:R-:W-:-:S11]  /*13410*/  ULDC.64 UR24, c[0x0][0x198] ;  /* 0x0000660000187ab9 */ /* 0x000fd60000000a00 */
.L_x_60:
[----:B------:R-:W-:-:S03]  /*13420*/  UMOV UR6, 0xffffffff ;  /* 0xffffffff00067882 */ /* 0x000fc60000000000 */
[----:B------:R-:W-:Y:S05]  /*13430*/  BRA.DIV UR6, `(.L_x_50) ;  /* 0x0000001206547947 */ /* 0x000fea000b800000 */
[----:B------:R-:W-:-:S13]  /*13440*/  ELECT P0, URZ, PT ;  /* 0x00000000003f782f */ /* 0x000fda0003800000 */
.L_x_74:
[----:B------:R-:W0:Y:S01]  /*13450*/  LDC R2, c[0x0][0x28c] ;  /* 0x0000a300ff027b82 */ /* 0x000e220000000800 */
[----:B------:R-:W-:Y:S01]  /*13460*/  BSSY B1, `(.L_x_51) ;  /* 0x000003b000017945 */ /* 0x000fe20003800000 */
[----:B0-----:R-:W-:-:S13]  /*13470*/  ISETP.LT.OR P0, PT, R2, 0x1, !P0 ;  /* 0x000000010200780c */ /* 0x001fda0004701670 */
[----:B------:R-:W-:Y:S05]  /*13480*/  @P0 BRA `(.L_x_52) ;  /* 0x0000000000e00947 */ /* 0x000fea0003800000 */
[----:B------:R-:W-:Y:S02]  /*13490*/  IMAD R7, R7, 0x2, R0 ;  /* 0x0000000207077824 */ /* 0x000fe400078e0200 */
[----:B------:R-:W-:Y:S02]  /*134a0*/  IMAD R10, R5, 0x180, RZ ;  /* 0x00000180050a7824 */ /* 0x000fe400078e02ff */
[----:B------:R-:W-:Y:S02]  /*134b0*/  IMAD.MOV.U32 R14, RZ, RZ, RZ ;  /* 0x000000ffff0e7224 */ /* 0x000fe400078e00ff */
[----:B------:R-:W-:Y:S02]  /*134c0*/  IMAD.U32 R15, RZ, RZ, UR27 ;  /* 0x0000001bff0f7e24 */ /* 0x000fe4000f8e00ff */
[----:B------:R-:W-:Y:S02]  /*134d0*/  IMAD.MOV.U32 R2, RZ, RZ, R8 ;  /* 0x000000ffff027224 */ /* 0x000fe400078e0008 */
[----:B------:R-:W-:-:S02]  /*134e0*/  IMAD.MOV.U32 R3, RZ, RZ, R9 ;  /* 0x000000ffff037224 */ /* 0x000fc400078e0009 */
[----:B------:R-:W-:-:S07]  /*134f0*/  IMAD R7, R7, 0x28, RZ ;  /* 0x0000002807077824 */ /* 0x000fce00078e02ff */
.L_x_55:
[----:B------:R-:W0:Y:S01]  /*13500*/  S2R R5, SR_CgaCtaId ;  /* 0x0000000000057919 */ /* 0x000e220000008800 */
[----:B------:R-:W-:Y:S01]  /*13510*/  MOV R4, 0x400 ;  /* 0x0000040000047802 */ /* 0x000fe20000000f00 */
[----:B------:R-:W1:Y:S03]  /*13520*/  S2R R16, SR_TID.X ;  /* 0x0000000000107919 */ /* 0x000e660000002100 */
[----:B0-----:R-:W-:Y:S02]  /*13530*/  LEA R12, R5, R4, 0x18 ;  /* 0x00000004050c7211 */ /* 0x001fe400078ec0ff */
[----:B------:R-:W-:Y:S02]  /*13540*/  SHF.L.U32 R4, R2, 0x1f, RZ ;  /* 0x0000001f02047819 */ /* 0x000fe400000006ff */
[----:B-1----:R-:W-:Y:S01]  /*13550*/  LOP3.LUT P1, RZ, R16, 0x7f, RZ, 0xc0, !PT ;  /* 0x0000007f10ff7812 */ /* 0x002fe2000782c0ff */
[----:B------:R-:W-:-:S04]  /*13560*/  IMAD R13, R3, 0x8, R12 ;  /* 0x00000008030d7824 */ /* 0x000fc800078e020c */
[----:B------:R-:W0:Y:S08]  /*13570*/  SYNCS.PHASECHK.TRANS64.TRYWAIT P0, [R13+URZ+0x38], R4 ;  /* 0x000038040d0075a7 */ /* 0x000e30000800017f */
[----:B------:R-:W1:Y:S01]  /*13580*/  @!P1 LDC R5, c[0x0][0x500] ;  /* 0x00014000ff059b82 */ /* 0x000e620000000800 */
[----:B0-----:R-:W-:Y:S05]  /*13590*/  @!P0 BRA `(.L_x_53) ;  /* 0x00000010001c8947 */ /* 0x001fea0003800000 */
.L_x_75:
[----:B------:R-:W-:Y:S01]  /*135a0*/  UPRMT UR6, UR26, 0x9910, URZ ;  /* 0x000099101a067896 */ /* 0x000fe2000800003f */
[----:B-1----:R1:W-:Y:S03]  /*135b0*/  @!P1 SYNCS.ARRIVE.TRANS64 RZ, [R13+URZ], R5 ;  /* 0x000000050dff99a7 */ /* 0x0023e6000800003f */
[----:B------:R-:W-:-:S06]  /*135c0*/  UISETP.NE.AND UP0, UPT, UR6, 0x2, UPT ;  /* 0x000000020600788c */ /* 0x000fcc000bf05270 */
[----:B------:R-:W-:-:S13]  /*135d0*/  PLOP3.LUT P0, PT, PT, PT, UP0, 0x80, 0x0 ;  /* 0x000000000000781c */ /* 0x000fda0003f0f008 */
[----:B-1----:R-:W-:Y:S05]  /*135e0*/  @P0 BRA `(.L_x_54) ;  /* 0x0000000000040947 */ /* 0x002fea0003800000 */
[----:B------:R-:W-:Y:S01]  /*135f0*/  BPT.TRAP 0x1 ;  /* 0x000000040000795c */ /* 0x000fe20000300000 */
.L_x_54:
[----:B0-----:R-:W-:Y:S01]  /*13600*/  IMAD R4, R3, 0x2, R0 ;  /* 0x0000000203047824 */ /* 0x001fe200078e0200 */
[----:B------:R-:W-:Y:S01]  /*13610*/  R2UR UR9, R13 ;  /* 0x000000000d0972ca */ /* 0x000fe200000e0000 */
[--C-:B------:R-:W-:Y:S01]  /*13620*/  IMAD R5, R3, 0x6000, R12.reuse ;  /* 0x0000600003057824 */ /* 0x100fe200078e020c */
[----:B------:R-:W-:Y:S01]  /*13630*/  UIADD3 UR14, UP0, UR24, 0xf0, URZ ;  /* 0x000000f0180e7890 */ /* 0x000fe2000ff1e03f */
[----:B------:R-:W-:Y:S01]  /*13640*/  IMAD R4, R4, 0xa00, R12 ;  /* 0x00000a0004047824 */ /* 0x000fe200078e020c */
[----:B------:R-:W-:Y:S01]  /*13650*/  R2UR UR11, R10 ;  /* 0x000000000a0b72ca */ /* 0x000fe200000e0000 */
[----:B------:R-:W-:Y:S01]  /*13660*/  VIADD R15, R15, 0xffffffff ;  /* 0xffffffff0f0f7836 */ /* 0x000fe20000000000 */
[----:B------:R-:W-:Y:S01]  /*13670*/  R2UR UR6, R5 ;  /* 0x00000000050672ca */ /* 0x000fe200000e0000 */
[----:B------:R-:W-:Y:S01]  /*13680*/  UIADD3 UR28, UP1, UR24, 0x1f0, URZ ;  /* 0x000001f0181c7890 */ /* 0x000fe2000ff3e03f */
[----:B------:R-:W-:Y:S01]  /*13690*/  R2UR UR8, R4 ;  /* 0x00000000040872ca */ /* 0x000fe200000e0000 */
[----:B------:R-:W-:Y:S01]  /*136a0*/  UIADD3.X UR15, URZ, UR25, URZ, UP0, !UPT ;  /* 0x000000193f0f7290 */ /* 0x000fe200087fe43f */
[----:B------:R-:W-:Y:S01]  /*136b0*/  R2UR UR10, R14 ;  /* 0x000000000e0a72ca */ /* 0x000fe200000e0000 */
[----:B------:R-:W-:Y:S01]  /*136c0*/  VIADD R3, R3, 0x1 ;  /* 0x0000000103037836 */ /* 0x000fe20000000000 */
[----:B------:R-:W-:Y:S01]  /*136d0*/  R2UR UR12, R6 ;  /* 0x00000000060c72ca */ /* 0x000fe200000e0000 */
[----:B------:R-:W-:Y:S01]  /*136e0*/  UIADD3.X UR29, URZ, UR25, URZ, UP1, !UPT ;  /* 0x000000193f1d7290 */ /* 0x000fe20008ffe43f */
[----:B------:R-:W-:Y:S01]  /*136f0*/  R2UR UR21, R7 ;  /* 0x00000000071572ca */ /* 0x000fe200000e0000 */
[----:B------:R-:W-:Y:S01]  /*13700*/  UMOV UR16, 0x0 ;  /* 0x0000000000107882 */ /* 0x000fe20000000000 */
[----:B------:R-:W-:Y:S01]  /*13710*/  ISETP.GT.AND P1, PT, R15, 0x1, PT ;  /* 0x000000010f00780c */ /* 0x000fe20003f24270 */
[----:B------:R-:W-:Y:S01]  /*13720*/  UMOV UR17, 0x10000000 ;  /* 0x1000000000117882 */ /* 0x000fe20000000000 */
[C---:B------:R-:W-:Y:S01]  /*13730*/  ISETP.NE.AND P0, PT, R3.reuse, 0x7, PT ;  /* 0x000000070300780c */ /* 0x040fe20003f05270 */
[----:B------:R-:W-:Y:S01]  /*13740*/  UIADD3 UR6, UR6, 0x180, URZ ;  /* 0x0000018006067890 */ /* 0x000fe2000fffe03f */
[----:B------:R-:W-:Y:S01]  /*13750*/  VIADD R14, R14, 0x40 ;  /* 0x000000400e0e7836 */ /* 0x000fe20000000000 */
[----:B------:R-:W-:Y:S01]  /*13760*/  UIADD3 UR18, UR8, 0x2a180, URZ ;  /* 0x0002a18008127890 */ /* 0x000fe2000fffe03f */
[----:B------:R-:W-:Y:S01]  /*13770*/  SEL R5, RZ, 0x1, P0 ;  /* 0x00000001ff057807 */ /* 0x000fe20000000000 */
[----:B------:R-:W-:Y:S01]  /*13780*/  UMOV UR30, 0x30000 ;  /* 0x00030000001e7882 */ /* 0x000fe20000000000 */
[----:B------:R-:W-:-:S02]  /*13790*/  SEL R3, R3, RZ, P0 ;  /* 0x000000ff03037207 */ /* 0x000fc40000000000 */
[----:B------:R-:W-:Y:S01]  /*137a0*/  UMOV UR8, UR6 ;  /* 0x0000000600087c82 */ /* 0x000fe20008000000 */
[----:B------:R-:W-:Y:S01]  /*137b0*/  LOP3.LUT R2, R2, R5, RZ, 0x3c, !PT ;  /* 0x0000000502027212 */ /* 0x000fe200078e3cff */
[----:B------:R0:W-:Y:S02]  /*137c0*/  UTMALDG.3D [UR8], [UR14], desc[UR16] ;  /* 0x000010080e0075b4 */ /* 0x0001e40008011000 */
[----:B0-----:R-:W-:Y:S01]  /*137d0*/  UMOV UR8, UR18 ;  /* 0x0000001200087c82 */ /* 0x001fe20008000000 */
[----:B------:R-:W-:Y:S02]  /*137e0*/  UMOV UR11, UR21 ;  /* 0x00000015000b7c82 */ /* 0x000fe40008000000 */
[----:B------:R0:W-:Y:S02]  /*137f0*/  UTMALDG.3D.MULTICAST [UR8], [UR28], UR30, desc[UR16] ;  /* 0x000010081c0073b4 */ /* 0x0001e4000801181e */
[----:B0-----:R-:W-:Y:S05]  /*13800*/  @P1 BRA `(.L_x_55) ;  /* 0xfffffffc003c1947 */ /* 0x001fea000383ffff */
.L_x_52:
[----:B------:R-:W-:Y:S05]  /*13810*/  BSYNC B1 ;  /* 0x0000000000017941 */ /* 0x000fea0003800000 */
.L_x_51:
[----:B------:R-:W2:Y:S01]  /*13820*/  LDL.LU R17, [R1+0x4c] ;  /* 0x00004c0001117983 */ /* 0x000ea20000300800 */
[----:B------:R-:W-:Y:S01]  /*13830*/  LOP3.LUT P1, RZ, R11, 0xff, RZ, 0xc0, !PT ;  /* 0x000000ff0bff7812 */ /* 0x000fe2000782c0ff */
[----:B------:R-:W-:Y:S01]  /*13840*/  VIADD R4, R9, UR19 ;  /* 0x0000001309047c36 */ /* 0x000fe20008000000 */
[----:B------:R-:W-:Y:S01]  /*13850*/  ULDC.64 UR8, c[0x0][0x650] ;  /* 0x0001940000087ab9 */ /* 0x000fe20000000a00 */
[----:B------:R-:W3:Y:S01]  /*13860*/  LDL.LU R16, [R1+0x50] ;  /* 0x0000500001107983 */ /* 0x000ee20000300800 */
[----:B------:R-:W-:Y:S01]  /*13870*/  IMAD.U32 R7, RZ, RZ, UR19 ;  /* 0x00000013ff077e24 */ /* 0x000fe2000f8e00ff */
[----:B------:R-:W-:Y:S01]  /*13880*/  UISETP.GE.U32.AND UP0, UPT, UR19, 0x7, UPT ;  /* 0x000000071300788c */ /* 0x000fe2000bf06070 */
[C---:B------:R-:W-:Y:S01]  /*13890*/  ISETP.GT.U32.AND P0, PT, R4.reuse, 0x6, PT ;  /* 0x000000060400780c */ /* 0x040fe20003f04070 */
[----:B------:R-:W-:Y:S01]  /*138a0*/  IMAD.WIDE.U32 R2, R4, 0x24924925, RZ ;  /* 0x2492492504027825 */ /* 0x000fe200078e00ff */
[----:B------:R-:W-:Y:S01]  /*138b0*/  BSSY B1, `(.L_x_56) ;  /* 0x0000070000017945 */ /* 0x000fe20003800000 */
[----:B------:R-:W-:-:S02]  /*138c0*/  PRMT R11, RZ, 0x7610, R11 ;  /* 0x00007610ff0b7816 */ /* 0x000fc4000000000b */
[----:B------:R-:W-:Y:S01]  /*138d0*/  ISETP.LT.U32.AND P0, PT, R7, 0x7, P0 ;  /* 0x000000070700780c */ /* 0x000fe20000701070 */
[----:B------:R-:W-:Y:S01]  /*138e0*/  IMAD.IADD R2, R4, 0x1, -R3 ;  /* 0x0000000104027824 */ /* 0x000fe200078e0a03 */
[----:B------:R-:W0:Y:S01]  /*138f0*/  @P1 S2R R6, SR_CgaCtaId ;  /* 0x0000000000061919 */ /* 0x000e220000008800 */
[----:B------:R-:W-:Y:S01]  /*13900*/  @P1 MOV R5, 0x400 ;  /* 0x0000040000051802 */ /* 0x000fe20000000f00 */
[----:B------:R-:W-:Y:S01]  /*13910*/  IMAD.MOV.U32 R7, RZ, RZ, -0x1 ;  /* 0xffffffffff077424 */ /* 0x000fe200078e00ff */
[----:B------:R-:W-:Y:S02]  /*13920*/  PLOP3.LUT P2, PT, PT, PT, UP0, 0x80, 0x0 ;  /* 0x000000000000781c */ /* 0x000fe40003f4f008 */
[----:B------:R-:W-:-:S04]  /*13930*/  LEA.HI R2, R2, R3, RZ, 0x1f ;  /* 0x0000000302027211 */ /* 0x000fc800078ff8ff */
[--C-:B------:R-:W-:Y:S02]  /*13940*/  SHF.R.U32.HI R9, RZ, 0x2, R2.reuse ;  /* 0x00000002ff097819 */ /* 0x100fe40000011602 */
[----:B------:R-:W-:Y:S02]  /*13950*/  PRMT R2, RZ, 0x7610, R2 ;  /* 0x00007610ff027816 */ /* 0x000fe40000000002 */
[----:B0-----:R-:W-:Y:S02]  /*13960*/  @P1 LEA R6, R6, R5, 0x18 ;  /* 0x0000000506061211 */ /* 0x001fe400078ec0ff */
[----:B------:R-:W-:Y:S02]  /*13970*/  SEL R5, RZ, 0x1, !P0 ;  /* 0x00000001ff057807 */ /* 0x000fe40004000000 */
[----:B------:R0:W-:Y:S02]  /*13980*/  @P1 SYNCS.ARRIVE.TRANS64.A1T0 RZ, [R6+URZ+0x88], RZ ;  /* 0x000088ff06ff19a7 */ /* 0x0001e4000810003f */
[----:B------:R-:W-:Y:S01]  /*13990*/  LOP3.LUT R8, R8, R5, RZ, 0x3c, !PT ;  /* 0x0000000508087212 */ /* 0x000fe200078e3cff */
[----:B------:R-:W-:-:S03]  /*139a0*/  IMAD.MOV.U32 R5, RZ, RZ, -0x1 ;  /* 0xffffffffff057424 */ /* 0x000fc600078e00ff */
[----:B------:R-:W-:Y:S01]  /*139b0*/  @P2 LOP3.LUT R8, R8, 0x1, R9, 0x78, !PT ;  /* 0x0000000108082812 */ /* 0x000fe200078e7809 */
[----:B------:R-:W-:Y:S02]  /*139c0*/  IMAD R9, R9, -0x7, R4 ;  /* 0xfffffff909097824 */ /* 0x000fe400078e0204 */
[----:B0-----:R-:W-:Y:S01]  /*139d0*/  IMAD.MOV.U32 R6, RZ, RZ, -0x1 ;  /* 0xffffffffff067424 */ /* 0x001fe200078e00ff */
[----:B---3--:R-:W-:-:S04]  /*139e0*/  IADD3 R16, P0, R16, UR22, RZ ;  /* 0x0000001610107c10 */ /* 0x008fc8000ff1e0ff */
[----:B--2---:R-:W-:Y:S01]  /*139f0*/  IADD3.X R17, R17, UR13, RZ, P0, !PT ;  /* 0x0000000d11117c10 */ /* 0x004fe200087fe4ff */
[----:B------:R0:W-:Y:S01]  /*13a00*/  STL [R1+0x50], R16 ;  /* 0x0000501001007387 */ /* 0x0001e20000100800 */
[----:B------:R-:W-:-:S03]  /*13a10*/  ISETP.GE.U32.AND P0, PT, R16, UR8, PT ;  /* 0x0000000810007c0c */ /* 0x000fc6000bf06070 */
[----:B------:R0:W-:Y:S01]  /*13a20*/  STL [R1+0x4c], R17 ;  /* 0x00004c1101007387 */ /* 0x0001e20000100800 */
[----:B------:R-:W-:-:S13]  /*13a30*/  ISETP.GE.U32.AND.EX P0, PT, R17, UR9, PT, P0 ;  /* 0x0000000911007c0c */ /* 0x000fda000bf06100 */
[----:B0-----:R-:W-:Y:S05]  /*13a40*/  @P0 BRA `(.L_x_57) ;  /* 0x0000000400580947 */ /* 0x001fea0003800000 */
[----:B------:R-:W-:Y:S01]  /*13a50*/  ULDC.64 UR8, c[0x0][0x628] ;  /* 0x00018a0000087ab9 */ /* 0x000fe20000000a00 */
[----:B------:R-:W0:Y:S01]  /*13a60*/  S2R R12, SR_CTAID.X ;  /* 0x00000000000c7919 */ /* 0x000e220000002500 */
[----:B------:R-:W-:Y:S01]  /*13a70*/  ISETP.NE.U32.AND P0, PT, RZ, UR8, PT ;  /* 0x00000008ff007c0c */ /* 0x000fe2000bf05070 */
[----:B------:R-:W-:Y:S01]  /*13a80*/  ULDC UR10, c[0x0][0x630] ;  /* 0x00018c00000a7ab9 */ /* 0x000fe20000000800 */
[----:B------:R-:W-:Y:S01]  /*13a90*/  IMAD.MOV.U32 R2, RZ, RZ, R16 ;  /* 0x000000ffff027224 */ /* 0x000fe200078e0010 */
[----:B------:R-:W1:Y:S01]  /*13aa0*/  S2R R10, SR_CTAID.Y ;  /* 0x00000000000a7919 */ /* 0x000e620000002600 */
[----:B------:R-:W-:Y:S01]  /*13ab0*/  ISETP.NE.AND.EX P0, PT, RZ, UR9, PT, P0 ;  /* 0x00000009ff007c0c */ /* 0x000fe2000bf05300 */
[----:B------:R-:W-:-:S12]  /*13ac0*/  IMAD.MOV.U32 R3, RZ, RZ, R17 ;  /* 0x000000ffff037224 */ /* 0x000fd800078e0011 */
[----:B------:R-:W-:Y:S05]  /*13ad0*/  @!P0 BRA `(.L_x_58) ;  /* 0x0000000000288947 */ /* 0x000fea0003800000 */
[----:B------:R-:W-:Y:S02]  /*13ae0*/  ULDC UR6, c[0x0][0x634] ;  /* 0x00018d0000067ab9 */ /* 0x000fe40000000800 */
[----:B------:R-:W-:-:S05]  /*13af0*/  IADD3 R7, P0, R16, UR6, RZ ;  /* 0x0000000610077c10 */ /* 0x000fca000ff1e0ff */
[----:B------:R-:W-:-:S04]  /*13b00*/  IMAD.X R13, RZ, RZ, R17, P0 ;  /* 0x000000ffff0d7224 */ /* 0x000fc800000e0611 */
[----:B------:R-:W-:-:S04]  /*13b10*/  IMAD.WIDE.U32 R4, R13, UR8, RZ ;  /* 0x000000080d047c25 */ /* 0x000fc8000f8e00ff */
[----:B------:R-:W-:-:S04]  /*13b20*/  IMAD.WIDE.U32 R4, P0, R7, UR9, R4 ;  /* 0x0000000907047c25 */ /* 0x000fc8000f800004 */
[----:B------:R-:W-:-:S04]  /*13b30*/  IMAD.WIDE.U32 R6, R7, UR8, RZ ;  /* 0x0000000807067c25 */ /* 0x000fc8000f8e00ff */
[----:B------:R-:W-:Y:S01]  /*13b40*/  IMAD.X R3, RZ, RZ, RZ, P0 ;  /* 0x000000ffff037224 */ /* 0x000fe200000e06ff */
[----:B------:R-:W-:Y:S01]  /*13b50*/  IADD3 RZ, P0, R7, R4, RZ ;  /* 0x0000000407ff7210 */ /* 0x000fe20007f1e0ff */
[----:B------:R-:W-:-:S04]  /*13b60*/  IMAD.MOV.U32 R2, RZ, RZ, R5 ;  /* 0x000000ffff027224 */ /* 0x000fc800078e0005 */
[----:B------:R-:W-:-:S08]  /*13b70*/  IMAD.WIDE.U32.X R2, R13, UR9, R2, P0 ;  /* 0x000000090d027c25 */ /* 0x000fd000080e0402 */
.L_x_58:
[--C-:B------:R-:W-:Y:S01]  /*13b80*/  SHF.R.U64 R6, R2, UR10, R3.reuse ;  /* 0x0000000a02067c19 */ /* 0x100fe20008001203 */
[----:B------:R-:W-:Y:S01]  /*13b90*/  ULDC.64 UR8, c[0x0][0x620] ;  /* 0x0001880000087ab9 */ /* 0x000fe20000000a00 */
[----:B------:R-:W-:Y:S01]  /*13ba0*/  SHF.R.U32.HI R2, RZ, UR10, R3 ;  /* 0x0000000aff027c19 */ /* 0x000fe20008011603 */
[----:B------:R-:W-:Y:S01]  /*13bb0*/  IMAD.MOV.U32 R3, RZ, RZ, R17 ;  /* 0x000000ffff037224 */ /* 0x000fe200078e0011 */
[----:B------:R-:W-:Y:S01]  /*13bc0*/  IADD3 R5, P0, RZ, -R6, RZ ;  /* 0x80000006ff057210 */ /* 0x000fe20007f1e0ff */
[----:B------:R-:W-:Y:S01]  /*13bd0*/  ULDC UR6, c[0x0][0x150] ;  /* 0x0000540000067ab9 */ /* 0x000fe20000000800 */
[----:B0-----:R-:W-:Y:S01]  /*13be0*/  I2FP.F32.U32 R7, R12 ;  /* 0x0000000c00077245 */ /* 0x001fe20000201000 */
[----:B------:R-:W0:Y:S01]  /*13bf0*/  LDC R19, c[0x0][0x144] ;  /* 0x00005100ff137b82 */ /* 0x000e220000000800 */
[----:B------:R-:W-:Y:S01]  /*13c00*/  ULDC.64 UR10, c[0x0][0x640] ;  /* 0x00019000000a7ab9 */ /* 0x000fe20000000a00 */
[----:B------:R-:W-:Y:S01]  /*13c10*/  IMAD.X R2, RZ, RZ, ~R2, P0 ;  /* 0x000000ffff027224 */ /* 0x000fe200000e0e02 */
[----:B------:R-:W-:-:S03]  /*13c20*/  ISETP.NE.U32.AND P0, PT, RZ, UR10, PT ;  /* 0x0000000aff007c0c */ /* 0x000fc6000bf05070 */
[----:B------:R-:W-:Y:S01]  /*13c30*/  IMAD R4, R2, UR8, RZ ;  /* 0x0000000802047c24 */ /* 0x000fe2000f8e02ff */
[----:B------:R-:W-:Y:S01]  /*13c40*/  ISETP.NE.AND.EX P0, PT, RZ, UR11, PT, P0 ;  /* 0x0000000bff007c0c */ /* 0x000fe2000bf05300 */
[----:B------:R-:W-:Y:S01]  /*13c50*/  IMAD.MOV.U32 R2, RZ, RZ, R16 ;  /* 0x000000ffff027224 */ /* 0x000fe200078e0010 */
[----:B------:R-:W2:Y:S03]  /*13c60*/  LDC R15, c[0x0][0x148] ;  /* 0x00005200ff0f7b82 */ /* 0x000ea60000000800 */
[----:B------:R-:W-:Y:S01]  /*13c70*/  IMAD.WIDE.U32 R2, R5, UR8, R2 ;  /* 0x0000000805027c25 */ /* 0x000fe2000f8e0002 */
[----:B------:R-:W-:-:S03]  /*13c80*/  ULDC UR8, c[0x0][0x154] ;  /* 0x0000550000087ab9 */ /* 0x000fc60000000800 */
[----:B------:R-:W-:Y:S02]  /*13c90*/  IMAD R5, R5, UR9, R4 ;  /* 0x0000000905057c24 */ /* 0x000fe4000f8e0204 */
[----:B------:R-:W-:Y:S01]  /*13ca0*/  FMUL R4, R7, UR6 ;  /* 0x0000000607047c20 */ /* 0x000fe20008400000 */
[----:B------:R-:W-:Y:S01]  /*13cb0*/  ULDC UR6, c[0x0][0x618] ;  /* 0x0001860000067ab9 */ /* 0x000fe20000000800 */
[----:B------:R-:W-:Y:S01]  /*13cc0*/  ULDC UR9, c[0x0][0x608] ;  /* 0x0001820000097ab9 */ /* 0x000fe20000000800 */
[----:B------:R-:W-:-:S03]  /*13cd0*/  IMAD.IADD R3, R3, 0x1, R5 ;  /* 0x0000000103037824 */ /* 0x000fc600078e0205 */
[----:B------:R-:W3:Y:S02]  /*13ce0*/  F2I.U32.TRUNC.NTZ R4, R4 ;  /* 0x0000000400047305 */ /* 0x000ee4000020f000 */
[----:B------:R-:W-:Y:S02]  /*13cf0*/  SHF.R.U64 R7, R2, UR6, R3 ;  /* 0x0000000602077c19 */ /* 0x000fe40008001203 */
[----:B-1----:R-:W-:-:S05]  /*13d00*/  I2FP.F32.U32 R2, R10 ;  /* 0x0000000a00027245 */ /* 0x002fca0000201000 */
[----:B------:R-:W-:Y:S01]  /*13d10*/  FMUL R5, R2, UR8 ;  /* 0x0000000802057c20 */ /* 0x000fe20008400000 */
[----:B------:R-:W-:Y:S01]  /*13d20*/  SHF.R.U32.HI R2, RZ, UR6, R3 ;  /* 0x00000006ff027c19 */ /* 0x000fe20008011603 */
[----:B------:R-:W-:Y:S02]  /*13d30*/  ULDC UR6, c[0x0][0x658] ;  /* 0x0001960000067ab9 */ /* 0x000fe40000000800 */
[----:B------:R1:W4:Y:S01]  /*13d40*/  F2I.U32.TRUNC.NTZ R16, R5 ;  /* 0x0000000500107305 */ /* 0x000322000020f000 */
[----:B------:R-:W-:Y:S01]  /*13d50*/  SHF.R.U64 R14, R7, UR9, R2 ;  /* 0x00000009070e7c19 */ /* 0x000fe20008001202 */
[----:B---3--:R-:W-:Y:S01]  /*13d60*/  IMAD.MOV R4, RZ, RZ, -R4 ;  /* 0x000000ffff047224 */ /* 0x008fe200078e0a04 */
[----:B------:R-:W-:-:S03]  /*13d70*/  SHF.R.U32.HI R3, RZ, UR9, R2 ;  /* 0x00000009ff037c19 */ /* 0x000fc60008011602 */
[----:B0-----:R-:W-:Y:S01]  /*13d80*/  IMAD R12, R19, R4, R12 ;  /* 0x00000004130c7224 */ /* 0x001fe200078e020c */
[--C-:B------:R-:W-:Y:S02]  /*13d90*/  SHF.R.U64 R13, R14, UR6, R3.reuse ;  /* 0x000000060e0d7c19 */ /* 0x100fe40008001203 */
[----:B------:R-:W-:-:S03]  /*13da0*/  SHF.R.U32.HI R17, RZ, UR6, R3 ;  /* 0x00000006ff117c19 */ /* 0x000fc60008011603 */
[----:B------:R-:W-:Y:S02]  /*13db0*/  IMAD.MOV.U32 R2, RZ, RZ, R13 ;  /* 0x000000ffff027224 */ /* 0x000fe400078e000d */
[----:B------:R-:W-:Y:S01]  /*13dc0*/  IMAD.MOV.U32 R3, RZ, RZ, R17 ;  /* 0x000000ffff037224 */ /* 0x000fe200078e0011 */
[----:B-12-4-:R-:W-:Y:S06]  /*13dd0*/  @!P0 BRA `(.L_x_59) ;  /* 0x0000000000288947 */ /* 0x016fec0003800000 */
[----:B------:R-:W-:Y:S02]  /*13de0*/  ULDC UR6, c[0x0][0x64c] ;  /* 0x0001930000067ab9 */ /* 0x000fe40000000800 */
[----:B------:R-:W-:-:S05]  /*13df0*/  IADD3 R3, P0, R13, UR6, RZ ;  /* 0x000000060d037c10 */ /* 0x000fca000ff1e0ff */
[----:B------:R-:W-:-:S04]  /*13e00*/  IMAD.X R17, RZ, RZ, R17, P0 ;  /* 0x000000ffff117224 */ /* 0x000fc800000e0611 */
[----:B------:R-:W-:-:S04]  /*13e10*/  IMAD.WIDE.U32 R4, R17, UR10, RZ ;  /* 0x0000000a11047c25 */ /* 0x000fc8000f8e00ff */
[----:B------:R-:W-:-:S04]  /*13e20*/  IMAD.WIDE.U32 R4, P0, R3, UR11, R4 ;  /* 0x0000000b03047c25 */ /* 0x000fc8000f800004 */
[----:B------:R-:W-:-:S04]  /*13e30*/  IMAD.WIDE.U32 R2, R3, UR10, RZ ;  /* 0x0000000a03027c25 */ /* 0x000fc8000f8e00ff */
[----:B------:R-:W-:Y:S01]  /*13e40*/  IMAD.MOV.U32 R2, RZ, RZ, R5 ;  /* 0x000000ffff027224 */ /* 0x000fe200078e0005 */
[----:B------:R-:W-:Y:S01]  /*13e50*/  IADD3 RZ, P1, R3, R4, RZ ;  /* 0x0000000403ff7210 */ /* 0x000fe20007f3e0ff */
[----:B------:R-:W-:-:S04]  /*13e60*/  IMAD.X R3, RZ, RZ, RZ, P0 ;  /* 0x000000ffff037224 */ /* 0x000fc800000e06ff */
[----:B------:R-:W-:-:S08]  /*13e70*/  IMAD.WIDE.U32.X R2, R17, UR11, R2, P1 ;  /* 0x0000000b11027c25 */ /* 0x000fd000088e0402 */
.L_x_59:
[----:B------:R-:W0:Y:S01]  /*13e80*/  LDC R4, c[0x0][0x65c] ;  /* 0x00019700ff047b82 */ /* 0x000e220000000800 */
[----:B------:R-:W-:Y:S01]  /*13e90*/  ULDC UR6, c[0x0][0x648] ;  /* 0x0001920000067ab9 */ /* 0x000fe20000000800 */
[----:B------:R-:W-:Y:S01]  /*13ea0*/  LOP3.LUT R14, R14, UR20, RZ, 0xc0, !PT ;  /* 0x000000140e0e7c12 */ /* 0x000fe2000f8ec0ff */
[----:B------:R-:W-:Y:S01]  /*13eb0*/  IMAD.MOV R16, RZ, RZ, -R16 ;  /* 0x000000ffff107224 */ /* 0x000fe200078e0a10 */
[----:B------:R-:W-:Y:S01]  /*13ec0*/  SHF.R.U64 R3, R2, UR6, R3 ;  /* 0x0000000602037c19 */ /* 0x000fe20008001203 */
[----:B------:R-:W-:Y:S01]  /*13ed0*/  ULDC UR6, c[0x0][0x638] ;  /* 0x00018e0000067ab9 */ /* 0x000fe20000000800 */
[----:B------:R-:W-:-:S03]  /*13ee0*/  ULDC UR8, c[0x0][0x610] ;  /* 0x0001840000087ab9 */ /* 0x000fc60000000800 */
[----:B------:R-:W-:Y:S02]  /*13ef0*/  IMAD.MOV R2, RZ, RZ, -R3 ;  /* 0x000000ffff027224 */ /* 0x000fe400078e0a03 */
[----:B------:R-:W-:Y:S02]  /*13f00*/  IMAD R3, R3, UR5, R14 ;  /* 0x0000000503037c24 */ /* 0x000fe4000f8e020e */
[----:B------:R-:W-:Y:S01]  /*13f10*/  IMAD R13, R2, UR6, R13 ;  /* 0x00000006020d7c24 */ /* 0x000fe2000f8e020d */
[----:B------:R-:W-:Y:S01]  /*13f20*/  ULDC UR6, c[0x0][0x600] ;  /* 0x0001800000067ab9 */ /* 0x000fe20000000800 */
[----:B------:R-:W-:Y:S01]  /*13f30*/  IMAD.MOV.U32 R2, RZ, RZ, 0x1 ;  /* 0x00000001ff027424 */ /* 0x000fe200078e00ff */
[----:B0-----:R-:W-:Y:S02]  /*13f40*/  ISETP.NE.AND P0, PT, R4, 0x1, PT ;  /* 0x000000010400780c */ /* 0x001fe40003f05270 */
[----:B------:R-:W-:-:S05]  /*13f50*/  LOP3.LUT R4, R7, UR4, RZ, 0xc0, !PT ;  /* 0x0000000407047c12 */ /* 0x000fca000f8ec0ff */
[----:B------:R-:W-:-:S06]  /*13f60*/  IMAD R13, R13, UR6, R4 ;  /* 0x000000060d0d7c24 */ /* 0x000fcc000f8e0204 */
[----:B------:R-:W-:-:S04]  /*13f70*/  @P0 IMAD R12, R15, R16, R10 ;  /* 0x000000100f0c0224 */ /* 0x000fc800078e020a */
[----:B------:R-:W-:-:S05]  /*13f80*/  IMAD R12, R3, UR8, R12 ;  /* 0x00000008030c7c24 */ /* 0x000fca000f8e020c */
[----:B------:R-:W-:Y:S02]  /*13f90*/  SEL R7, R13, R12, !P0 ;  /* 0x0000000c0d077207 */ /* 0x000fe40004000000 */
[----:B------:R-:W-:-:S07]  /*13fa0*/  SEL R5, R12, R13, !P0 ;  /* 0x0000000d0c057207 */ /* 0x000fce0004000000 */
.L_x_57:
[----:B------:R-:W-:Y:S05]  /*13fb0*/  BSYNC B1 ;  /* 0x0000000000017941 */ /* 0x000fea0003800000 */
.L_x_56:
[----:B------:R-:W-:-:S13]  /*13fc0*/  LOP3.LUT P0, RZ, R2, 0xff, RZ, 0xc0, !PT ;  /* 0x000000ff02ff7812 */ /* 0x000fda000780c0ff */
[----:B------:R-:W-:Y:S05]  /*13fd0*/  @P0 BRA `(.L_x_60) ;  /* 0xfffffff400100947 */ /* 0x000fea000383ffff */
[----:B------:R-:W-:Y:S05]  /*13fe0*/  BSYNC B0 ;  /* 0x0000000000007941 */ /* 0x000fea0003800000 */
.L_x_49:
[----:B------:R-:W-:-:S03]  /*13ff0*/  UMOV UR6, 0xffffffff ;  /* 0xffffffff00067882 */ /* 0x000fc60000000000 */
[----:B------:R-:W-:Y:S05]  /*14000*/  BRA.DIV UR6, `(.L_x_61) ;  /* 0x0000000606947947 */ /* 0x000fea000b800000 */
[----:B------:R-:W-:-:S13]  /*14010*/  ELECT P0, URZ, PT ;  /* 0x00000000003f782f */ /* 0x000fda0003800000 */
.L_x_78:
[----:B------:R-:W-:Y:S04]  /*14020*/  BSSY B0, `(.L_x_62) ;  /* 0x0000047000007945 */ /* 0x000fe80003800000 */
[----:B------:R-:W-:Y:S05]  /*14030*/  @!P0 BRA `(.L_x_63) ;  /* 0x0000000400148947 */ /* 0x000fea0003800000 */
[----:B------:R-:W-:-:S04]  /*14040*/  ULOP3.LUT UR6, UR7, 0x2, URZ, 0xfc, !UPT ;  /* 0x0000000207067892 */ /* 0x000fc8000f8efc3f */
[----:B------:R-:W-:-:S06]  /*14050*/  UISETP.NE.AND UP0, UPT, UR6, 0x3, UPT ;  /* 0x000000030600788c */ /* 0x000fcc000bf05270 */
[----:B------:R-:W-:-:S13]  /*14060*/  PLOP3.LUT P0, PT, PT, PT, UP0, 0x80, 0x0 ;  /* 0x000000000000781c */ /* 0x000fda0003f0f008 */
[----:B------:R-:W-:Y:S05]  /*14070*/  @!P0 BRA `(.L_x_64) ;  /* 0x0000000000048947 */ /* 0x000fea0003800000 */
[----:B------:R-:W-:Y:S01]  /*14080*/  BPT.TRAP 0x1 ;  /* 0x000000040000795c */ /* 0x000fe20000300000 */
.L_x_64:
[----:B------:R-:W0:Y:S01]  /*14090*/  S2R R3, SR_CgaCtaId ;  /* 0x0000000000037919 */ /* 0x000e220000008800 */
[----:B------:R-:W-:Y:S02]  /*140a0*/  MOV R0, 0x400 ;  /* 0x0000040000007802 */ /* 0x000fe40000000f00 */
[----:B------:R-:W-:Y:S02]  /*140b0*/  SHF.L.U32 R2, R8, 0x1f, RZ ;  /* 0x0000001f08027819 */ /* 0x000fe400000006ff */
[----:B0-----:R-:W-:-:S05]  /*140c0*/  LEA R0, R3, R0, 0x18 ;  /* 0x0000000003007211 */ /* 0x001fca00078ec0ff */
[----:B------:R-:W-:-:S04]  /*140d0*/  VIADD R0, R0, 0x38 ;  /* 0x0000003800007836 */ /* 0x000fc80000000000 */
[C---:B------:R-:W-:Y:S02]  /*140e0*/  IMAD R5, R9.reuse, 0x8, R0 ;  /* 0x0000000809057824 */ /* 0x040fe400078e0200 */
[----:B------:R-:W-:Y:S02]  /*140f0*/  VIADD R9, R9, 0x1 ;  /* 0x0000000109097836 */ /* 0x000fe40000000000 */
[----:B------:R-:W0:Y:S03]  /*14100*/  SYNCS.PHASECHK.TRANS64.TRYWAIT P0, [R5+URZ], R2 ;  /* 0x00000002050075a7 */ /* 0x000e26000800017f */
[----:B------:R-:W-:-:S04]  /*14110*/  ISETP.NE.AND P1, PT, R9, 0x7, PT ;  /* 0x000000070900780c */ /* 0x000fc80003f25270 */
[----:B------:R-:W-:Y:S02]  /*14120*/  SEL R3, RZ, 0x1, P1 ;  /* 0x00000001ff037807 */ /* 0x000fe40000800000 */
[----:B------:R-:W-:Y:S02]  /*14130*/  SEL R9, R9, RZ, P1 ;  /* 0x000000ff09097207 */ /* 0x000fe40000800000 */
[----:B------:R-:W-:-:S03]  /*14140*/  LOP3.LUT R8, R8, R3, RZ, 0x3c, !PT ;  /* 0x0000000308087212 */ /* 0x000fc600078e3cff */
[----:B------:R-:W-:Y:S01]  /*14150*/  IMAD R7, R9, 0x8, R0 ;  /* 0x0000000809077824 */ /* 0x000fe200078e0200 */
[----:B------:R-:W-:Y:S01]  /*14160*/  SHF.L.U32 R4, R8, 0x1f, RZ ;  /* 0x0000001f08047819 */ /* 0x000fe200000006ff */
[----:B0-----:R-:W-:Y:S06]  /*14170*/  @!P0 BRA `(.L_x_65) ;  /* 0x0000000400588947 */ /* 0x001fec0003800000 */
.L_x_79:
[----:B------:R-:W1:Y:S01]  /*14180*/  SYNCS.PHASECHK.TRANS64.TRYWAIT P0, [R7+URZ], R4 ;  /* 0x00000004070075a7 */ /* 0x000e62000800017f */
[----:B0-----:R-:W-:-:S05]  /*14190*/  VIADD R2, R9, 0x1 ;  /* 0x0000000109027836 */ /* 0x001fca0000000000 */
[----:B------:R-:W-:-:S04]  /*141a0*/  ISETP.NE.AND P1, PT, R2, 0x7, PT ;  /* 0x000000070200780c */ /* 0x000fc80003f25270 */
[----:B------:R-:W-:Y:S02]  /*141b0*/  SEL R3, RZ, 0x1, P1 ;  /* 0x00000001ff037807 */ /* 0x000fe40000800000 */
[----:B------:R-:W-:Y:S02]  /*141c0*/  SEL R9, R2, RZ, P1 ;  /* 0x000000ff02097207 */ /* 0x000fe40000800000 */
[----:B------:R-:W-:-:S03]  /*141d0*/  LOP3.LUT R8, R8, R3, RZ, 0x3c, !PT ;  /* 0x0000000308087212 */ /* 0x000fc600078e3cff */
[----:B------:R-:W-:Y:S01]  /*141e0*/  IMAD R6, R9, 0x8, R0 ;  /* 0x0000000809067824 */ /* 0x000fe200078e0200 */
[----:B------:R-:W-:Y:S01]  /*141f0*/  SHF.L.U32 R5, R8, 0x1f, RZ ;  /* 0x0000001f08057819 */ /* 0x000fe200000006ff */
[----:B-1----:R-:W-:Y:S06]  /*14200*/  @!P0 BRA `(.L_x_66) ;  /* 0x0000000400488947 */ /* 0x002fec0003800000 */
.L_x_80:
[----:B------:R-:W1:Y:S01]  /*14210*/  SYNCS.PHASECHK.TRANS64.TRYWAIT P0, [R6+URZ], R5 ;  /* 0x00000005060075a7 */ /* 0x000e62000800017f */
[----:B------:R-:W-:-:S05]  /*14220*/  VIADD R2, R9, 0x1 ;  /* 0x0000000109027836 */ /* 0x000fca0000000000 */
[----:B------:R-:W-:-:S04]  /*14230*/  ISETP.NE.AND P1, PT, R2, 0x7, PT ;  /* 0x000000070200780c */ /* 0x000fc80003f25270 */
[----:B------:R-:W-:Y:S02]  /*14240*/  SEL R3, RZ, 0x1, P1 ;  /* 0x00000001ff037807 */ /* 0x000fe40000800000 */
[----:B0-----:R-:W-:Y:S02]  /*14250*/  SEL R7, R2, RZ, P1 ;  /* 0x000000ff02077207 */ /* 0x001fe40000800000 */
[----:B------:R-:W-:-:S03]  /*14260*/  LOP3.LUT R8, R8, R3, RZ, 0x3c, !PT ;  /* 0x0000000308087212 */ /* 0x000fc600078e3cff */
[----:B------:R-:W-:Y:S01]  /*14270*/  IMAD R9, R7, 0x8, R0 ;  /* 0x0000000807097824 */ /* 0x000fe200078e0200 */
[----:B------:R-:W-:Y:S01]  /*14280*/  SHF.L.U32 R4, R8, 0x1f, RZ ;  /* 0x0000001f08047819 */ /* 0x000fe200000006ff */
[----:B-1----:R-:W-:Y:S06]  /*14290*/  @!P0 BRA `(.L_x_67) ;  /* 0x0000000400388947 */ /* 0x002fec0003800000 */
.L_x_81:
[----:B------:R-:W1:Y:S01]  /*142a0*/  SYNCS.PHASECHK.TRANS64.TRYWAIT P0, [R9+URZ], R4 ;  /* 0x00000004090075a7 */ /* 0x000e62000800017f */
[----:B------:R-:W-:-:S05]  /*142b0*/  VIADD R2, R7, 0x1 ;  /* 0x0000000107027836 */ /* 0x000fca0000000000 */
[----:B------:R-:W-:-:S04]  /*142c0*/  ISETP.NE.AND P1, PT, R2, 0x7, PT ;  /* 0x000000070200780c */ /* 0x000fc80003f25270 */
[----:B------:R-:W-:Y:S02]  /*142d0*/  SEL R3, RZ, 0x1, P1 ;  /* 0x00000001ff037807 */ /* 0x000fe40000800000 */
[----:B------:R-:W-:Y:S02]  /*142e0*/  SEL R7, R2, RZ, P1 ;  /* 0x000000ff02077207 */ /* 0x000fe40000800000 */
[----:B------:R-:W-:-:S03]  /*142f0*/  LOP3.LUT R8, R8, R3, RZ, 0x3c, !PT ;  /* 0x0000000308087212 */ /* 0x000fc600078e3cff */
[----:B------:R-:W-:Y:S01]  /*14300*/  IMAD R10, R7, 0x8, R0 ;  /* 0x00000008070a7824 */ /* 0x000fe200078e0200 */
[----:B0-----:R-:W-:Y:S01]  /*14310*/  SHF.L.U32 R5, R8, 0x1f, RZ ;  /* 0x0000001f08057819 */ /* 0x001fe200000006ff */
[----:B-1----:R-:W-:Y:S06]  /*14320*/  @!P0 BRA `(.L_x_68) ;  /* 0x0000000400288947 */ /* 0x002fec0003800000 */
.L_x_82:
[----:B------:R-:W1:Y:S01]  /*14330*/  SYNCS.PHASECHK.TRANS64.TRYWAIT P0, [R10+URZ], R5 ;  /* 0x000000050a0075a7 */ /* 0x000e62000800017f */
[----:B------:R-:W-:-:S05]  /*14340*/  VIADD R2, R7, 0x1 ;  /* 0x0000000107027836 */ /* 0x000fca0000000000 */
[----:B------:R-:W-:-:S04]  /*14350*/  ISETP.NE.AND P1, PT, R2, 0x7, PT ;  /* 0x000000070200780c */ /* 0x000fc80003f25270 */
[----:B------:R-:W-:Y:S02]  /*14360*/  SEL R3, RZ, 0x1, P1 ;  /* 0x00000001ff037807 */ /* 0x000fe40000800000 */
[----:B------:R-:W-:Y:S02]  /*14370*/  SEL R7, R2, RZ, P1 ;  /* 0x000000ff02077207 */ /* 0x000fe40000800000 */
[----:B0-----:R-:W-:-:S03]  /*14380*/  LOP3.LUT R9, R8, R3, RZ, 0x3c, !PT ;  /* 0x0000000308097212 */ /* 0x001fc600078e3cff */
[----:B------:R-:W-:Y:S01]  /*14390*/  IMAD R11, R7, 0x8, R0 ;  /* 0x00000008070b7824 */ /* 0x000fe200078e0200 */
[----:B------:R-:W-:Y:S01]  /*143a0*/  SHF.L.U32 R6, R9, 0x1f, RZ ;  /* 0x0000001f09067819 */ /* 0x000fe200000006ff */
[----:B-1----:R-:W-:Y:S06]  /*143b0*/  @!P0 BRA `(.L_x_69) ;  /* 0x0000000400188947 */ /* 0x002fec0003800000 */
.L_x_83:
[----:B------:R-:W1:Y:S01]  /*143c0*/  SYNCS.PHASECHK.TRANS64.TRYWAIT P0, [R11+URZ], R6 ;  /* 0x000000060b0075a7 */ /* 0x000e62000800017f */
[----:B------:R-:W-:-:S05]  /*143d0*/  VIADD R2, R7, 0x1 ;  /* 0x0000000107027836 */ /* 0x000fca0000000000 */
[----:B------:R-:W-:-:S04]  /*143e0*/  ISETP.NE.AND P1, PT, R2, 0x7, PT ;  /* 0x000000070200780c */ /* 0x000fc80003f25270 */
[----:B------:R-:W-:Y:S02]  /*143f0*/  SEL R4, RZ, 0x1, P1 ;  /* 0x00000001ff047807 */ /* 0x000fe40000800000 */
[----:B------:R-:W-:Y:S02]  /*14400*/  SEL R3, R2, RZ, P1 ;  /* 0x000000ff02037207 */ /* 0x000fe40000800000 */
[----:B------:R-:W-:Y:S01]  /*14410*/  LOP3.LUT R4, R9, R4, RZ, 0x3c, !PT ;  /* 0x0000000409047212 */ /* 0x000fe200078e3cff */
[----:B-1----:R-:W-:Y:S06]  /*14420*/  @!P0 BRA `(.L_x_70) ;  /* 0x0000000400108947 */ /* 0x002fec0003800000 */
.L_x_84:
[----:B------:R-:W-:Y:S01]  /*14430*/  IMAD R3, R3, 0x8, R0 ;  /* 0x0000000803037824 */ /* 0x000fe200078e0200 */
[----:B------:R-:W-:-:S07]  /*14440*/  SHF.L.U32 R0, R4, 0x1f, RZ ;  /* 0x0000001f04007819 */ /* 0x000fce00000006ff */
.L_x_71:
[----:B--2---:R2:W3:Y:S02]  /*14450*/  SYNCS.PHASECHK.TRANS64.TRYWAIT P0, [R3+URZ], R0 ;  /* 0x00000000030075a7 */ /* 0x0044e4000800017f */
[----:B---3--:R-:W-:Y:S05]  /*14460*/  @!P0 NANOSLEEP.SYNCS 0x989680 ;  /* 0x009896800000895d */ /* 0x008fea0003900000 */
[----:B------:R-:W3:Y:S02]  /*14470*/  @!P0 SYNCS.PHASECHK.TRANS64 P0, [R3+URZ], R0 ;  /* 0x00000000030085a7 */ /* 0x000ee4000800007f */
[----:B---3--:R-:W-:Y:S05]  /*14480*/  @!P0 BRA `(.L_x_71) ;  /* 0xfffffffc00f08947 */ /* 0x008fea000383ffff */
.L_x_63:
[----:B------:R-:W-:Y:S05]  /*14490*/  BSYNC B0 ;  /* 0x0000000000007941 */ /* 0x000fea0003800000 */
.L_x_62:
[----:B------:R-:W-:Y:S05]  /*144a0*/  EXIT ;  /* 0x000000000000794d */ /* 0x000fea0003800000 */
.L_x_21:
[----:B-1----:R-:W-:-:S04]  /*144b0*/  IMAD.U32 R3, RZ, RZ, UR12 ;  /* 0x0000000cff037e24 */ /* 0x002fc8000f8e00ff */
[----:B------:R1:W3:Y:S03]  /*144c0*/  SYNCS.PHASECHK.TRANS64.TRYWAIT P0, [R3+URZ], R2 ;  /* 0x00000002030075a7 */ /* 0x0002e6000800017f */
[----:B---3--:R-:W-:Y:S05]  /*144d0*/  @!P0 NANOSLEEP.SYNCS 0x989680 ;  /* 0x009896800000895d */ /* 0x008fea0003900000 */
[----:B------:R-:W3:Y:S02]  /*144e0*/  @!P0 SYNCS.PHASECHK.TRANS64 P0, [R3+URZ], R2 ;  /* 0x00000002030085a7 */ /* 0x000ee4000800007f */
[----:B---3--:R-:W-:Y:S05]  /*144f0*/  @!P0 BRA `(.L_x_21) ;  /* 0xfffffffc00ec8947 */ /* 0x008fea000383ffff */
[----:B------:R-:W-:Y:S05]  /*14500*/  BRA `(.L_x_20) ;  /* 0xfffffed800347947 */ /* 0x000fea000383ffff */
.L_x_27:
[----:B-----5:R1:W-:Y:S02]  /*14510*/  STL [R1+0x68], R0 ;  /* 0x0000680001007387 */ /* 0x0203e40000100800 */
[----:B-1----:R-:W-:-:S04]  /*14520*/  IMAD.U32 R0, RZ, RZ, UR14 ;  /* 0x0000000eff007e24 */ /* 0x002fc8000f8e00ff */
[----:B------:R1:W3:Y:S03]  /*14530*/  SYNCS.PHASECHK.TRANS64.TRYWAIT P0, [R0+URZ], R227 ;  /* 0x000000e3000075a7 */ /* 0x0002e6000800017f */
[----:B---3--:R-:W-:Y:S05]  /*14540*/  @!P0 NANOSLEEP.SYNCS 0x989680 ;  /* 0x009896800000895d */ /* 0x008fea0003900000 */
[----:B------:R1:W3:Y:S02]  /*14550*/  @!P0 SYNCS.PHASECHK.TRANS64 P0, [R0+URZ], R227 ;  /* 0x000000e3000085a7 */ /* 0x0002e4000800007f */
[----:B-1----:R1:W5:Y:S02]  /*14560*/  LDL.LU R0, [R1+0x68] ;  /* 0x0000680001007983 */ /* 0x0023640000300800 */
[----:B-1-3--:R-:W-:Y:S05]  /*14570*/  @!P0 BRA `(.L_x_27) ;  /* 0xfffffffc00e48947 */ /* 0x00afea000383ffff */
[----:B------:R-:W-:Y:S05]  /*14580*/  BRA `(.L_x_26) ;  /* 0xfffffeec00cc7947 */ /* 0x000fea000383ffff */
.L_x_50:
[----:B------:R-:W-:Y:S01]  /*14590*/  BSSY B1, `(.L_x_72) ;  /* 0x0000006000017945 */ /* 0x000fe20003800000 */
[----:B------:R-:W-:-:S07]  /*145a0*/  IMAD.MOV.U32 R2, RZ, RZ, -0x1 ;  /* 0xffffffffff027424 */ /* 0x000fce00078e00ff */
[----:B------:R-:W-:Y:S05]  /*145b0*/  WARPSYNC.COLLECTIVE R2, `(.L_x_73) ;  /* 0x00000000020c7348 */ /* 0x000fea0003c00000 */
[----:B------:R-:W-:Y:S02]  /*145c0*/  ELECT P0, UR62, PT ;  /* 0x00000000003e782f */ /* 0x000fe40003800000 */
[----:B------:R-:W-:Y:S01]  /*145d0*/  MOV R2, UR62 ;  /* 0x0000003e00027c02 */ /* 0x000fe20008000f00 */
[----:B------:R-:W-:Y:S10]  /*145e0*/  ENDCOLLECTIVE ;  /* 0x000000000000791b */ /* 0x000ff40003800000 */
.L_x_73:
[----:B------:R-:W-:Y:S05]  /*145f0*/  BSYNC B1 ;  /* 0x0000000000017941 */ /* 0x000fea0003800000 */
.L_x_72:
[----:B------:R-:W-:Y:S05]  /*14600*/  BRA `(.L_x_74) ;  /* 0xffffffec00907947 */ /* 0x000fea000383ffff */
.L_x_53:
[----:B0-----:R0:W2:Y:S02]  /*14610*/  SYNCS.PHASECHK.TRANS64.TRYWAIT P0, [R13+URZ+0x38], R4 ;  /* 0x000038040d0075a7 */ /* 0x0010a4000800017f */
[----:B--2---:R-:W-:Y:S05]  /*14620*/  @!P0 NANOSLEEP.SYNCS 0x989680 ;  /* 0x009896800000895d */ /* 0x004fea0003900000 */
[----:B------:R-:W2:Y:S02]  /*14630*/  @!P0 SYNCS.PHASECHK.TRANS64 P0, [R13+URZ+0x38], R4 ;  /* 0x000038040d0085a7 */ /* 0x000ea4000800007f */
[----:B--2---:R-:W-:Y:S05]  /*14640*/  @!P0 BRA `(.L_x_53) ;  /* 0xfffffffc00f08947 */ /* 0x004fea000383ffff */
[----:B------:R-:W-:Y:S05]  /*14650*/  BRA `(.L_x_75) ;  /* 0xffffffec00d07947 */ /* 0x000fea000383ffff */
.L_x_61:
[----:B------:R-:W-:Y:S01]  /*14660*/  BSSY B0, `(.L_x_76) ;  /* 0x0000006000007945 */ /* 0x000fe20003800000 */
[----:B------:R-:W-:-:S07]  /*14670*/  IMAD.MOV.U32 R2, RZ, RZ, -0x1 ;  /* 0xffffffffff027424 */ /* 0x000fce00078e00ff */
[----:B------:R-:W-:Y:S05]  /*14680*/  WARPSYNC.COLLECTIVE R2, `(.L_x_77) ;  /* 0x00000000020c7348 */ /* 0x000fea0003c00000 */
[----:B------:R-:W-:Y:S02]  /*14690*/  ELECT P0, UR62, PT ;  /* 0x00000000003e782f */ /* 0x000fe40003800000 */
[----:B------:R-:W-:Y:S01]  /*146a0*/  MOV R2, UR62 ;  /* 0x0000003e00027c02 */ /* 0x000fe20008000f00 */
[----:B------:R-:W-:Y:S10]  /*146b0*/  ENDCOLLECTIVE ;  /* 0x000000000000791b */ /* 0x000ff40003800000 */
.L_x_77:
[----:B------:R-:W-:Y:S05]  /*146c0*/  BSYNC B0 ;  /* 0x0000000000007941 */ /* 0x000fea0003800000 */
.L_x_76:
[----:B------:R-:W-:Y:S05]  /*146d0*/  BRA `(.L_x_78) ;  /* 0xfffffff800507947 */ /* 0x000fea000383ffff */
.L_x_65:
[----:B0-----:R0:W1:Y:S02]  /*146e0*/  SYNCS.PHASECHK.TRANS64.TRYWAIT P0, [R5+URZ], R2 ;  /* 0x00000002050075a7 */ /* 0x001064000800017f */
[----:B-1----:R-:W-:Y:S05]  /*146f0*/  @!P0 NANOSLEEP.SYNCS 0x989680 ;  /* 0x009896800000895d */ /* 0x002fea0003900000 */
[----:B------:R-:W1:Y:S02]  /*14700*/  @!P0 SYNCS.PHASECHK.TRANS64 P0, [R5+URZ], R2 ;  /* 0x00000002050085a7 */ /* 0x000e64000800007f */
[----:B-1----:R-:W-:Y:S05]  /*14710*/  @!P0 BRA `(.L_x_65) ;  /* 0xfffffffc00f08947 */ /* 0x002fea000383ffff */
[----:B------:R-:W-:Y:S05]  /*14720*/  BRA `(.L_x_79) ;  /* 0xfffffff800947947 */ /* 0x000fea000383ffff */
.L_x_66:
[----:B0-----:R0:W1:Y:S02]  /*14730*/  SYNCS.PHASECHK.TRANS64.TRYWAIT P0, [R7+URZ], R4 ;  /* 0x00000004070075a7 */ /* 0x001064000800017f */
[----:B-1----:R-:W-:Y:S05]  /*14740*/  @!P0 NANOSLEEP.SYNCS 0x989680 ;  /* 0x009896800000895d */ /* 0x002fea0003900000 */
[----:B------:R-:W1:Y:S02]  /*14750*/  @!P0 SYNCS.PHASECHK.TRANS64 P0, [R7+URZ], R4 ;  /* 0x00000004070085a7 */ /* 0x000e64000800007f */
[----:B-1----:R-:W-:Y:S05]  /*14760*/  @!P0 BRA `(.L_x_66) ;  /* 0xfffffffc00f08947 */ /* 0x002fea000383ffff */
[----:B------:R-:W-:Y:S05]  /*14770*/  BRA `(.L_x_80) ;  /* 0xfffffff800a47947 */ /* 0x000fea000383ffff */
.L_x_67:
[----:B0-----:R0:W1:Y:S02]  /*14780*/  SYNCS.PHASECHK.TRANS64.TRYWAIT P0, [R6+URZ], R5 ;  /* 0x00000005060075a7 */ /* 0x001064000800017f */
[----:B-1----:R-:W-:Y:S05]  /*14790*/  @!P0 NANOSLEEP.SYNCS 0x989680 ;  /* 0x009896800000895d */ /* 0x002fea0003900000 */
[----:B------:R-:W1:Y:S02]  /*147a0*/  @!P0 SYNCS.PHASECHK.TRANS64 P0, [R6+URZ], R5 ;  /* 0x00000005060085a7 */ /* 0x000e64000800007f */
[----:B-1----:R-:W-:Y:S05]  /*147b0*/  @!P0 BRA `(.L_x_67) ;  /* 0xfffffffc00f08947 */ /* 0x002fea000383ffff */
[----:B------:R-:W-:Y:S05]  /*147c0*/  BRA `(.L_x_81) ;  /* 0xfffffff800b47947 */ /* 0x000fea000383ffff */
.L_x_68:
[----:B0-----:R0:W1:Y:S02]  /*147d0*/  SYNCS.PHASECHK.TRANS64.TRYWAIT P0, [R9+URZ], R4 ;  /* 0x00000004090075a7 */ /* 0x001064000800017f */
[----:B-1----:R-:W-:Y:S05]  /*147e0*/  @!P0 NANOSLEEP.SYNCS 0x989680 ;  /* 0x009896800000895d */ /* 0x002fea0003900000 */
[----:B------:R-:W1:Y:S02]  /*147f0*/  @!P0 SYNCS.PHASECHK.TRANS64 P0, [R9+URZ], R4 ;  /* 0x00000004090085a7 */ /* 0x000e64000800007f */
[----:B-1----:R-:W-:Y:S05]  /*14800*/  @!P0 BRA `(.L_x_68) ;  /* 0xfffffffc00f08947 */ /* 0x002fea000383ffff */
[----:B------:R-:W-:Y:S05]  /*14810*/  BRA `(.L_x_82) ;  /* 0xfffffff800c47947 */ /* 0x000fea000383ffff */
.L_x_69:
[----:B0-----:R0:W1:Y:S02]  /*14820*/  SYNCS.PHASECHK.TRANS64.TRYWAIT P0, [R10+URZ], R5 ;  /* 0x000000050a0075a7 */ /* 0x001064000800017f */
[----:B-1----:R-:W-:Y:S05]  /*14830*/  @!P0 NANOSLEEP.SYNCS 0x989680 ;  /* 0x009896800000895d */ /* 0x002fea0003900000 */
[----:B------:R-:W1:Y:S02]  /*14840*/  @!P0 SYNCS.PHASECHK.TRANS64 P0, [R10+URZ], R5 ;  /* 0x000000050a0085a7 */ /* 0x000e64000800007f */
[----:B-1----:R-:W-:Y:S05]  /*14850*/  @!P0 BRA `(.L_x_69) ;  /* 0xfffffffc00f08947 */ /* 0x002fea000383ffff */
[----:B------:R-:W-:Y:S05]  /*14860*/  BRA `(.L_x_83) ;  /* 0xfffffff800d47947 */ /* 0x000fea000383ffff */
.L_x_70:
[----:B-1----:R1:W2:Y:S02]  /*14870*/  SYNCS.PHASECHK.TRANS64.TRYWAIT P0, [R11+URZ], R6 ;  /* 0x000000060b0075a7 */ /* 0x0022a4000800017f */
[----:B--2---:R-:W-:Y:S05]  /*14880*/  @!P0 NANOSLEEP.SYNCS 0x989680 ;  /* 0x009896800000895d */ /* 0x004fea0003900000 */
[----:B------:R-:W2:Y:S02]  /*14890*/  @!P0 SYNCS.PHASECHK.TRANS64 P0, [R11+URZ], R6 ;  /* 0x000000060b0085a7 */ /* 0x000ea4000800007f */
[----:B--2---:R-:W-:Y:S05]  /*148a0*/  @!P0 BRA `(.L_x_70) ;  /* 0xfffffffc00f08947 */ /* 0x004fea000383ffff */
[----:B------:R-:W-:Y:S05]  /*148b0*/  BRA `(.L_x_84) ;  /* 0xfffffff800dc7947 */ /* 0x000fea000383ffff */
.L_x_85:
[----:B------:R-:W-:-:S00]  /*148c0*/  BRA `(.L_x_85) ;  /* 0xfffffffc00fc7947 */ /* 0x000fc0000383ffff */
[----:B------:R-:W-:-:S00]  /*148d0*/  NOP ;  /* 0x0000000000007918 */ /* 0x000fc00000000000 */
        /* <DEDUP_REMOVED lines=10> */
.L_x_86:


//--------------------- .nv.shared._ZN7cutlass13device_kernelINS_4gemm6kernel13GemmUniversalIN4cute5tupleIJiiiiEEENS1_10collective13CollectiveMmaINS1_37MainloopSm90TmaGmmaWarpSpecializedFP8ILi7ENS5_IJNS4_1CILi2EEENSA_ILi1EEESC_EEENS1_35KernelTmaWarpSpecializedCooperativeEEENS5_IJNSA_ILi384EEENSA_ILi80EEENSA_ILi64EEEEEENS_12float_e4m3_tENS5_IJlSC_lEEESK_SL_NS4_8TiledMMAINS4_8MMA_AtomIJNS4_4SM904GMMA30MMA_64x16x32_F32E4M3E4M3_SS_TNILNSP_7ScaleInE1ELSR_1EEEEEENS4_6LayoutISD_NS5_IJSC_NSA_ILi0EEESV_EEEEENS5_IJNS4_10UnderscoreESY_SY_EEEEENS4_13SM90_TMA_LOADENS4_14ComposedLayoutINS4_7SwizzleILi2ELi4ELi3EEENS4_18smem_ptr_flag_bitsILi8EEENSU_INS5_IJNSA_ILi8EEESI_EEENS5_IJSI_SC_EEEEEEEvNS4_8identityENS4_23SM90_TMA_LOAD_MULTICASTES1B_vS1C_EENS_8epilogue10collective6detail29Sm90TmaWarpSpecializedAdapterINS1G_15DefaultEpilogueISK_SL_SL_NS1F_6thread17LinearCombinationISK_Li1EffLNS1K_9ScaleType4KindE0ELNS_15FloatRoundStyleE2ESK_EENS1_15EpilogueDefaultEEEEEvvEEEEvNT_6ParamsE --------------------------
	.section	.nv.shared._ZN7cutlass13device_kernelINS_4gemm6kernel13GemmUniversalIN4cute5tupleIJiiiiEEENS1_10collective13CollectiveMmaINS1_37MainloopSm90TmaGmmaWarpSpecializedFP8ILi7ENS5_IJNS4_1CILi2EEENSA_ILi1EEESC_EEENS1_35KernelTmaWarpSpecializedCooperativeEEENS5_IJNSA_ILi384EEENSA_ILi80EEENSA_ILi64EEEEEENS_12float_e4m3_tENS5_IJlSC_lEEESK_SL_NS4_8TiledMMAINS4_8MMA_AtomIJNS4_4SM904GMMA30MMA_64x16x32_F32E4M3E4M3_SS_TNILNSP_7ScaleInE1ELSR_1EEEEEENS4_6LayoutISD_NS5_IJSC_NSA_ILi0EEESV_EEEEENS5_IJNS4_10UnderscoreESY_SY_EEEEENS4_13SM90_TMA_LOADENS4_14ComposedLayoutINS4_7SwizzleILi2ELi4ELi3EEENS4_18smem_ptr_flag_bitsILi8EEENSU_INS5_IJNSA_ILi8EEESI_EEENS5_IJSI_SC_EEEEEEEvNS4_8identityENS4_23SM90_TMA_LOAD_MULTICASTES1B_vS1C_EENS_8epilogue10collective6detail29Sm90TmaWarpSpecializedAdapterINS1G_15DefaultEpilogueISK_SL_SL_NS1F_6thread17LinearCombinationISK_Li1EffLNS1K_9ScaleType4KindE0ELNS_15FloatRoundStyleE2ESK_EENS1_15EpilogueDefaultEEEEEvvEEEEvNT_6ParamsE,"aw",@nobits
	.sectionflags	@""
	.align	16
	.zero		1024


//--------------------- .nv.shared.reserved.0     --------------------------
	.section	.nv.shared.reserved.0,"aw",@nobits
	.weak		__nv_reservedSMEM_offset_0_alias
	.size		__nv_reservedSMEM_offset_0_alias, 0, 0
	.other		__nv_reservedSMEM_offset_0_alias,@"STO_CUDA_RESERVED_SHARED STV_DEFAULT"
__nv_reservedSMEM_offset_0_alias:
	.zero		0


//--------------------- .nv.global                --------------------------
	.section	.nv.global,"aw",@nobits
.nv.global:
	.type		_ZN40_INTERNAL_4a121474_4_k_cu_7fab5421_103694cute1_E,@object
	.size		_ZN40_INTERNAL_4a121474_4_k_cu_7fab5421_103694cute1_E,(_ZN40_INTERNAL_4a121474_4_k_cu_7fab5421_103694cuda3std3__45__cpo6cbeginE - _ZN40_INTERNAL_4a121474_4_k_cu_7fab5421_103694cute1_E)
_ZN40_INTERNAL_4a121474_4_k_cu_7fab5421_103694cute1_E:
	.zero		1
	.type		_ZN40_INTERNAL_4a121474_4_k_cu_7fab5421_103694cuda3std3__45__cpo6cbeginE,@object
	.size		_ZN40_INTERNAL_4a121474_4_k_cu_7fab5421_103694cuda3std3__45__cpo6cbeginE,(_ZN40_INTERNAL_4a121474_4_k_cu_7fab5421_103694cuda3std3__48in_placeE - _ZN40_INTERNAL_4a121474_4_k_cu_7fab5421_103694cuda3std3__45__cpo6cbeginE)
_ZN40_INTERNAL_4a121474_4_k_cu_7fab5421_103694cuda3std3__45__cpo6cbeginE:
	.zero		1
	.type		_ZN40_INTERNAL_4a121474_4_k_cu_7fab5421_103694cuda3std3__48in_placeE,@object
	.size		_ZN40_INTERNAL_4a121474_4_k_cu_7fab5421_103694cuda3std3__48in_placeE,(_ZN40_INTERNAL_4a121474_4_k_cu_7fab5421_103694cuda3std6ranges3__45__cpo9iter_moveE - _ZN40_INTERNAL_4a121474_4_k_cu_7fab5421_103694cuda3std3__48in_placeE)
_ZN40_INTERNAL_4a121474_4_k_cu_7fab5421_103694cuda3std3__48in_placeE:
	.zero		1
	.type		_ZN40_INTERNAL_4a121474_4_k_cu_7fab5421_103694cuda3std6ranges3__45__cpo9iter_moveE,@object
	.size		_ZN40_INTERNAL_4a121474_4_k_cu_7fab5421_103694cuda3std6ranges3__45__cpo9iter_moveE,(_ZN40_INTERNAL_4a121474_4_k_cu_7fab5421_103694cuda3std3__45__cpo5beginE - _ZN40_INTERNAL_4a121474_4_k_cu_7fab5421_103694cuda3std6ranges3__45__cpo9iter_moveE)
_ZN40_INTERNAL_4a121474_4_k_cu_7fab5421_103694cuda3std6ranges3__45__cpo9iter_moveE:
	.zero		1
	.type		_ZN40_INTERNAL_4a121474_4_k_cu_7fab5421_103694cuda3std3__45__cpo5beginE,@object
	.size		_ZN40_INTERNAL_4a121474_4_k_cu_7fab5421_103694cuda3std3__45__cpo5beginE,(_ZN40_INTERNAL_4a121474_4_k_cu_7fab5421_103694cuda3std3__442_GLOBAL__N__4a121474_4_k_cu_7fab5421_103696ignoreE - _ZN40_INTERNAL_4a121474_4_k_cu_7fab5421_103694cuda3std3__45__cpo5beginE)
_ZN40_INTERNAL_4a121474_4_k_cu_7fab5421_103694cuda3std3__45__cpo5beginE:
	.zero		1
	.type		_ZN40_INTERNAL_4a121474_4_k_cu_7fab5421_103694cuda3std3__442_GLOBAL__N__4a121474_4_k_cu_7fab5421_103696ignoreE,@object
	.size		_ZN40_INTERNAL_4a121474_4_k_cu_7fab5421_103694cuda3std3__442_GLOBAL__N__4a121474_4_k_cu_7fab5421_103696ignoreE,(_ZN40_INTERNAL_4a121474_4_k_cu_7fab5421_103694cute7productE - _ZN40_INTERNAL_4a121474_4_k_cu_7fab5421_103694cuda3std3__442_GLOBAL__N__4a121474_4_k_cu_7fab5421_103696ignoreE)
_ZN40_INTERNAL_4a121474_4_k_cu_7fab5421_103694cuda3std3__442_GLOBAL__N__4a121474_4_k_cu_7fab5421_103696ignoreE:
	.zero		1
	.type		_ZN40_INTERNAL_4a121474_4_k_cu_7fab5421_103694cute7productE,@object
	.size		_ZN40_INTERNAL_4a121474_4_k_cu_7fab5421_103694cute7productE,(_ZN40_INTERNAL_4a121474_4_k_cu_7fab5421_103694cuda3std3__45__cpo3endE - _ZN40_INTERNAL_4a121474_4_k_cu_7fab5421_103694cute7productE)
_ZN40_INTERNAL_4a121474_4_k_cu_7fab5421_103694cute7productE:
	.zero		1
	.type		_ZN40_INTERNAL_4a121474_4_k_cu_7fab5421_103694cuda3std3__45__cpo3endE,@object
	.size		_ZN40_INTERNAL_4a121474_4_k_cu_7fab5421_103694cuda3std3__45__cpo3endE,(_ZN40_INTERNAL_4a121474_4_k_cu_7fab5421_103694cuda3std3__419piecewise_constructE - _ZN40_INTERNAL_4a121474_4_k_cu_7fab5421_103694cuda3std3__45__cpo3endE)
_ZN40_INTERNAL_4a121474_4_k_cu_7fab5421_103694cuda3std3__45__cpo3endE:
	.zero		1
	.type		_ZN40_INTERNAL_4a121474_4_k_cu_7fab5421_103694cuda3std3__419piecewise_constructE,@object
	.size		_ZN40_INTERNAL_4a121474_4_k_cu_7fab5421_103694cuda3std3__419piecewise_constructE,(_ZN40_INTERNAL_4a121474_4_k_cu_7fab5421_103694cuda3std3__45__cpo4cendE - _ZN40_INTERNAL_4a121474_4_k_cu_7fab5421_103694cuda3std3__419piecewise_constructE)
_ZN40_INTERNAL_4a121474_4_k_cu_7fab5421_103694cuda3std3__419piecewise_constructE:
	.zero		1
	.type		_ZN40_INTERNAL_4a121474_4_k_cu_7fab5421_103694cuda3std3__45__cpo4cendE,@object
	.size		_ZN40_INTERNAL_4a121474_4_k_cu_7fab5421_103694cuda3std3__45__cpo4cendE,(_ZN40_INTERNAL_4a121474_4_k_cu_7fab5421_103694cuda3std6ranges3__45__cpo4swapE - _ZN40_INTERNAL_4a121474_4_k_cu_7fab5421_103694cuda3std3__45__cpo4cendE)
_ZN40_INTERNAL_4a121474_4_k_cu_7fab5421_103694cuda3std3__45__cpo4cendE:
	.zero		1
	.type		_ZN40_INTERNAL_4a121474_4_k_cu_7fab5421_103694cuda3std6ranges3__45__cpo4swapE,@object
	.size		_ZN40_INTERNAL_4a121474_4_k_cu_7fab5421_103694cuda3std6ranges3__45__cpo4swapE,(.L_7 - _ZN40_INTERNAL_4a121474_4_k_cu_7fab5421_103694cuda3std6ranges3__45__cpo4swapE)
_ZN40_INTERNAL_4a121474_4_k_cu_7fab5421_103694cuda3std6ranges3__45__cpo4swapE:
	.zero		1
.L_7:


//--------------------- .nv.constant0._ZN7cutlass13device_kernelINS_4gemm6kernel13GemmUniversalIN4cute5tupleIJiiiiEEENS1_10collective13CollectiveMmaINS1_37MainloopSm90TmaGmmaWarpSpecializedFP8ILi7ENS5_IJNS4_1CILi2EEENSA_ILi1EEESC_EEENS1_35KernelTmaWarpSpecializedCooperativeEEENS5_IJNSA_ILi384EEENSA_ILi80EEENSA_ILi64EEEEEENS_12float_e4m3_tENS5_IJlSC_lEEESK_SL_NS4_8TiledMMAINS4_8MMA_AtomIJNS4_4SM904GMMA30MMA_64x16x32_F32E4M3E4M3_SS_TNILNSP_7ScaleInE1ELSR_1EEEEEENS4_6LayoutISD_NS5_IJSC_NSA_ILi0EEESV_EEEEENS5_IJNS4_10UnderscoreESY_SY_EEEEENS4_13SM90_TMA_LOADENS4_14ComposedLayoutINS4_7SwizzleILi2ELi4ELi3EEENS4_18smem_ptr_flag_bitsILi8EEENSU_INS5_IJNSA_ILi8EEESI_EEENS5_IJSI_SC_EEEEEEEvNS4_8identityENS4_23SM90_TMA_LOAD_MULTICASTES1B_vS1C_EENS_8epilogue10collective6detail29Sm90TmaWarpSpecializedAdapterINS1G_15DefaultEpilogueISK_SL_SL_NS1F_6thread17LinearCombinationISK_Li1EffLNS1K_9ScaleType4KindE0ELNS_15FloatRoundStyleE2ESK_EENS1_15EpilogueDefaultEEEEEvvEEEEvNT_6ParamsE --------------------------
	.section	.nv.constant0._ZN7cutlass13device_kernelINS_4gemm6kernel13GemmUniversalIN4cute5tupleIJiiiiEEENS1_10collective13CollectiveMmaINS1_37MainloopSm90TmaGmmaWarpSpecializedFP8ILi7ENS5_IJNS4_1CILi2EEENSA_ILi1EEESC_EEENS1_35KernelTmaWarpSpecializedCooperativeEEENS5_IJNSA_ILi384EEENSA_ILi80EEENSA_ILi64EEEEEENS_12float_e4m3_tENS5_IJlSC_lEEESK_SL_NS4_8TiledMMAINS4_8MMA_AtomIJNS4_4SM904GMMA30MMA_64x16x32_F32E4M3E4M3_SS_TNILNSP_7ScaleInE1ELSR_1EEEEEENS4_6LayoutISD_NS5_IJSC_NSA_ILi0EEESV_EEEEENS5_IJNS4_10UnderscoreESY_SY_EEEEENS4_13SM90_TMA_LOADENS4_14ComposedLayoutINS4_7SwizzleILi2ELi4ELi3EEENS4_18smem_ptr_flag_bitsILi8EEENSU_INS5_IJNSA_ILi8EEESI_EEENS5_IJSI_SC_EEEEEEEvNS4_8identityENS4_23SM90_TMA_LOAD_MULTICASTES1B_vS1C_EENS_8epilogue10collective6detail29Sm90TmaWarpSpecializedAdapterINS1G_15DefaultEpilogueISK_SL_SL_NS1F_6thread17LinearCombinationISK_Li1EffLNS1K_9ScaleType4KindE0ELNS_15FloatRoundStyleE2ESK_EENS1_15EpilogueDefaultEEEEEvvEEEEvNT_6ParamsE,"a",@progbits
	.sectionflags	@""
	.align	4
.nv.constant0._ZN7cutlass13device_kernelINS_4gemm6kernel13GemmUniversalIN4cute5tupleIJiiiiEEENS1_10collective13CollectiveMmaINS1_37MainloopSm90TmaGmmaWarpSpecializedFP8ILi7ENS5_IJNS4_1CILi2EEENSA_ILi1EEESC_EEENS1_35KernelTmaWarpSpecializedCooperativeEEENS5_IJNSA_ILi384EEENSA_ILi80EEENSA_ILi64EEEEEENS_12float_e4m3_tENS5_IJlSC_lEEESK_SL_NS4_8TiledMMAINS4_8MMA_AtomIJNS4_4SM904GMMA30MMA_64x16x32_F32E4M3E4M3_SS_TNILNSP_7ScaleInE1ELSR_1EEEEEENS4_6LayoutISD_NS5_IJSC_NSA_ILi0EEESV_EEEEENS5_IJNS4_10UnderscoreESY_SY_EEEEENS4_13SM90_TMA_LOADENS4_14ComposedLayoutINS4_7SwizzleILi2ELi4ELi3EEENS4_18smem_ptr_flag_bitsILi8EEENSU_INS5_IJNSA_ILi8EEESI_EEENS5_IJSI_SC_EEEEEEEvNS4_8identityENS4_23SM90_TMA_LOAD_MULTICASTES1B_vS1C_EENS_8epilogue10collective6detail29Sm90TmaWarpSpecializedAdapterINS1G_15DefaultEpilogueISK_SL_SL_NS1F_6thread17LinearCombinationISK_Li1EffLNS1K_9ScaleType4KindE0ELNS_15FloatRoundStyleE2ESK_EENS1_15EpilogueDefaultEEEEEvvEEEEvNT_6ParamsE:
	.zero		1664


//--------------------- SYMBOLS --------------------------

	.type		.nv.reservedSmem.offset0,@object
	.size		.nv.reservedSmem.offset0,0x4
